// auto-generated by cutlass_sweep.gemm — config: {"arch": "sm_100", "cluster_m": 2, "cluster_n": 1, "dtype": "nvfp4", "dtype_b": "nvfp4", "layout": "nt", "stages": 0, "tile_k": 64, "tile_m": 128, "tile_n": 64}
#include "cutlass/cutlass.h"
#include "cutlass/gemm/collective/collective_builder.hpp"
#include "cutlass/gemm/device/gemm_universal_adapter.h"
#include "cutlass/gemm/kernel/gemm_universal.hpp"
#include "cutlass/epilogue/collective/collective_builder.hpp"

using ElemA = cutlass::nv_float4_t<cutlass::float_e2m1_t>;
using ElemB = cutlass::nv_float4_t<cutlass::float_e2m1_t>;
using ElemCD = cutlass::bfloat16_t;
using Acc  = float;
using TileShape    = cute::Shape<cute::_128, cute::_64, cute::_64>;
using ClusterShape = cute::Shape<cute::_2, cute::_1, cute::_1>;

using CollectiveEpilogue = typename cutlass::epilogue::collective::CollectiveBuilder<
    cutlass::arch::Sm100, cutlass::arch::OpClassTensorOp,
    TileShape, ClusterShape,
    cutlass::epilogue::collective::EpilogueTileAuto,
    Acc, Acc,
    ElemCD, cutlass::layout::RowMajor, 128 / cutlass::sizeof_bits<ElemCD>::value,
    ElemCD, cutlass::layout::RowMajor, 128 / cutlass::sizeof_bits<ElemCD>::value,
    cutlass::epilogue::collective::EpilogueScheduleAuto
  >::CollectiveOp;

using CollectiveMainloop = typename cutlass::gemm::collective::CollectiveBuilder<
    cutlass::arch::Sm100, cutlass::arch::OpClassBlockScaledTensorOp,
    ElemA, cutlass::layout::RowMajor, 32,
    ElemB, cutlass::layout::ColumnMajor, 32,
    Acc,
    TileShape, ClusterShape,
    cutlass::gemm::collective::StageCountAutoCarveout<static_cast<int>(sizeof(typename CollectiveEpilogue::SharedStorage))>,
    cutlass::gemm::collective::KernelScheduleAuto
  >::CollectiveOp;

using GemmKernel = cutlass::gemm::kernel::GemmUniversal<
    cute::Shape<int,int,int,int>,
    CollectiveMainloop,
    CollectiveEpilogue
>;
using Gemm = cutlass::gemm::device::GemmUniversalAdapter<GemmKernel>;

// Force the device kernel symbol into the cubin without needing a host main.
auto* _anchor = &cutlass::device_kernel<GemmKernel>;


// ===== COMPILED SASS (sm_100a) =====

	.target	sm_100a

	.elftype	@"ET_EXEC"


//--------------------- .note.nv.tkinfo           --------------------------
	.section	.note.nv.tkinfo,"",@"SHT_NOTE"
	.sectionflags	@"SHF_NOTE_NV_TKINFO"
	.tkinfo
        /*0018*/ 	.word	0x00000002
        /*0030*/ 	.string	""
        /*0030*/ 	.string	"ptxas"
        /*0030*/ 	.string	"Cuda compilation tools, release 13.0, V13.0.88"
        /*0030*/ 	.string	"Build cuda_13.0.r13.0/compiler.36424714_0"
        /*0030*/ 	.string	"-arch sm_100a -m 64 "



//--------------------- .note.nv.cuinfo           --------------------------
	.section	.note.nv.cuinfo,"",@"SHT_NOTE"
	.sectionflags	@"SHF_NOTE_NV_CUINFO"
        /*0018*/ 	.short	0x0002
        /*001a*/ 	.short	0x0064
        /*001c*/ 	.short	0x0082
	.zero		2


//--------------------- .nv.info                  --------------------------
	.section	.nv.info,"",@"SHT_CUDA_INFO"
	.align	4


	//----- nvinfo : EIATTR_REGCOUNT
	.align		4
        /*0000*/ 	.byte	0x04, 0x2f
        /*0002*/ 	.short	(.L_19 - .L_18)
	.align		4
.L_18:
        /*0004*/ 	.word	index@(_ZN7cutlass13device_kernelINS_4gemm6kernel13GemmUniversalIN4cute5tupleIJiiiiEEENS1_10collective13CollectiveMmaINS1_46MainloopSm100TmaUmmaWarpSpecializedBlockScaledILi30ELi2ELi2ENS5_IJNS4_1CILi2EEENSA_ILi1EEESC_EEEEENS5_IJNSA_ILi128EEENSA_ILi64EEESG_EEENS5_IJNS_12float_e2m1_tENS_13float_ue4m3_tEEEENS5_IJNS5_IJlSC_lEEENS4_6LayoutINS5_IJNS5_IJNS5_IJNSA_ILi32EEENSA_ILi4EEEEEEiEEENS5_IJNS5_IJNSA_ILi16EEESO_EEEiEEENS5_IJSC_iEEEEEENS5_IJST_NS5_IJNS5_IJNSA_ILi0EEESC_EEENSA_ILi512EEEEEENS5_IJSW_iEEEEEEEEEEESK_S13_NS4_8TiledMMAINS4_8MMA_AtomIJNS4_17SM100_MMA_MXF4_SSISI_SI_fSJ_Li128ELi64ELi16ELNS4_4UMMA5MajorE0ELS18_0ELNS17_7ScaleInE0ELS19_0EEEEEENSM_INS5_IJSC_SC_SC_EEENS5_IJSW_SW_SW_EEEEENS5_IJNS4_10UnderscoreES1F_S1F_EEEEENS5_IJNS4_13SM90_TMA_LOADES1I_EEENS5_IJNS4_14ComposedLayoutINS4_7SwizzleILi1ELi4ELi3EEENS4_18smem_ptr_flag_bitsILi4EEENSM_INS5_IJNSA_ILi8EEESG_EEENS5_IJSG_SC_EEEEEEENSM_INS5_IJNS5_IJNS5_IJSP_SC_EEESS_EEESC_NS5_IJSC_SC_EEEEEENS5_IJNS5_IJNS5_IJSS_SY_EEESX_EEESW_NS5_IJSO_SY_EEEEEEEEEEEvNS4_8identityENS5_IJNS4_23SM90_TMA_LOAD_MULTICASTES25_EEES23_vS24_EENS_8epilogue10collective18CollectiveEpilogueINS28_23Sm100TmaWarpSpecializedILi3ELi2ELi16ELb1ELb0EEEJNS5_IJSG_SG_SG_EEENS5_IJNSM_ISG_SC_EENSM_INS5_IJSR_SB_EEENS5_IJSC_SN_EEEEEEEENS_10bfloat16_tESL_S2J_SL_NS28_6fusion15FusionCallbacksIS2C_NS2K_17LinearCombinationIS2J_fS2J_fLNS_15FloatRoundStyleE2EEES2D_S2I_JEEENS4_5SM1004TMEM4LOAD26SM100_TMEM_LOAD_32dp32b16xES1I_NS1K_IS1M_NS1N_ILi16EEENSM_INS5_IJS1P_SR_EEENS5_IJSR_SC_EEEEEEENS4_39AutoVectorizingCopyWithAssumedAlignmentILi128EEENS4_14SM90_TMA_STOREES2Y_S30_S30_EEEvvEEEEvNT_6ParamsE)
        /*0008*/ 	.word	0x00000074


	//----- nvinfo : EIATTR_FRAME_SIZE
	.align		4
.L_19:
        /*000c*/ 	.byte	0x04, 0x11
        /*000e*/ 	.short	(.L_21 - .L_20)
	.align		4
.L_20:
        /*0010*/ 	.word	index@($__internal_2_$__cuda_sm10x_tcgen05_guardrail_trap_unallocated_columns_being_dealloced)
        /*0014*/ 	.word	0x00000000


	//----- nvinfo : EIATTR_FRAME_SIZE
	.align		4
.L_21:
        /*0018*/ 	.byte	0x04, 0x11
        /*001a*/ 	.short	(.L_23 - .L_22)
	.align		4
.L_22:
        /*001c*/ 	.word	index@($__internal_1_$__cuda_sm10x_tcgen05_guardrail_trap_phase_invalid_during_alloc)
        /*0020*/ 	.word	0x00000000


	//----- nvinfo : EIATTR_FRAME_SIZE
	.align		4
.L_23:
        /*0024*/ 	.byte	0x04, 0x11
        /*0026*/ 	.short	(.L_25 - .L_24)
	.align		4
.L_24:
        /*0028*/ 	.word	index@($__internal_0_$__cuda_sm10x_tcgen05_guardrail_trap_col_being_dealloced_not_returned_by_alloc)
        /*002c*/ 	.word	0x00000000


	//----- nvinfo : EIATTR_FRAME_SIZE
	.align		4
.L_25:
        /*0030*/ 	.byte	0x04, 0x11
        /*0032*/ 	.short	(.L_27 - .L_26)
	.align		4
.L_26:
        /*0034*/ 	.word	index@(_ZN7cutlass13device_kernelINS_4gemm6kernel13GemmUniversalIN4cute5tupleIJiiiiEEENS1_10collective13CollectiveMmaINS1_46MainloopSm100TmaUmmaWarpSpecializedBlockScaledILi30ELi2ELi2ENS5_IJNS4_1CILi2EEENSA_ILi1EEESC_EEEEENS5_IJNSA_ILi128EEENSA_ILi64EEESG_EEENS5_IJNS_12float_e2m1_tENS_13float_ue4m3_tEEEENS5_IJNS5_IJlSC_lEEENS4_6LayoutINS5_IJNS5_IJNS5_IJNSA_ILi32EEENSA_ILi4EEEEEEiEEENS5_IJNS5_IJNSA_ILi16EEESO_EEEiEEENS5_IJSC_iEEEEEENS5_IJST_NS5_IJNS5_IJNSA_ILi0EEESC_EEENSA_ILi512EEEEEENS5_IJSW_iEEEEEEEEEEESK_S13_NS4_8TiledMMAINS4_8MMA_AtomIJNS4_17SM100_MMA_MXF4_SSISI_SI_fSJ_Li128ELi64ELi16ELNS4_4UMMA5MajorE0ELS18_0ELNS17_7ScaleInE0ELS19_0EEEEEENSM_INS5_IJSC_SC_SC_EEENS5_IJSW_SW_SW_EEEEENS5_IJNS4_10UnderscoreES1F_S1F_EEEEENS5_IJNS4_13SM90_TMA_LOADES1I_EEENS5_IJNS4_14ComposedLayoutINS4_7SwizzleILi1ELi4ELi3EEENS4_18smem_ptr_flag_bitsILi4EEENSM_INS5_IJNSA_ILi8EEESG_EEENS5_IJSG_SC_EEEEEEENSM_INS5_IJNS5_IJNS5_IJSP_SC_EEESS_EEESC_NS5_IJSC_SC_EEEEEENS5_IJNS5_IJNS5_IJSS_SY_EEESX_EEESW_NS5_IJSO_SY_EEEEEEEEEEEvNS4_8identityENS5_IJNS4_23SM90_TMA_LOAD_MULTICASTES25_EEES23_vS24_EENS_8epilogue10collective18CollectiveEpilogueINS28_23Sm100TmaWarpSpecializedILi3ELi2ELi16ELb1ELb0EEEJNS5_IJSG_SG_SG_EEENS5_IJNSM_ISG_SC_EENSM_INS5_IJSR_SB_EEENS5_IJSC_SN_EEEEEEEENS_10bfloat16_tESL_S2J_SL_NS28_6fusion15FusionCallbacksIS2C_NS2K_17LinearCombinationIS2J_fS2J_fLNS_15FloatRoundStyleE2EEES2D_S2I_JEEENS4_5SM1004TMEM4LOAD26SM100_TMEM_LOAD_32dp32b16xES1I_NS1K_IS1M_NS1N_ILi16EEENSM_INS5_IJS1P_SR_EEENS5_IJSR_SC_EEEEEEENS4_39AutoVectorizingCopyWithAssumedAlignmentILi128EEENS4_14SM90_TMA_STOREES2Y_S30_S30_EEEvvEEEEvNT_6ParamsE)
        /*0038*/ 	.word	0x00000000


	//----- nvinfo : EIATTR_MIN_STACK_SIZE
	.align		4
.L_27:
        /*003c*/ 	.byte	0x04, 0x12
        /*003e*/ 	.short	(.L_29 - .L_28)
	.align		4
.L_28:
        /*0040*/ 	.word	index@(_ZN7cutlass13device_kernelINS_4gemm6kernel13GemmUniversalIN4cute5tupleIJiiiiEEENS1_10collective13CollectiveMmaINS1_46MainloopSm100TmaUmmaWarpSpecializedBlockScaledILi30ELi2ELi2ENS5_IJNS4_1CILi2EEENSA_ILi1EEESC_EEEEENS5_IJNSA_ILi128EEENSA_ILi64EEESG_EEENS5_IJNS_12float_e2m1_tENS_13float_ue4m3_tEEEENS5_IJNS5_IJlSC_lEEENS4_6LayoutINS5_IJNS5_IJNS5_IJNSA_ILi32EEENSA_ILi4EEEEEEiEEENS5_IJNS5_IJNSA_ILi16EEESO_EEEiEEENS5_IJSC_iEEEEEENS5_IJST_NS5_IJNS5_IJNSA_ILi0EEESC_EEENSA_ILi512EEEEEENS5_IJSW_iEEEEEEEEEEESK_S13_NS4_8TiledMMAINS4_8MMA_AtomIJNS4_17SM100_MMA_MXF4_SSISI_SI_fSJ_Li128ELi64ELi16ELNS4_4UMMA5MajorE0ELS18_0ELNS17_7ScaleInE0ELS19_0EEEEEENSM_INS5_IJSC_SC_SC_EEENS5_IJSW_SW_SW_EEEEENS5_IJNS4_10UnderscoreES1F_S1F_EEEEENS5_IJNS4_13SM90_TMA_LOADES1I_EEENS5_IJNS4_14ComposedLayoutINS4_7SwizzleILi1ELi4ELi3EEENS4_18smem_ptr_flag_bitsILi4EEENSM_INS5_IJNSA_ILi8EEESG_EEENS5_IJSG_SC_EEEEEEENSM_INS5_IJNS5_IJNS5_IJSP_SC_EEESS_EEESC_NS5_IJSC_SC_EEEEEENS5_IJNS5_IJNS5_IJSS_SY_EEESX_EEESW_NS5_IJSO_SY_EEEEEEEEEEEvNS4_8identityENS5_IJNS4_23SM90_TMA_LOAD_MULTICASTES25_EEES23_vS24_EENS_8epilogue10collective18CollectiveEpilogueINS28_23Sm100TmaWarpSpecializedILi3ELi2ELi16ELb1ELb0EEEJNS5_IJSG_SG_SG_EEENS5_IJNSM_ISG_SC_EENSM_INS5_IJSR_SB_EEENS5_IJSC_SN_EEEEEEEENS_10bfloat16_tESL_S2J_SL_NS28_6fusion15FusionCallbacksIS2C_NS2K_17LinearCombinationIS2J_fS2J_fLNS_15FloatRoundStyleE2EEES2D_S2I_JEEENS4_5SM1004TMEM4LOAD26SM100_TMEM_LOAD_32dp32b16xES1I_NS1K_IS1M_NS1N_ILi16EEENSM_INS5_IJS1P_SR_EEENS5_IJSR_SC_EEEEEEENS4_39AutoVectorizingCopyWithAssumedAlignmentILi128EEENS4_14SM90_TMA_STOREES2Y_S30_S30_EEEvvEEEEvNT_6ParamsE)
        /*0044*/ 	.word	0x00000000
.L_29:


//--------------------- .nv.compat                --------------------------
	.section	.nv.compat,"",@"SHT_CUDA_COMPAT_INFO"
	.align	4
        /*0000*/ 	.byte	0x02, 0x09, 0x01, 0x00, 0x02, 0x02, 0x02, 0x00, 0x02, 0x05, 0x05, 0x00, 0x03, 0x07, 0x01, 0x01
        /*0010*/ 	.byte	0x02, 0x03, 0x01, 0x00, 0x02, 0x06, 0x01, 0x00, 0x04, 0x0b, 0x08, 0x00, 0x09, 0x00, 0x00, 0x00
        /*0020*/ 	.byte	0x00, 0x00, 0x00, 0x00


//--------------------- .nv.info._ZN7cutlass13device_kernelINS_4gemm6kernel13GemmUniversalIN4cute5tupleIJiiiiEEENS1_10collective13CollectiveMmaINS1_46MainloopSm100TmaUmmaWarpSpecializedBlockScaledILi30ELi2ELi2ENS5_IJNS4_1CILi2EEENSA_ILi1EEESC_EEEEENS5_IJNSA_ILi128EEENSA_ILi64EEESG_EEENS5_IJNS_12float_e2m1_tENS_13float_ue4m3_tEEEENS5_IJNS5_IJlSC_lEEENS4_6LayoutINS5_IJNS5_IJNS5_IJNSA_ILi32EEENSA_ILi4EEEEEEiEEENS5_IJNS5_IJNSA_ILi16EEESO_EEEiEEENS5_IJSC_iEEEEEENS5_IJST_NS5_IJNS5_IJNSA_ILi0EEESC_EEENSA_ILi512EEEEEENS5_IJSW_iEEEEEEEEEEESK_S13_NS4_8TiledMMAINS4_8MMA_AtomIJNS4_17SM100_MMA_MXF4_SSISI_SI_fSJ_Li128ELi64ELi16ELNS4_4UMMA5MajorE0ELS18_0ELNS17_7ScaleInE0ELS19_0EEEEEENSM_INS5_IJSC_SC_SC_EEENS5_IJSW_SW_SW_EEEEENS5_IJNS4_10UnderscoreES1F_S1F_EEEEENS5_IJNS4_13SM90_TMA_LOADES1I_EEENS5_IJNS4_14ComposedLayoutINS4_7SwizzleILi1ELi4ELi3EEENS4_18smem_ptr_flag_bitsILi4EEENSM_INS5_IJNSA_ILi8EEESG_EEENS5_IJSG_SC_EEEEEEENSM_INS5_IJNS5_IJNS5_IJSP_SC_EEESS_EEESC_NS5_IJSC_SC_EEEEEENS5_IJNS5_IJNS5_IJSS_SY_EEESX_EEESW_NS5_IJSO_SY_EEEEEEEEEEEvNS4_8identityENS5_IJNS4_23SM90_TMA_LOAD_MULTICASTES25_EEES23_vS24_EENS_8epilogue10collective18CollectiveEpilogueINS28_23Sm100TmaWarpSpecializedILi3ELi2ELi16ELb1ELb0EEEJNS5_IJSG_SG_SG_EEENS5_IJNSM_ISG_SC_EENSM_INS5_IJSR_SB_EEENS5_IJSC_SN_EEEEEEEENS_10bfloat16_tESL_S2J_SL_NS28_6fusion15FusionCallbacksIS2C_NS2K_17LinearCombinationIS2J_fS2J_fLNS_15FloatRoundStyleE2EEES2D_S2I_JEEENS4_5SM1004TMEM4LOAD26SM100_TMEM_LOAD_32dp32b16xES1I_NS1K_IS1M_NS1N_ILi16EEENSM_INS5_IJS1P_SR_EEENS5_IJSR_SC_EEEEEEENS4_39AutoVectorizingCopyWithAssumedAlignmentILi128EEENS4_14SM90_TMA_STOREES2Y_S30_S30_EEEvvEEEEvNT_6ParamsE --------------------------
	.section	.nv.info._ZN7cutlass13device_kernelINS_4gemm6kernel13GemmUniversalIN4cute5tupleIJiiiiEEENS1_10collective13CollectiveMmaINS1_46MainloopSm100TmaUmmaWarpSpecializedBlockScaledILi30ELi2ELi2ENS5_IJNS4_1CILi2EEENSA_ILi1EEESC_EEEEENS5_IJNSA_ILi128EEENSA_ILi64EEESG_EEENS5_IJNS_12float_e2m1_tENS_13float_ue4m3_tEEEENS5_IJNS5_IJlSC_lEEENS4_6LayoutINS5_IJNS5_IJNS5_IJNSA_ILi32EEENSA_ILi4EEEEEEiEEENS5_IJNS5_IJNSA_ILi16EEESO_EEEiEEENS5_IJSC_iEEEEEENS5_IJST_NS5_IJNS5_IJNSA_ILi0EEESC_EEENSA_ILi512EEEEEENS5_IJSW_iEEEEEEEEEEESK_S13_NS4_8TiledMMAINS4_8MMA_AtomIJNS4_17SM100_MMA_MXF4_SSISI_SI_fSJ_Li128ELi64ELi16ELNS4_4UMMA5MajorE0ELS18_0ELNS17_7ScaleInE0ELS19_0EEEEEENSM_INS5_IJSC_SC_SC_EEENS5_IJSW_SW_SW_EEEEENS5_IJNS4_10UnderscoreES1F_S1F_EEEEENS5_IJNS4_13SM90_TMA_LOADES1I_EEENS5_IJNS4_14ComposedLayoutINS4_7SwizzleILi1ELi4ELi3EEENS4_18smem_ptr_flag_bitsILi4EEENSM_INS5_IJNSA_ILi8EEESG_EEENS5_IJSG_SC_EEEEEEENSM_INS5_IJNS5_IJNS5_IJSP_SC_EEESS_EEESC_NS5_IJSC_SC_EEEEEENS5_IJNS5_IJNS5_IJSS_SY_EEESX_EEESW_NS5_IJSO_SY_EEEEEEEEEEEvNS4_8identityENS5_IJNS4_23SM90_TMA_LOAD_MULTICASTES25_EEES23_vS24_EENS_8epilogue10collective18CollectiveEpilogueINS28_23Sm100TmaWarpSpecializedILi3ELi2ELi16ELb1ELb0EEEJNS5_IJSG_SG_SG_EEENS5_IJNSM_ISG_SC_EENSM_INS5_IJSR_SB_EEENS5_IJSC_SN_EEEEEEEENS_10bfloat16_tESL_S2J_SL_NS28_6fusion15FusionCallbacksIS2C_NS2K_17LinearCombinationIS2J_fS2J_fLNS_15FloatRoundStyleE2EEES2D_S2I_JEEENS4_5SM1004TMEM4LOAD26SM100_TMEM_LOAD_32dp32b16xES1I_NS1K_IS1M_NS1N_ILi16EEENSM_INS5_IJS1P_SR_EEENS5_IJSR_SC_EEEEEEENS4_39AutoVectorizingCopyWithAssumedAlignmentILi128EEENS4_14SM90_TMA_STOREES2Y_S30_S30_EEEvvEEEEvNT_6ParamsE,"",@"SHT_CUDA_INFO"
	.sectionflags	@""
	.align	4


	//----- nvinfo : EIATTR_CUDA_API_VERSION
	.align		4
        /*0000*/ 	.byte	0x04, 0x37
        /*0002*/ 	.short	(.L_31 - .L_30)
.L_30:
        /*0004*/ 	.word	0x00000082


	//----- nvinfo : EIATTR_KPARAM_INFO
	.align		4
.L_31:
        /*0008*/ 	.byte	0x04, 0x17
        /*000a*/ 	.short	(.L_33 - .L_32)
.L_32:
        /*000c*/ 	.word	0x00000000
        /*0010*/ 	.short	0x0000
        /*0012*/ 	.short	0x0000
        /*0014*/ 	.byte	0x00, 0xf0, 0x01, 0x30


	//----- nvinfo : EIATTR_AT_ENTRY_FRAGMENTS
	.align		4
.L_33:
        /*0018*/ 	.byte	0x04, 0x4f
        /*001a*/ 	.short	(.L_35 - .L_34)


	//   ....[0]....
.L_34:
        /*001c*/ 	.word	0x00000006


	//----- nvinfo : EIATTR_RESERVED_SMEM_USED
	.align		4
.L_35:
        /*0020*/ 	.byte	0x01, 0x41
	.zero		2


	//----- nvinfo : EIATTR_SPARSE_MMA_MASK
	.align		4
        /*0024*/ 	.byte	0x03, 0x50
        /*0026*/ 	.short	0x0000


	//----- nvinfo : EIATTR_TCGEN05_1CTA_USED
	.align		4
        /*0028*/ 	.byte	0x01, 0x51
	.zero		2


	//----- nvinfo : EIATTR_MAXREG_COUNT
	.align		4
        /*002c*/ 	.byte	0x03, 0x1b
        /*002e*/ 	.short	0x00ff


	//----- nvinfo : EIATTR_NUM_BARRIERS
	.align		4
        /*0030*/ 	.byte	0x02, 0x4c
        /*0032*/ 	.byte	0x07
	.zero		1


	//----- nvinfo : EIATTR_EXTERNS
	.align		4
        /*0034*/ 	.byte	0x04, 0x0f
        /*0036*/ 	.short	(.L_37 - .L_36)


	//   ....[0]....
	.align		4
.L_36:
        /*0038*/ 	.word	index@(__assertfail)


	//----- nvinfo : EIATTR_MERCURY_ISA_VERSION
	.align		4
.L_37:
        /*003c*/ 	.byte	0x03, 0x5f
        /*003e*/ 	.short	0x0101


	//----- nvinfo : EIATTR_INT_WARP_WIDE_INSTR_OFFSETS
	.align		4
        /*0040*/ 	.byte	0x04, 0x31
        /*0042*/ 	.short	(.L_39 - .L_38)


	//   ....[0]....
.L_38:
        /*0044*/ 	.word	0x000055f0


	//   ....[1]....
        /*0048*/ 	.word	0x00005620


	//   ....[2]....
        /*004c*/ 	.word	0x00005640


	//   ....[3]....
        /*0050*/ 	.word	0x000061c0


	//   ....[4]....
        /*0054*/ 	.word	0x00006310


	//   ....[5]....
        /*0058*/ 	.word	0x000063c0


	//   ....[6]....
        /*005c*/ 	.word	0x00006420


	//   ....[7]....
        /*0060*/ 	.word	0x00006560


	//   ....[8]....
        /*0064*/ 	.word	0x00006640


	//   ....[9]....
        /*0068*/ 	.word	0x000066a0


	//   ....[10]....
        /*006c*/ 	.word	0x00006810


	//   ....[11]....
        /*0070*/ 	.word	0x000068d0


	//   ....[12]....
        /*0074*/ 	.word	0x00006990


	//   ....[13]....
        /*0078*/ 	.word	0x00006ae0


	//   ....[14]....
        /*007c*/ 	.word	0x00006ba0


	//----- nvinfo : EIATTR_COOP_GROUP_MASK_REGIDS
	.align		4
.L_39:
        /*0080*/ 	.byte	0x04, 0x29
        /*0082*/ 	.short	(.L_41 - .L_40)


	//   ....[0]....
.L_40:
        /*0084*/ 	.word	0xffffffff


	//   ....[1]....
        /*0088*/ 	.word	0xffffffff


	//   ....[2]....
        /*008c*/ 	.word	0xffffffff


	//   ....[3]....
        /*0090*/ 	.word	0xffffffff


	//   ....[4]....
        /*0094*/ 	.word	0xffffffff


	//   ....[5]....
        /*0098*/ 	.word	0xffffffff


	//   ....[6]....
        /*009c*/ 	.word	0xffffffff


	//   ....[7]....
        /*00a0*/ 	.word	0xffffffff


	//   ....[8]....
        /*00a4*/ 	.word	0xffffffff


	//   ....[9]....
        /*00a8*/ 	.word	0xffffffff


	//   ....[10]....
        /*00ac*/ 	.word	0xffffffff


	//   ....[11]....
        /*00b0*/ 	.word	0xffffffff


	//   ....[12]....
        /*00b4*/ 	.word	0xffffffff


	//   ....[13]....
        /*00b8*/ 	.word	0xffffffff


	//----- nvinfo : EIATTR_COOP_GROUP_INSTR_OFFSETS
	.align		4
.L_41:
        /*00bc*/ 	.byte	0x04, 0x28
        /*00be*/ 	.short	(.L_43 - .L_42)


	//   ....[0]....
.L_42:
        /*00c0*/ 	.word	0x00000080


	//   ....[1]....
        /*00c4*/ 	.word	0x00000550


	//   ....[2]....
        /*00c8*/ 	.word	0x00000a50


	//   ....[3]....
        /*00cc*/ 	.word	0x00000bd0


	//   ....[4]....
        /*00d0*/ 	.word	0x00000cd0


	//   ....[5]....
        /*00d4*/ 	.word	0x00000e40


	//   ....[6]....
        /*00d8*/ 	.word	0x00000fa0


	//   ....[7]....
        /*00dc*/ 	.word	0x00001160


	//   ....[8]....
        /*00e0*/ 	.word	0x00002650


	//   ....[9]....
        /*00e4*/ 	.word	0x000043b0


	//   ....[10]....
        /*00e8*/ 	.word	0x000045c0


	//   ....[11]....
        /*00ec*/ 	.word	0x000045f0


	//   ....[12]....
        /*00f0*/ 	.word	0x000054d0


	//   ....[13]....
        /*00f4*/ 	.word	0x00005700


	//----- nvinfo : EIATTR_VRC_CTA_INIT_COUNT
	.align		4
.L_43:
        /*00f8*/ 	.byte	0x02, 0x4a
        /*00fa*/ 	.byte	0x80
	.zero		1


	//----- nvinfo : EIATTR_SYSCALL_OFFSETS
	.align		4
        /*00fc*/ 	.byte	0x04, 0x46
        /*00fe*/ 	.short	(.L_45 - .L_44)


	//   ....[0]....
.L_44:
        /*0100*/ 	.word	0x00007880


	//   ....[1]....
        /*0104*/ 	.word	0x00007970


	//   ....[2]....
        /*0108*/ 	.word	0x00008350


	//   ....[3]....
        /*010c*/ 	.word	0x000084c0


	//   ....[4]....
        /*0110*/ 	.word	0x000092a0


	//   ....[5]....
        /*0114*/ 	.word	0x00009410


	//   ....[6]....
        /*0118*/ 	.word	0x0000a280


	//   ....[7]....
        /*011c*/ 	.word	0x0000a3f0


	//   ....[8]....
        /*0120*/ 	.word	0x0000b200


	//   ....[9]....
        /*0124*/ 	.word	0x0000b370


	//----- nvinfo : EIATTR_MBARRIER_INSTR_OFFSETS
	.align		4
.L_45:
        /*0128*/ 	.byte	0x04, 0x39
        /*012a*/ 	.short	(.L_47 - .L_46)


	//   ....[0]....
.L_46:
        /*012c*/ 	.word	0x00000670
        /*0130*/ 	.word	0x000000ff
        /*0134*/ 	.word	0x00000000
        /*0138*/ 	.short	0x0100
        /*013a*/ 	.byte	0x04
	.zero		1


	//   ....[1]....
        /*013c*/ 	.word	0x00000680
        /*0140*/ 	.word	0x000000ff
        /*0144*/ 	.word	0x000000f0
        /*0148*/ 	.short	0x0100
        /*014a*/ 	.byte	0x04
	.zero		1


	//   ....[2]....
        /*014c*/ 	.word	0x00000690
        /*0150*/ 	.word	0x000000ff
        /*0154*/ 	.word	0x00000008
        /*0158*/ 	.short	0x0100
        /*015a*/ 	.byte	0x04
	.zero		1


	//   ....[3]....
        /*015c*/ 	.word	0x000006a0
        /*0160*/ 	.word	0x000000ff
        /*0164*/ 	.word	0x000000f8
        /*0168*/ 	.short	0x0100
        /*016a*/ 	.byte	0x04
	.zero		1


	//   ....[4]....
        /*016c*/ 	.word	0x000006b0
        /*0170*/ 	.word	0x000000ff
        /*0174*/ 	.word	0x00000010
        /*0178*/ 	.short	0x0100
        /*017a*/ 	.byte	0x04
	.zero		1


	//   ....[5]....
        /*017c*/ 	.word	0x000006c0
        /*0180*/ 	.word	0x000000ff
        /*0184*/ 	.word	0x00000100
        /*0188*/ 	.short	0x0100
        /*018a*/ 	.byte	0x04
	.zero		1


	//   ....[6]....
        /*018c*/ 	.word	0x000006d0
        /*0190*/ 	.word	0x000000ff
        /*0194*/ 	.word	0x00000018
        /*0198*/ 	.short	0x0100
        /*019a*/ 	.byte	0x04
	.zero		1


	//   ....[7]....
        /*019c*/ 	.word	0x000006e0
        /*01a0*/ 	.word	0x000000ff
        /*01a4*/ 	.word	0x00000108
        /*01a8*/ 	.short	0x0100
        /*01aa*/ 	.byte	0x04
	.zero		1


	//   ....[8]....
        /*01ac*/ 	.word	0x000006f0
        /*01b0*/ 	.word	0x000000ff
        /*01b4*/ 	.word	0x00000020
        /*01b8*/ 	.short	0x0100
        /*01ba*/ 	.byte	0x04
	.zero		1


	//   ....[9]....
        /*01bc*/ 	.word	0x00000700
        /*01c0*/ 	.word	0x000000ff
        /*01c4*/ 	.word	0x00000110
        /*01c8*/ 	.short	0x0100
        /*01ca*/ 	.byte	0x04
	.zero		1


	//   ....[10]....
        /*01cc*/ 	.word	0x00000710
        /*01d0*/ 	.word	0x000000ff
        /*01d4*/ 	.word	0x00000028
        /*01d8*/ 	.short	0x0100
        /*01da*/ 	.byte	0x04
	.zero		1


	//   ....[11]....
        /*01dc*/ 	.word	0x00000720
        /*01e0*/ 	.word	0x000000ff
        /*01e4*/ 	.word	0x00000118
        /*01e8*/ 	.short	0x0100
        /*01ea*/ 	.byte	0x04
	.zero		1


	//   ....[12]....
        /*01ec*/ 	.word	0x00000730
        /*01f0*/ 	.word	0x000000ff
        /*01f4*/ 	.word	0x00000030
        /*01f8*/ 	.short	0x0100
        /*01fa*/ 	.byte	0x04
	.zero		1


	//   ....[13]....
        /*01fc*/ 	.word	0x00000740
        /*0200*/ 	.word	0x000000ff
        /*0204*/ 	.word	0x00000120
        /*0208*/ 	.short	0x0100
        /*020a*/ 	.byte	0x04
	.zero		1


	//   ....[14]....
        /*020c*/ 	.word	0x00000750
        /*0210*/ 	.word	0x000000ff
        /*0214*/ 	.word	0x00000038
        /*0218*/ 	.short	0x0100
        /*021a*/ 	.byte	0x04
	.zero		1


	//   ....[15]....
        /*021c*/ 	.word	0x00000760
        /*0220*/ 	.word	0x000000ff
        /*0224*/ 	.word	0x00000128
        /*0228*/ 	.short	0x0100
        /*022a*/ 	.byte	0x04
	.zero		1


	//   ....[16]....
        /*022c*/ 	.word	0x00000770
        /*0230*/ 	.word	0x000000ff
        /*0234*/ 	.word	0x00000040
        /*0238*/ 	.short	0x0100
        /*023a*/ 	.byte	0x04
	.zero		1


	//   ....[17]....
        /*023c*/ 	.word	0x00000780
        /*0240*/ 	.word	0x000000ff
        /*0244*/ 	.word	0x00000130
        /*0248*/ 	.short	0x0100
        /*024a*/ 	.byte	0x04
	.zero		1


	//   ....[18]....
        /*024c*/ 	.word	0x00000790
        /*0250*/ 	.word	0x000000ff
        /*0254*/ 	.word	0x00000048
        /*0258*/ 	.short	0x0100
        /*025a*/ 	.byte	0x04
	.zero		1


	//   ....[19]....
        /*025c*/ 	.word	0x000007a0
        /*0260*/ 	.word	0x000000ff
        /*0264*/ 	.word	0x00000138
        /*0268*/ 	.short	0x0100
        /*026a*/ 	.byte	0x04
	.zero		1


	//   ....[20]....
        /*026c*/ 	.word	0x000007b0
        /*0270*/ 	.word	0x000000ff
        /*0274*/ 	.word	0x00000050
        /*0278*/ 	.short	0x0100
        /*027a*/ 	.byte	0x04
	.zero		1


	//   ....[21]....
        /*027c*/ 	.word	0x000007c0
        /*0280*/ 	.word	0x000000ff
        /*0284*/ 	.word	0x00000140
        /*0288*/ 	.short	0x0100
        /*028a*/ 	.byte	0x04
	.zero		1


	//   ....[22]....
        /*028c*/ 	.word	0x000007d0
        /*0290*/ 	.word	0x000000ff
        /*0294*/ 	.word	0x00000058
        /*0298*/ 	.short	0x0100
        /*029a*/ 	.byte	0x04
	.zero		1


	//   ....[23]....
        /*029c*/ 	.word	0x000007e0
        /*02a0*/ 	.word	0x000000ff
        /*02a4*/ 	.word	0x00000148
        /*02a8*/ 	.short	0x0100
        /*02aa*/ 	.byte	0x04
	.zero		1


	//   ....[24]....
        /*02ac*/ 	.word	0x000007f0
        /*02b0*/ 	.word	0x000000ff
        /*02b4*/ 	.word	0x00000060
        /*02b8*/ 	.short	0x0100
        /*02ba*/ 	.byte	0x04
	.zero		1


	//   ....[25]....
        /*02bc*/ 	.word	0x00000800
        /*02c0*/ 	.word	0x000000ff
        /*02c4*/ 	.word	0x00000150
        /*02c8*/ 	.short	0x0100
        /*02ca*/ 	.byte	0x04
	.zero		1


	//   ....[26]....
        /*02cc*/ 	.word	0x00000810
        /*02d0*/ 	.word	0x000000ff
        /*02d4*/ 	.word	0x00000068
        /*02d8*/ 	.short	0x0100
        /*02da*/ 	.byte	0x04
	.zero		1


	//   ....[27]....
        /*02dc*/ 	.word	0x00000820
        /*02e0*/ 	.word	0x000000ff
        /*02e4*/ 	.word	0x00000158
        /*02e8*/ 	.short	0x0100
        /*02ea*/ 	.byte	0x04
	.zero		1


	//   ....[28]....
        /*02ec*/ 	.word	0x00000830
        /*02f0*/ 	.word	0x000000ff
        /*02f4*/ 	.word	0x00000070
        /*02f8*/ 	.short	0x0100
        /*02fa*/ 	.byte	0x04
	.zero		1


	//   ....[29]....
        /*02fc*/ 	.word	0x00000840
        /*0300*/ 	.word	0x000000ff
        /*0304*/ 	.word	0x00000160
        /*0308*/ 	.short	0x0100
        /*030a*/ 	.byte	0x04
	.zero		1


	//   ....[30]....
        /*030c*/ 	.word	0x00000850
        /*0310*/ 	.word	0x000000ff
        /*0314*/ 	.word	0x00000078
        /*0318*/ 	.short	0x0100
        /*031a*/ 	.byte	0x04
	.zero		1


	//   ....[31]....
        /*031c*/ 	.word	0x00000860
        /*0320*/ 	.word	0x000000ff
        /*0324*/ 	.word	0x00000168
        /*0328*/ 	.short	0x0100
        /*032a*/ 	.byte	0x04
	.zero		1


	//   ....[32]....
        /*032c*/ 	.word	0x00000870
        /*0330*/ 	.word	0x000000ff
        /*0334*/ 	.word	0x00000080
        /*0338*/ 	.short	0x0100
        /*033a*/ 	.byte	0x04
	.zero		1


	//   ....[33]....
        /*033c*/ 	.word	0x00000880
        /*0340*/ 	.word	0x000000ff
        /*0344*/ 	.word	0x00000170
        /*0348*/ 	.short	0x0100
        /*034a*/ 	.byte	0x04
	.zero		1


	//   ....[34]....
        /*034c*/ 	.word	0x00000890
        /*0350*/ 	.word	0x000000ff
        /*0354*/ 	.word	0x00000088
        /*0358*/ 	.short	0x0100
        /*035a*/ 	.byte	0x04
	.zero		1


	//   ....[35]....
        /*035c*/ 	.word	0x000008a0
        /*0360*/ 	.word	0x000000ff
        /*0364*/ 	.word	0x00000178
        /*0368*/ 	.short	0x0100
        /*036a*/ 	.byte	0x04
	.zero		1


	//   ....[36]....
        /*036c*/ 	.word	0x000008b0
        /*0370*/ 	.word	0x000000ff
        /*0374*/ 	.word	0x00000090
        /*0378*/ 	.short	0x0100
        /*037a*/ 	.byte	0x04
	.zero		1


	//   ....[37]....
        /*037c*/ 	.word	0x000008c0
        /*0380*/ 	.word	0x000000ff
        /*0384*/ 	.word	0x00000180
        /*0388*/ 	.short	0x0100
        /*038a*/ 	.byte	0x04
	.zero		1


	//   ....[38]....
        /*038c*/ 	.word	0x000008d0
        /*0390*/ 	.word	0x000000ff
        /*0394*/ 	.word	0x00000098
        /*0398*/ 	.short	0x0100
        /*039a*/ 	.byte	0x04
	.zero		1


	//   ....[39]....
        /*039c*/ 	.word	0x000008e0
        /*03a0*/ 	.word	0x000000ff
        /*03a4*/ 	.word	0x00000188
        /*03a8*/ 	.short	0x0100
        /*03aa*/ 	.byte	0x04
	.zero		1


	//   ....[40]....
        /*03ac*/ 	.word	0x000008f0
        /*03b0*/ 	.word	0x000000ff
        /*03b4*/ 	.word	0x000000a0
        /*03b8*/ 	.short	0x0100
        /*03ba*/ 	.byte	0x04
	.zero		1


	//   ....[41]....
        /*03bc*/ 	.word	0x00000900
        /*03c0*/ 	.word	0x000000ff
        /*03c4*/ 	.word	0x00000190
        /*03c8*/ 	.short	0x0100
        /*03ca*/ 	.byte	0x04
	.zero		1


	//   ....[42]....
        /*03cc*/ 	.word	0x00000910
        /*03d0*/ 	.word	0x000000ff
        /*03d4*/ 	.word	0x000000a8
        /*03d8*/ 	.short	0x0100
        /*03da*/ 	.byte	0x04
	.zero		1


	//   ....[43]....
        /*03dc*/ 	.word	0x00000920
        /*03e0*/ 	.word	0x000000ff
        /*03e4*/ 	.word	0x00000198
        /*03e8*/ 	.short	0x0100
        /*03ea*/ 	.byte	0x04
	.zero		1


	//   ....[44]....
        /*03ec*/ 	.word	0x00000930
        /*03f0*/ 	.word	0x000000ff
        /*03f4*/ 	.word	0x000000b0
        /*03f8*/ 	.short	0x0100
        /*03fa*/ 	.byte	0x04
	.zero		1


	//   ....[45]....
        /*03fc*/ 	.word	0x00000940
        /*0400*/ 	.word	0x000000ff
        /*0404*/ 	.word	0x000001a0
        /*0408*/ 	.short	0x0100
        /*040a*/ 	.byte	0x04
	.zero		1


	//   ....[46]....
        /*040c*/ 	.word	0x00000950
        /*0410*/ 	.word	0x000000ff
        /*0414*/ 	.word	0x000000b8
        /*0418*/ 	.short	0x0100
        /*041a*/ 	.byte	0x04
	.zero		1


	//   ....[47]....
        /*041c*/ 	.word	0x00000960
        /*0420*/ 	.word	0x000000ff
        /*0424*/ 	.word	0x000001a8
        /*0428*/ 	.short	0x0100
        /*042a*/ 	.byte	0x04
	.zero		1


	//   ....[48]....
        /*042c*/ 	.word	0x00000970
        /*0430*/ 	.word	0x000000ff
        /*0434*/ 	.word	0x000000c0
        /*0438*/ 	.short	0x0100
        /*043a*/ 	.byte	0x04
	.zero		1


	//   ....[49]....
        /*043c*/ 	.word	0x00000980
        /*0440*/ 	.word	0x000000ff
        /*0444*/ 	.word	0x000001b0
        /*0448*/ 	.short	0x0100
        /*044a*/ 	.byte	0x04
	.zero		1


	//   ....[50]....
        /*044c*/ 	.word	0x00000990
        /*0450*/ 	.word	0x000000ff
        /*0454*/ 	.word	0x000000c8
        /*0458*/ 	.short	0x0100
        /*045a*/ 	.byte	0x04
	.zero		1


	//   ....[51]....
        /*045c*/ 	.word	0x000009a0
        /*0460*/ 	.word	0x000000ff
        /*0464*/ 	.word	0x000001b8
        /*0468*/ 	.short	0x0100
        /*046a*/ 	.byte	0x04
	.zero		1


	//   ....[52]....
        /*046c*/ 	.word	0x000009b0
        /*0470*/ 	.word	0x000000ff
        /*0474*/ 	.word	0x000000d0
        /*0478*/ 	.short	0x0100
        /*047a*/ 	.byte	0x04
	.zero		1


	//   ....[53]....
        /*047c*/ 	.word	0x000009c0
        /*0480*/ 	.word	0x000000ff
        /*0484*/ 	.word	0x000001c0
        /*0488*/ 	.short	0x0100
        /*048a*/ 	.byte	0x04
	.zero		1


	//   ....[54]....
        /*048c*/ 	.word	0x000009d0
        /*0490*/ 	.word	0x000000ff
        /*0494*/ 	.word	0x000000d8
        /*0498*/ 	.short	0x0100
        /*049a*/ 	.byte	0x04
	.zero		1


	//   ....[55]....
        /*049c*/ 	.word	0x000009e0
        /*04a0*/ 	.word	0x000000ff
        /*04a4*/ 	.word	0x000001c8
        /*04a8*/ 	.short	0x0100
        /*04aa*/ 	.byte	0x04
	.zero		1


	//   ....[56]....
        /*04ac*/ 	.word	0x000009f0
        /*04b0*/ 	.word	0x000000ff
        /*04b4*/ 	.word	0x000000e0
        /*04b8*/ 	.short	0x0100
        /*04ba*/ 	.byte	0x04
	.zero		1


	//   ....[57]....
        /*04bc*/ 	.word	0x00000a00
        /*04c0*/ 	.word	0x000000ff
        /*04c4*/ 	.word	0x000001d0
        /*04c8*/ 	.short	0x0100
        /*04ca*/ 	.byte	0x04
	.zero		1


	//   ....[58]....
        /*04cc*/ 	.word	0x00000a10
        /*04d0*/ 	.word	0x000000ff
        /*04d4*/ 	.word	0x000000e8
        /*04d8*/ 	.short	0x0100
        /*04da*/ 	.byte	0x04
	.zero		1


	//   ....[59]....
        /*04dc*/ 	.word	0x00000a20
        /*04e0*/ 	.word	0x000000ff
        /*04e4*/ 	.word	0x000001d8
        /*04e8*/ 	.short	0x0100
        /*04ea*/ 	.byte	0x04
	.zero		1


	//   ....[60]....
        /*04ec*/ 	.word	0x00000b60
        /*04f0*/ 	.word	0x000000ff
        /*04f4*/ 	.word	0x000001e0
        /*04f8*/ 	.short	0x0100
        /*04fa*/ 	.byte	0x04
	.zero		1


	//   ....[61]....
        /*04fc*/ 	.word	0x00000b70
        /*0500*/ 	.word	0x000000ff
        /*0504*/ 	.word	0x000001f8
        /*0508*/ 	.short	0x0100
        /*050a*/ 	.byte	0x04
	.zero		1


	//   ....[62]....
        /*050c*/ 	.word	0x00000b80
        /*0510*/ 	.word	0x000000ff
        /*0514*/ 	.word	0x000001e8
        /*0518*/ 	.short	0x0100
        /*051a*/ 	.byte	0x04
	.zero		1


	//   ....[63]....
        /*051c*/ 	.word	0x00000b90
        /*0520*/ 	.word	0x000000ff
        /*0524*/ 	.word	0x00000200
        /*0528*/ 	.short	0x0100
        /*052a*/ 	.byte	0x04
	.zero		1


	//   ....[64]....
        /*052c*/ 	.word	0x00000ba0
        /*0530*/ 	.word	0x000000ff
        /*0534*/ 	.word	0x000001f0
        /*0538*/ 	.short	0x0100
        /*053a*/ 	.byte	0x04
	.zero		1


	//   ....[65]....
        /*053c*/ 	.word	0x00000bb0
        /*0540*/ 	.word	0x000000ff
        /*0544*/ 	.word	0x00000208
        /*0548*/ 	.short	0x0100
        /*054a*/ 	.byte	0x04
	.zero		1


	//   ....[66]....
        /*054c*/ 	.word	0x00000ca0
        /*0550*/ 	.word	0x000000ff
        /*0554*/ 	.word	0x00000210
        /*0558*/ 	.short	0x0100
        /*055a*/ 	.byte	0x06
	.zero		1


	//   ....[67]....
        /*055c*/ 	.word	0x00000cb0
        /*0560*/ 	.word	0x000000ff
        /*0564*/ 	.word	0x00000218
        /*0568*/ 	.short	0x0100
        /*056a*/ 	.byte	0x06
	.zero		1


	//   ....[68]....
        /*056c*/ 	.word	0x00000df0
        /*0570*/ 	.word	0x000000ff
        /*0574*/ 	.word	0x00000220
        /*0578*/ 	.short	0x0100
        /*057a*/ 	.byte	0x06
	.zero		1


	//   ....[69]....
        /*057c*/ 	.word	0x00000e00
        /*0580*/ 	.word	0x000000ff
        /*0584*/ 	.word	0x00000230
        /*0588*/ 	.short	0x0100
        /*058a*/ 	.byte	0x06
	.zero		1


	//   ....[70]....
        /*058c*/ 	.word	0x00000e10
        /*0590*/ 	.word	0x000000ff
        /*0594*/ 	.word	0x00000228
        /*0598*/ 	.short	0x0100
        /*059a*/ 	.byte	0x06
	.zero		1


	//   ....[71]....
        /*059c*/ 	.word	0x00000e20
        /*05a0*/ 	.word	0x000000ff
        /*05a4*/ 	.word	0x00000238
        /*05a8*/ 	.short	0x0100
        /*05aa*/ 	.byte	0x06
	.zero		1


	//   ....[72]....
        /*05ac*/ 	.word	0x00000f50
        /*05b0*/ 	.word	0x000000ff
        /*05b4*/ 	.word	0x00000240
        /*05b8*/ 	.short	0x0100
        /*05ba*/ 	.byte	0x04
	.zero		1


	//   ....[73]....
        /*05bc*/ 	.word	0x00000f60
        /*05c0*/ 	.word	0x000000ff
        /*05c4*/ 	.word	0x00000250
        /*05c8*/ 	.short	0x0100
        /*05ca*/ 	.byte	0x04
	.zero		1


	//   ....[74]....
        /*05cc*/ 	.word	0x00000f70
        /*05d0*/ 	.word	0x000000ff
        /*05d4*/ 	.word	0x00000248
        /*05d8*/ 	.short	0x0100
        /*05da*/ 	.byte	0x04
	.zero		1


	//   ....[75]....
        /*05dc*/ 	.word	0x00000f80
        /*05e0*/ 	.word	0x000000ff
        /*05e4*/ 	.word	0x00000258
        /*05e8*/ 	.short	0x0100
        /*05ea*/ 	.byte	0x04
	.zero		1


	//   ....[76]....
        /*05ec*/ 	.word	0x00001070
        /*05f0*/ 	.word	0x000000ff
        /*05f4*/ 	.word	0x00000260
        /*05f8*/ 	.short	0x0100
        /*05fa*/ 	.byte	0x04
	.zero		1


	//   ....[77]....
        /*05fc*/ 	.word	0x00001080
        /*0600*/ 	.word	0x000000ff
        /*0604*/ 	.word	0x00000270
        /*0608*/ 	.short	0x0100
        /*060a*/ 	.byte	0x04
	.zero		1


	//   ....[78]....
        /*060c*/ 	.word	0x00001090
        /*0610*/ 	.word	0x000000ff
        /*0614*/ 	.word	0x00000268
        /*0618*/ 	.short	0x0100
        /*061a*/ 	.byte	0x04
	.zero		1


	//   ....[79]....
        /*061c*/ 	.word	0x000010a0
        /*0620*/ 	.word	0x000000ff
        /*0624*/ 	.word	0x00000278
        /*0628*/ 	.short	0x0100
        /*062a*/ 	.byte	0x04
	.zero		1


	//   ....[80]....
        /*062c*/ 	.word	0x00001c20
        /*0630*/ 	.word	0x00000000
        /*0634*/ 	.word	0x00000270
        /*0638*/ 	.short	0x010a
        /*063a*/ 	.byte	0xff
	.zero		1


	//   ....[81]....
        /*063c*/ 	.word	0x00001c50
        /*0640*/ 	.word	0x00000000
        /*0644*/ 	.word	0x00000260
        /*0648*/ 	.short	0x0101
        /*064a*/ 	.byte	0xff
	.zero		1


	//   ....[82]....
        /*064c*/ 	.word	0x00001d30
        /*0650*/ 	.word	0x000000ff
        /*0654*/ 	.word	0x000000f0
        /*0658*/ 	.short	0x010a
        /*065a*/ 	.byte	0x04
	.zero		1


	//   ....[83]....
        /*065c*/ 	.word	0x00001dc0
        /*0660*/ 	.word	0x000000ff
        /*0664*/ 	.word	0x000000f0
        /*0668*/ 	.short	0x010a
        /*066a*/ 	.byte	0x29
	.zero		1


	//   ....[84]....
        /*066c*/ 	.word	0x00001f00
        /*0670*/ 	.word	0x000000ff
        /*0674*/ 	.word	0x000000f0
        /*0678*/ 	.short	0x010a
        /*067a*/ 	.byte	0x06
	.zero		1


	//   ....[85]....
        /*067c*/ 	.word	0x000021c0
        /*0680*/ 	.word	0x000000ff
        /*0684*/ 	.word	0x00000218
        /*0688*/ 	.short	0x0101
        /*068a*/ 	.byte	0x05
	.zero		1


	//   ....[86]....
        /*068c*/ 	.word	0x000021e0
        /*0690*/ 	.word	0x000000ff
        /*0694*/ 	.word	0x000000f0
        /*0698*/ 	.short	0x010a
        /*069a*/ 	.byte	0x04
	.zero		1


	//   ....[87]....
        /*069c*/ 	.word	0x00002260
        /*06a0*/ 	.word	0x000000ff
        /*06a4*/ 	.word	0x000000f0
        /*06a8*/ 	.short	0x010a
        /*06aa*/ 	.byte	0x29
	.zero		1


	//   ....[88]....
        /*06ac*/ 	.word	0x000023a0
        /*06b0*/ 	.word	0x000000ff
        /*06b4*/ 	.word	0x000000f0
        /*06b8*/ 	.short	0x010a
        /*06ba*/ 	.byte	0x06
	.zero		1


	//   ....[89]....
        /*06bc*/ 	.word	0x00002680
        /*06c0*/ 	.word	0x00000003
        /*06c4*/ 	.word	0x00000220
        /*06c8*/ 	.short	0x010a
        /*06ca*/ 	.byte	0xff
	.zero		1


	//   ....[90]....
        /*06cc*/ 	.word	0x000027d0
        /*06d0*/ 	.word	0x00000000
        /*06d4*/ 	.word	0x00000000
        /*06d8*/ 	.short	0x0101
        /*06da*/ 	.byte	0xff
	.zero		1


	//   ....[91]....
        /*06dc*/ 	.word	0x00002d90
        /*06e0*/ 	.word	0x000000ff
        /*06e4*/ 	.word	0x00000000
        /*06e8*/ 	.short	0x010a
        /*06ea*/ 	.byte	0x04
	.zero		1


	//   ....[92]....
        /*06ec*/ 	.word	0x00002e20
        /*06f0*/ 	.word	0x000000ff
        /*06f4*/ 	.word	0x00000000
        /*06f8*/ 	.short	0x010a
        /*06fa*/ 	.byte	0x05
	.zero		1


	//   ....[93]....
        /*06fc*/ 	.word	0x00002eb0
        /*0700*/ 	.word	0x000000ff
        /*0704*/ 	.word	0x00000000
        /*0708*/ 	.short	0x010a
        /*070a*/ 	.byte	0x05
	.zero		1


	//   ....[94]....
        /*070c*/ 	.word	0x00002f40
        /*0710*/ 	.word	0x000000ff
        /*0714*/ 	.word	0x00000000
        /*0718*/ 	.short	0x010a
        /*071a*/ 	.byte	0x05
	.zero		1


	//   ....[95]....
        /*071c*/ 	.word	0x00002fd0
        /*0720*/ 	.word	0x000000ff
        /*0724*/ 	.word	0x00000000
        /*0728*/ 	.short	0x010a
        /*072a*/ 	.byte	0x05
	.zero		1


	//   ....[96]....
        /*072c*/ 	.word	0x00003060
        /*0730*/ 	.word	0x000000ff
        /*0734*/ 	.word	0x00000000
        /*0738*/ 	.short	0x010a
        /*073a*/ 	.byte	0x05
	.zero		1


	//   ....[97]....
        /*073c*/ 	.word	0x000030f0
        /*0740*/ 	.word	0x000000ff
        /*0744*/ 	.word	0x00000000
        /*0748*/ 	.short	0x010a
        /*074a*/ 	.byte	0x05
	.zero		1


	//   ....[98]....
        /*074c*/ 	.word	0x00003180
        /*0750*/ 	.word	0x000000ff
        /*0754*/ 	.word	0x00000000
        /*0758*/ 	.short	0x010a
        /*075a*/ 	.byte	0x05
	.zero		1


	//   ....[99]....
        /*075c*/ 	.word	0x00003210
        /*0760*/ 	.word	0x000000ff
        /*0764*/ 	.word	0x00000000
        /*0768*/ 	.short	0x010a
        /*076a*/ 	.byte	0x05
	.zero		1


	//   ....[100]....
        /*076c*/ 	.word	0x000032a0
        /*0770*/ 	.word	0x000000ff
        /*0774*/ 	.word	0x00000000
        /*0778*/ 	.short	0x010a
        /*077a*/ 	.byte	0x05
	.zero		1


	//   ....[101]....
        /*077c*/ 	.word	0x00003330
        /*0780*/ 	.word	0x000000ff
        /*0784*/ 	.word	0x00000000
        /*0788*/ 	.short	0x010a
        /*078a*/ 	.byte	0x05
	.zero		1


	//   ....[102]....
        /*078c*/ 	.word	0x000033c0
        /*0790*/ 	.word	0x000000ff
        /*0794*/ 	.word	0x00000000
        /*0798*/ 	.short	0x010a
        /*079a*/ 	.byte	0x05
	.zero		1


	//   ....[103]....
        /*079c*/ 	.word	0x00003450
        /*07a0*/ 	.word	0x000000ff
        /*07a4*/ 	.word	0x00000000
        /*07a8*/ 	.short	0x010a
        /*07aa*/ 	.byte	0x05
	.zero		1


	//   ....[104]....
        /*07ac*/ 	.word	0x000034e0
        /*07b0*/ 	.word	0x000000ff
        /*07b4*/ 	.word	0x00000000
        /*07b8*/ 	.short	0x010a
        /*07ba*/ 	.byte	0x05
	.zero		1


	//   ....[105]....
        /*07bc*/ 	.word	0x00003570
        /*07c0*/ 	.word	0x000000ff
        /*07c4*/ 	.word	0x00000000
        /*07c8*/ 	.short	0x010a
        /*07ca*/ 	.byte	0x05
	.zero		1


	//   ....[106]....
        /*07cc*/ 	.word	0x00003600
        /*07d0*/ 	.word	0x000000ff
        /*07d4*/ 	.word	0x00000000
        /*07d8*/ 	.short	0x010a
        /*07da*/ 	.byte	0x05
	.zero		1


	//   ....[107]....
        /*07dc*/ 	.word	0x00003690
        /*07e0*/ 	.word	0x000000ff
        /*07e4*/ 	.word	0x00000000
        /*07e8*/ 	.short	0x010a
        /*07ea*/ 	.byte	0x05
	.zero		1


	//   ....[108]....
        /*07ec*/ 	.word	0x00003720
        /*07f0*/ 	.word	0x000000ff
        /*07f4*/ 	.word	0x00000000
        /*07f8*/ 	.short	0x010a
        /*07fa*/ 	.byte	0x05
	.zero		1


	//   ....[109]....
        /*07fc*/ 	.word	0x000037b0
        /*0800*/ 	.word	0x000000ff
        /*0804*/ 	.word	0x00000000
        /*0808*/ 	.short	0x010a
        /*080a*/ 	.byte	0x05
	.zero		1


	//   ....[110]....
        /*080c*/ 	.word	0x00003840
        /*0810*/ 	.word	0x000000ff
        /*0814*/ 	.word	0x00000000
        /*0818*/ 	.short	0x010a
        /*081a*/ 	.byte	0x05
	.zero		1


	//   ....[111]....
        /*081c*/ 	.word	0x000038d0
        /*0820*/ 	.word	0x000000ff
        /*0824*/ 	.word	0x00000000
        /*0828*/ 	.short	0x010a
        /*082a*/ 	.byte	0x05
	.zero		1


	//   ....[112]....
        /*082c*/ 	.word	0x00003960
        /*0830*/ 	.word	0x000000ff
        /*0834*/ 	.word	0x00000000
        /*0838*/ 	.short	0x010a
        /*083a*/ 	.byte	0x05
	.zero		1


	//   ....[113]....
        /*083c*/ 	.word	0x000039f0
        /*0840*/ 	.word	0x000000ff
        /*0844*/ 	.word	0x00000000
        /*0848*/ 	.short	0x010a
        /*084a*/ 	.byte	0x05
	.zero		1


	//   ....[114]....
        /*084c*/ 	.word	0x00003a80
        /*0850*/ 	.word	0x000000ff
        /*0854*/ 	.word	0x00000000
        /*0858*/ 	.short	0x010a
        /*085a*/ 	.byte	0x05
	.zero		1


	//   ....[115]....
        /*085c*/ 	.word	0x00003b10
        /*0860*/ 	.word	0x000000ff
        /*0864*/ 	.word	0x00000000
        /*0868*/ 	.short	0x010a
        /*086a*/ 	.byte	0x05
	.zero		1


	//   ....[116]....
        /*086c*/ 	.word	0x00003ba0
        /*0870*/ 	.word	0x000000ff
        /*0874*/ 	.word	0x00000000
        /*0878*/ 	.short	0x010a
        /*087a*/ 	.byte	0x05
	.zero		1


	//   ....[117]....
        /*087c*/ 	.word	0x00003c30
        /*0880*/ 	.word	0x000000ff
        /*0884*/ 	.word	0x00000000
        /*0888*/ 	.short	0x010a
        /*088a*/ 	.byte	0x05
	.zero		1


	//   ....[118]....
        /*088c*/ 	.word	0x00003cc0
        /*0890*/ 	.word	0x000000ff
        /*0894*/ 	.word	0x00000000
        /*0898*/ 	.short	0x010a
        /*089a*/ 	.byte	0x05
	.zero		1


	//   ....[119]....
        /*089c*/ 	.word	0x00003d50
        /*08a0*/ 	.word	0x000000ff
        /*08a4*/ 	.word	0x00000000
        /*08a8*/ 	.short	0x010a
        /*08aa*/ 	.byte	0x05
	.zero		1


	//   ....[120]....
        /*08ac*/ 	.word	0x00003df0
        /*08b0*/ 	.word	0x00000000
        /*08b4*/ 	.word	0x00000000
        /*08b8*/ 	.short	0x010a
        /*08ba*/ 	.byte	0xff
	.zero		1


	//   ....[121]....
        /*08bc*/ 	.word	0x00003f10
        /*08c0*/ 	.word	0x00000002
        /*08c4*/ 	.word	0x00000260
        /*08c8*/ 	.short	0x010a
        /*08ca*/ 	.byte	0xff
	.zero		1


	//   ....[122]....
        /*08cc*/ 	.word	0x00003f80
        /*08d0*/ 	.word	0x00000002
        /*08d4*/ 	.word	0x00000000
        /*08d8*/ 	.short	0x0101
        /*08da*/ 	.byte	0xff
	.zero		1


	//   ....[123]....
        /*08dc*/ 	.word	0x00003fa0
        /*08e0*/ 	.word	0x000000ff
        /*08e4*/ 	.word	0x00000230
        /*08e8*/ 	.short	0x010a
        /*08ea*/ 	.byte	0x04
	.zero		1


	//   ....[124]....
        /*08ec*/ 	.word	0x000040c0
        /*08f0*/ 	.word	0x00000002
        /*08f4*/ 	.word	0x00000220
        /*08f8*/ 	.short	0x010a
        /*08fa*/ 	.byte	0xff
	.zero		1


	//   ....[125]....
        /*08fc*/ 	.word	0x000041c0
        /*0900*/ 	.word	0x00000002
        /*0904*/ 	.word	0x00000000
        /*0908*/ 	.short	0x0101
        /*090a*/ 	.byte	0xff
	.zero		1


	//   ....[126]....
        /*090c*/ 	.word	0x00004250
        /*0910*/ 	.word	0x000000ff
        /*0914*/ 	.word	0x00000230
        /*0918*/ 	.short	0x0106
        /*091a*/ 	.byte	0x04
	.zero		1


	//   ....[127]....
        /*091c*/ 	.word	0x00004270
        /*0920*/ 	.word	0x000000ff
        /*0924*/ 	.word	0x00000230
        /*0928*/ 	.short	0x010a
        /*092a*/ 	.byte	0x04
	.zero		1


	//   ....[128]....
        /*092c*/ 	.word	0x00004300
        /*0930*/ 	.word	0x000000ff
        /*0934*/ 	.word	0x00000230
        /*0938*/ 	.short	0x0106
        /*093a*/ 	.byte	0x07
	.zero		1


	//   ....[129]....
        /*093c*/ 	.word	0x00004340
        /*0940*/ 	.word	0x00000000
        /*0944*/ 	.word	0x00000230
        /*0948*/ 	.short	0x010a
        /*094a*/ 	.byte	0xff
	.zero		1


	//   ....[130]....
        /*094c*/ 	.word	0x000048f0
        /*0950*/ 	.word	0x00000002
        /*0954*/ 	.word	0x00000220
        /*0958*/ 	.short	0x010a
        /*095a*/ 	.byte	0xff
	.zero		1


	//   ....[131]....
        /*095c*/ 	.word	0x00004a10
        /*0960*/ 	.word	0x00000000
        /*0964*/ 	.word	0x00000000
        /*0968*/ 	.short	0x0101
        /*096a*/ 	.byte	0xff
	.zero		1


	//   ....[132]....
        /*096c*/ 	.word	0x00004f70
        /*0970*/ 	.word	0x000000ff
        /*0974*/ 	.word	0x00000000
        /*0978*/ 	.short	0x010a
        /*097a*/ 	.byte	0x04
	.zero		1


	//   ....[133]....
        /*097c*/ 	.word	0x00004f80
        /*0980*/ 	.word	0x000000ff
        /*0984*/ 	.word	0x00000250
        /*0988*/ 	.short	0x010a
        /*098a*/ 	.byte	0x1f
	.zero		1


	//   ....[134]....
        /*098c*/ 	.word	0x000050b0
        /*0990*/ 	.word	0x000000ff
        /*0994*/ 	.word	0x00000000
        /*0998*/ 	.short	0x010a
        /*099a*/ 	.byte	0x07
	.zero		1


	//   ....[135]....
        /*099c*/ 	.word	0x000051f0
        /*09a0*/ 	.word	0x000000ff
        /*09a4*/ 	.word	0x00000000
        /*09a8*/ 	.short	0x010a
        /*09aa*/ 	.byte	0x05
	.zero		1


	//   ....[136]....
        /*09ac*/ 	.word	0x00005420
        /*09b0*/ 	.word	0x000000ff
        /*09b4*/ 	.word	0x00000000
        /*09b8*/ 	.short	0x010a
        /*09ba*/ 	.byte	0x04
	.zero		1


	//   ....[137]....
        /*09bc*/ 	.word	0x000054b0
        /*09c0*/ 	.word	0x000000ff
        /*09c4*/ 	.word	0x00000000
        /*09c8*/ 	.short	0x010a
        /*09ca*/ 	.byte	0x04
	.zero		1


	//   ....[138]....
        /*09cc*/ 	.word	0x00005990
        /*09d0*/ 	.word	0x00000008
        /*09d4*/ 	.word	0x00000220
        /*09d8*/ 	.short	0x010a
        /*09da*/ 	.byte	0xff
	.zero		1


	//   ....[139]....
        /*09dc*/ 	.word	0x00005b00
        /*09e0*/ 	.word	0x00000000
        /*09e4*/ 	.word	0x00000000
        /*09e8*/ 	.short	0x0101
        /*09ea*/ 	.byte	0xff
	.zero		1


	//   ....[140]....
        /*09ec*/ 	.word	0x00005fd0
        /*09f0*/ 	.word	0x000000ff
        /*09f4*/ 	.word	0x00000218
        /*09f8*/ 	.short	0x010a
        /*09fa*/ 	.byte	0x15
	.zero		1


	//   ....[141]....
        /*09fc*/ 	.word	0x000061a0
        /*0a00*/ 	.word	0x000000ff
        /*0a04*/ 	.word	0x000001f8
        /*0a08*/ 	.short	0x010a
        /*0a0a*/ 	.byte	0x04
	.zero		1


	//   ....[142]....
        /*0a0c*/ 	.word	0x000063e0
        /*0a10*/ 	.word	0x000000ff
        /*0a14*/ 	.word	0x000001e0
        /*0a18*/ 	.short	0x010b
        /*0a1a*/ 	.byte	0x04
	.zero		1


	//   ....[143]....
        /*0a1c*/ 	.word	0x000063f0
        /*0a20*/ 	.word	0x000000ff
        /*0a24*/ 	.word	0x00000000
        /*0a28*/ 	.short	0x0101
        /*0a2a*/ 	.byte	0x07
	.zero		1


	//   ....[144]....
        /*0a2c*/ 	.word	0x00006400
        /*0a30*/ 	.word	0x000000ff
        /*0a34*/ 	.word	0x000001f8
        /*0a38*/ 	.short	0x010a
        /*0a3a*/ 	.byte	0x05
	.zero		1


	//   ....[145]....
        /*0a3c*/ 	.word	0x00006660
        /*0a40*/ 	.word	0x000000ff
        /*0a44*/ 	.word	0x000001e0
        /*0a48*/ 	.short	0x010b
        /*0a4a*/ 	.byte	0x05
	.zero		1


	//   ....[146]....
        /*0a4c*/ 	.word	0x00006670
        /*0a50*/ 	.word	0x000000ff
        /*0a54*/ 	.word	0x00000000
        /*0a58*/ 	.short	0x0101
        /*0a5a*/ 	.byte	0x07
	.zero		1


	//   ....[147]....
        /*0a5c*/ 	.word	0x00006680
        /*0a60*/ 	.word	0x000000ff
        /*0a64*/ 	.word	0x000001f8
        /*0a68*/ 	.short	0x010a
        /*0a6a*/ 	.byte	0x04
	.zero		1


	//   ....[148]....
        /*0a6c*/ 	.word	0x000068f0
        /*0a70*/ 	.word	0x000000ff
        /*0a74*/ 	.word	0x000001e0
        /*0a78*/ 	.short	0x010b
        /*0a7a*/ 	.byte	0x04
	.zero		1


	//   ....[149]....
        /*0a7c*/ 	.word	0x00006900
        /*0a80*/ 	.word	0x000000ff
        /*0a84*/ 	.word	0x00000000
        /*0a88*/ 	.short	0x0101
        /*0a8a*/ 	.byte	0x07
	.zero		1


	//   ....[150]....
        /*0a8c*/ 	.word	0x00006910
        /*0a90*/ 	.word	0x000000ff
        /*0a94*/ 	.word	0x000001f8
        /*0a98*/ 	.short	0x010a
        /*0a9a*/ 	.byte	0x05
	.zero		1


	//   ....[151]....
        /*0a9c*/ 	.word	0x00006bc0
        /*0aa0*/ 	.word	0x000000ff
        /*0aa4*/ 	.word	0x000001e0
        /*0aa8*/ 	.short	0x010b
        /*0aaa*/ 	.byte	0x05
	.zero		1


	//   ....[152]....
        /*0aac*/ 	.word	0x00006bd0
        /*0ab0*/ 	.word	0x000000ff
        /*0ab4*/ 	.word	0x00000000
        /*0ab8*/ 	.short	0x0101
        /*0aba*/ 	.byte	0x04
	.zero		1


	//   ....[153]....
        /*0abc*/ 	.word	0x00006c30
        /*0ac0*/ 	.word	0x000000ff
        /*0ac4*/ 	.word	0x00000000
        /*0ac8*/ 	.short	0x010a
        /*0aca*/ 	.byte	0x04
	.zero		1


	//   ....[154]....
        /*0acc*/ 	.word	0x00006cc0
        /*0ad0*/ 	.word	0x000000ff
        /*0ad4*/ 	.word	0x00000000
        /*0ad8*/ 	.short	0x010a
        /*0ada*/ 	.byte	0x05
	.zero		1


	//   ....[155]....
        /*0adc*/ 	.word	0x00006d60
        /*0ae0*/ 	.word	0x00000000
        /*0ae4*/ 	.word	0x00000000
        /*0ae8*/ 	.short	0x010a
        /*0aea*/ 	.byte	0xff
	.zero		1


	//   ....[156]....
        /*0aec*/ 	.word	0x000070d0
        /*0af0*/ 	.word	0x00000000
        /*0af4*/ 	.word	0x00000220
        /*0af8*/ 	.short	0x010a
        /*0afa*/ 	.byte	0xff
	.zero		1


	//   ....[157]....
        /*0afc*/ 	.word	0x000071a0
        /*0b00*/ 	.word	0x00000000
        /*0b04*/ 	.word	0x00000000
        /*0b08*/ 	.short	0x0101
        /*0b0a*/ 	.byte	0xff
	.zero		1


	//   ....[158]....
        /*0b0c*/ 	.word	0x00007e60
        /*0b10*/ 	.word	0x00000000
        /*0b14*/ 	.word	0x000001e0
        /*0b18*/ 	.short	0x010a
        /*0b1a*/ 	.byte	0xff
	.zero		1


	//   ....[159]....
        /*0b1c*/ 	.word	0x00007ed0
        /*0b20*/ 	.word	0x00000068
        /*0b24*/ 	.word	0x00000240
        /*0b28*/ 	.short	0x010a
        /*0b2a*/ 	.byte	0xff
	.zero		1


	//   ....[160]....
        /*0b2c*/ 	.word	0x00007fc0
        /*0b30*/ 	.word	0x00000000
        /*0b34*/ 	.word	0x000001e0
        /*0b38*/ 	.short	0x010a
        /*0b3a*/ 	.byte	0xff
	.zero		1


	//   ....[161]....
        /*0b3c*/ 	.word	0x000080e0
        /*0b40*/ 	.word	0x00000068
        /*0b44*/ 	.word	0x00000240
        /*0b48*/ 	.short	0x010a
        /*0b4a*/ 	.byte	0xff
	.zero		1


	//   ....[162]....
        /*0b4c*/ 	.word	0x00008f60
        /*0b50*/ 	.word	0x00000000
        /*0b54*/ 	.word	0x00000000
        /*0b58*/ 	.short	0x0101
        /*0b5a*/ 	.byte	0xff
	.zero		1


	//   ....[163]....
        /*0b5c*/ 	.word	0x00008f70
        /*0b60*/ 	.word	0x00000014
        /*0b64*/ 	.word	0x000001e0
        /*0b68*/ 	.short	0x010a
        /*0b6a*/ 	.byte	0xff
	.zero		1


	//   ....[164]....
        /*0b6c*/ 	.word	0x00009030
        /*0b70*/ 	.word	0x00000014
        /*0b74*/ 	.word	0x000001e0
        /*0b78*/ 	.short	0x010a
        /*0b7a*/ 	.byte	0xff
	.zero		1


	//   ....[165]....
        /*0b7c*/ 	.word	0x00009f10
        /*0b80*/ 	.word	0x0000002e
        /*0b84*/ 	.word	0x00000000
        /*0b88*/ 	.short	0x0101
        /*0b8a*/ 	.byte	0xff
	.zero		1


	//   ....[166]....
        /*0b8c*/ 	.word	0x00009f50
        /*0b90*/ 	.word	0x00000015
        /*0b94*/ 	.word	0x000001e0
        /*0b98*/ 	.short	0x010a
        /*0b9a*/ 	.byte	0xff
	.zero		1


	//   ....[167]....
        /*0b9c*/ 	.word	0x0000a020
        /*0ba0*/ 	.word	0x00000015
        /*0ba4*/ 	.word	0x000001e0
        /*0ba8*/ 	.short	0x010a
        /*0baa*/ 	.byte	0xff
	.zero		1


	//   ....[168]....
        /*0bac*/ 	.word	0x0000af10
        /*0bb0*/ 	.word	0x0000002e
        /*0bb4*/ 	.word	0x00000000
        /*0bb8*/ 	.short	0x0101
        /*0bba*/ 	.byte	0xff
	.zero		1


	//   ....[169]....
        /*0bbc*/ 	.word	0x0000af30
        /*0bc0*/ 	.word	0x00000002
        /*0bc4*/ 	.word	0x000001e0
        /*0bc8*/ 	.short	0x010a
        /*0bca*/ 	.byte	0xff
	.zero		1


	//   ....[170]....
        /*0bcc*/ 	.word	0x0000afe0
        /*0bd0*/ 	.word	0x00000002
        /*0bd4*/ 	.word	0x000001e0
        /*0bd8*/ 	.short	0x010a
        /*0bda*/ 	.byte	0xff
	.zero		1


	//   ....[171]....
        /*0bdc*/ 	.word	0x0000b880
        /*0be0*/ 	.word	0x000000ff
        /*0be4*/ 	.word	0x00000000
        /*0be8*/ 	.short	0x0101
        /*0bea*/ 	.byte	0x04
	.zero		1


	//   ....[172]....
        /*0bec*/ 	.word	0x0000bee0
        /*0bf0*/ 	.word	0x00000000
        /*0bf4*/ 	.word	0x00000000
        /*0bf8*/ 	.short	0x0101
        /*0bfa*/ 	.byte	0xff
	.zero		1


	//   ....[173]....
        /*0bfc*/ 	.word	0x0000c190
        /*0c00*/ 	.word	0x000000ff
        /*0c04*/ 	.word	0x00000000
        /*0c08*/ 	.short	0x0101
        /*0c0a*/ 	.byte	0x04
	.zero		1


	//   ....[174]....
        /*0c0c*/ 	.word	0x0000c1b0
        /*0c10*/ 	.word	0x00000000
        /*0c14*/ 	.word	0x00000270
        /*0c18*/ 	.short	0x010a
        /*0c1a*/ 	.byte	0xff
	.zero		1


	//   ....[175]....
        /*0c1c*/ 	.word	0x0000c210
        /*0c20*/ 	.word	0x00000000
        /*0c24*/ 	.word	0x000000f0
        /*0c28*/ 	.short	0x010a
        /*0c2a*/ 	.byte	0xff
	.zero		1


	//   ....[176]....
        /*0c2c*/ 	.word	0x0000c270
        /*0c30*/ 	.word	0x00000000
        /*0c34*/ 	.word	0x000000f0
        /*0c38*/ 	.short	0x010a
        /*0c3a*/ 	.byte	0xff
	.zero		1


	//   ....[177]....
        /*0c3c*/ 	.word	0x0000c2c0
        /*0c40*/ 	.word	0x00000003
        /*0c44*/ 	.word	0x00000220
        /*0c48*/ 	.short	0x010a
        /*0c4a*/ 	.byte	0xff
	.zero		1


	//   ....[178]....
        /*0c4c*/ 	.word	0x0000c320
        /*0c50*/ 	.word	0x00000000
        /*0c54*/ 	.word	0x00000000
        /*0c58*/ 	.short	0x010a
        /*0c5a*/ 	.byte	0xff
	.zero		1


	//   ....[179]....
        /*0c5c*/ 	.word	0x0000c380
        /*0c60*/ 	.word	0x00000000
        /*0c64*/ 	.word	0x00000000
        /*0c68*/ 	.short	0x010a
        /*0c6a*/ 	.byte	0xff
	.zero		1


	//   ....[180]....
        /*0c6c*/ 	.word	0x0000c3e0
        /*0c70*/ 	.word	0x00000000
        /*0c74*/ 	.word	0x00000000
        /*0c78*/ 	.short	0x010a
        /*0c7a*/ 	.byte	0xff
	.zero		1


	//   ....[181]....
        /*0c7c*/ 	.word	0x0000c440
        /*0c80*/ 	.word	0x00000000
        /*0c84*/ 	.word	0x00000000
        /*0c88*/ 	.short	0x010a
        /*0c8a*/ 	.byte	0xff
	.zero		1


	//   ....[182]....
        /*0c8c*/ 	.word	0x0000c4a0
        /*0c90*/ 	.word	0x00000000
        /*0c94*/ 	.word	0x00000000
        /*0c98*/ 	.short	0x010a
        /*0c9a*/ 	.byte	0xff
	.zero		1


	//   ....[183]....
        /*0c9c*/ 	.word	0x0000c500
        /*0ca0*/ 	.word	0x00000000
        /*0ca4*/ 	.word	0x00000000
        /*0ca8*/ 	.short	0x010a
        /*0caa*/ 	.byte	0xff
	.zero		1


	//   ....[184]....
        /*0cac*/ 	.word	0x0000c560
        /*0cb0*/ 	.word	0x00000000
        /*0cb4*/ 	.word	0x00000000
        /*0cb8*/ 	.short	0x010a
        /*0cba*/ 	.byte	0xff
	.zero		1


	//   ....[185]....
        /*0cbc*/ 	.word	0x0000c5c0
        /*0cc0*/ 	.word	0x00000000
        /*0cc4*/ 	.word	0x00000000
        /*0cc8*/ 	.short	0x010a
        /*0cca*/ 	.byte	0xff
	.zero		1


	//   ....[186]....
        /*0ccc*/ 	.word	0x0000c620
        /*0cd0*/ 	.word	0x00000000
        /*0cd4*/ 	.word	0x00000000
        /*0cd8*/ 	.short	0x010a
        /*0cda*/ 	.byte	0xff
	.zero		1


	//   ....[187]....
        /*0cdc*/ 	.word	0x0000c680
        /*0ce0*/ 	.word	0x00000000
        /*0ce4*/ 	.word	0x00000000
        /*0ce8*/ 	.short	0x010a
        /*0cea*/ 	.byte	0xff
	.zero		1


	//   ....[188]....
        /*0cec*/ 	.word	0x0000c6e0
        /*0cf0*/ 	.word	0x00000000
        /*0cf4*/ 	.word	0x00000000
        /*0cf8*/ 	.short	0x010a
        /*0cfa*/ 	.byte	0xff
	.zero		1


	//   ....[189]....
        /*0cfc*/ 	.word	0x0000c740
        /*0d00*/ 	.word	0x00000000
        /*0d04*/ 	.word	0x00000000
        /*0d08*/ 	.short	0x010a
        /*0d0a*/ 	.byte	0xff
	.zero		1


	//   ....[190]....
        /*0d0c*/ 	.word	0x0000c7a0
        /*0d10*/ 	.word	0x00000000
        /*0d14*/ 	.word	0x00000000
        /*0d18*/ 	.short	0x010a
        /*0d1a*/ 	.byte	0xff
	.zero		1


	//   ....[191]....
        /*0d1c*/ 	.word	0x0000c800
        /*0d20*/ 	.word	0x00000000
        /*0d24*/ 	.word	0x00000000
        /*0d28*/ 	.short	0x010a
        /*0d2a*/ 	.byte	0xff
	.zero		1


	//   ....[192]....
        /*0d2c*/ 	.word	0x0000c860
        /*0d30*/ 	.word	0x00000000
        /*0d34*/ 	.word	0x00000000
        /*0d38*/ 	.short	0x010a
        /*0d3a*/ 	.byte	0xff
	.zero		1


	//   ....[193]....
        /*0d3c*/ 	.word	0x0000c8c0
        /*0d40*/ 	.word	0x00000000
        /*0d44*/ 	.word	0x00000000
        /*0d48*/ 	.short	0x010a
        /*0d4a*/ 	.byte	0xff
	.zero		1


	//   ....[194]....
        /*0d4c*/ 	.word	0x0000c920
        /*0d50*/ 	.word	0x00000000
        /*0d54*/ 	.word	0x00000000
        /*0d58*/ 	.short	0x010a
        /*0d5a*/ 	.byte	0xff
	.zero		1


	//   ....[195]....
        /*0d5c*/ 	.word	0x0000c980
        /*0d60*/ 	.word	0x00000000
        /*0d64*/ 	.word	0x00000000
        /*0d68*/ 	.short	0x010a
        /*0d6a*/ 	.byte	0xff
	.zero		1


	//   ....[196]....
        /*0d6c*/ 	.word	0x0000c9e0
        /*0d70*/ 	.word	0x00000000
        /*0d74*/ 	.word	0x00000000
        /*0d78*/ 	.short	0x010a
        /*0d7a*/ 	.byte	0xff
	.zero		1


	//   ....[197]....
        /*0d7c*/ 	.word	0x0000ca40
        /*0d80*/ 	.word	0x00000000
        /*0d84*/ 	.word	0x00000000
        /*0d88*/ 	.short	0x010a
        /*0d8a*/ 	.byte	0xff
	.zero		1


	//   ....[198]....
        /*0d8c*/ 	.word	0x0000caa0
        /*0d90*/ 	.word	0x00000000
        /*0d94*/ 	.word	0x00000000
        /*0d98*/ 	.short	0x010a
        /*0d9a*/ 	.byte	0xff
	.zero		1


	//   ....[199]....
        /*0d9c*/ 	.word	0x0000cb00
        /*0da0*/ 	.word	0x00000000
        /*0da4*/ 	.word	0x00000000
        /*0da8*/ 	.short	0x010a
        /*0daa*/ 	.byte	0xff
	.zero		1


	//   ....[200]....
        /*0dac*/ 	.word	0x0000cb60
        /*0db0*/ 	.word	0x00000000
        /*0db4*/ 	.word	0x00000000
        /*0db8*/ 	.short	0x010a
        /*0dba*/ 	.byte	0xff
	.zero		1


	//   ....[201]....
        /*0dbc*/ 	.word	0x0000cbc0
        /*0dc0*/ 	.word	0x00000000
        /*0dc4*/ 	.word	0x00000000
        /*0dc8*/ 	.short	0x010a
        /*0dca*/ 	.byte	0xff
	.zero		1


	//   ....[202]....
        /*0dcc*/ 	.word	0x0000cc20
        /*0dd0*/ 	.word	0x00000000
        /*0dd4*/ 	.word	0x00000000
        /*0dd8*/ 	.short	0x010a
        /*0dda*/ 	.byte	0xff
	.zero		1


	//   ....[203]....
        /*0ddc*/ 	.word	0x0000cc80
        /*0de0*/ 	.word	0x00000000
        /*0de4*/ 	.word	0x00000000
        /*0de8*/ 	.short	0x010a
        /*0dea*/ 	.byte	0xff
	.zero		1


	//   ....[204]....
        /*0dec*/ 	.word	0x0000cce0
        /*0df0*/ 	.word	0x00000000
        /*0df4*/ 	.word	0x00000000
        /*0df8*/ 	.short	0x010a
        /*0dfa*/ 	.byte	0xff
	.zero		1


	//   ....[205]....
        /*0dfc*/ 	.word	0x0000cd40
        /*0e00*/ 	.word	0x00000000
        /*0e04*/ 	.word	0x00000000
        /*0e08*/ 	.short	0x010a
        /*0e0a*/ 	.byte	0xff
	.zero		1


	//   ....[206]....
        /*0e0c*/ 	.word	0x0000cda0
        /*0e10*/ 	.word	0x00000000
        /*0e14*/ 	.word	0x00000000
        /*0e18*/ 	.short	0x010a
        /*0e1a*/ 	.byte	0xff
	.zero		1


	//   ....[207]....
        /*0e1c*/ 	.word	0x0000cdf0
        /*0e20*/ 	.word	0x00000002
        /*0e24*/ 	.word	0x00000260
        /*0e28*/ 	.short	0x010a
        /*0e2a*/ 	.byte	0xff
	.zero		1


	//   ....[208]....
        /*0e2c*/ 	.word	0x0000ce50
        /*0e30*/ 	.word	0x00000002
        /*0e34*/ 	.word	0x00000230
        /*0e38*/ 	.short	0x010a
        /*0e3a*/ 	.byte	0xff
	.zero		1


	//   ....[209]....
        /*0e3c*/ 	.word	0x0000cea0
        /*0e40*/ 	.word	0x00000002
        /*0e44*/ 	.word	0x00000220
        /*0e48*/ 	.short	0x010a
        /*0e4a*/ 	.byte	0xff
	.zero		1


	//   ....[210]....
        /*0e4c*/ 	.word	0x0000cf00
        /*0e50*/ 	.word	0x00000000
        /*0e54*/ 	.word	0x00000230
        /*0e58*/ 	.short	0x010a
        /*0e5a*/ 	.byte	0xff
	.zero		1


	//   ....[211]....
        /*0e5c*/ 	.word	0x0000cf50
        /*0e60*/ 	.word	0x00000002
        /*0e64*/ 	.word	0x00000220
        /*0e68*/ 	.short	0x010a
        /*0e6a*/ 	.byte	0xff
	.zero		1


	//   ....[212]....
        /*0e6c*/ 	.word	0x0000cfb0
        /*0e70*/ 	.word	0x00000000
        /*0e74*/ 	.word	0x00000250
        /*0e78*/ 	.short	0x010a
        /*0e7a*/ 	.byte	0xff
	.zero		1


	//   ....[213]....
        /*0e7c*/ 	.word	0x0000d010
        /*0e80*/ 	.word	0x00000000
        /*0e84*/ 	.word	0x00000000
        /*0e88*/ 	.short	0x010a
        /*0e8a*/ 	.byte	0xff
	.zero		1


	//   ....[214]....
        /*0e8c*/ 	.word	0x0000d070
        /*0e90*/ 	.word	0x00000000
        /*0e94*/ 	.word	0x00000000
        /*0e98*/ 	.short	0x010a
        /*0e9a*/ 	.byte	0xff
	.zero		1


	//   ....[215]....
        /*0e9c*/ 	.word	0x0000d0d0
        /*0ea0*/ 	.word	0x00000000
        /*0ea4*/ 	.word	0x00000000
        /*0ea8*/ 	.short	0x010a
        /*0eaa*/ 	.byte	0xff
	.zero		1


	//   ....[216]....
        /*0eac*/ 	.word	0x0000d120
        /*0eb0*/ 	.word	0x00000008
        /*0eb4*/ 	.word	0x00000220
        /*0eb8*/ 	.short	0x010a
        /*0eba*/ 	.byte	0xff
	.zero		1


	//   ....[217]....
        /*0ebc*/ 	.word	0x0000d180
        /*0ec0*/ 	.word	0x00000000
        /*0ec4*/ 	.word	0x00000218
        /*0ec8*/ 	.short	0x010a
        /*0eca*/ 	.byte	0xff
	.zero		1


	//   ....[218]....
        /*0ecc*/ 	.word	0x0000d1e0
        /*0ed0*/ 	.word	0x00000000
        /*0ed4*/ 	.word	0x000001f8
        /*0ed8*/ 	.short	0x010a
        /*0eda*/ 	.byte	0xff
	.zero		1


	//   ....[219]....
        /*0edc*/ 	.word	0x0000d240
        /*0ee0*/ 	.word	0x00000000
        /*0ee4*/ 	.word	0x000001f8
        /*0ee8*/ 	.short	0x010a
        /*0eea*/ 	.byte	0xff
	.zero		1


	//   ....[220]....
        /*0eec*/ 	.word	0x0000d2a0
        /*0ef0*/ 	.word	0x00000000
        /*0ef4*/ 	.word	0x000001f8
        /*0ef8*/ 	.short	0x010a
        /*0efa*/ 	.byte	0xff
	.zero		1


	//   ....[221]....
        /*0efc*/ 	.word	0x0000d300
        /*0f00*/ 	.word	0x00000002
        /*0f04*/ 	.word	0x000001f8
        /*0f08*/ 	.short	0x010a
        /*0f0a*/ 	.byte	0xff
	.zero		1


	//   ....[222]....
        /*0f0c*/ 	.word	0x0000d360
        /*0f10*/ 	.word	0x00000000
        /*0f14*/ 	.word	0x00000000
        /*0f18*/ 	.short	0x010a
        /*0f1a*/ 	.byte	0xff
	.zero		1


	//   ....[223]....
        /*0f1c*/ 	.word	0x0000d3c0
        /*0f20*/ 	.word	0x00000000
        /*0f24*/ 	.word	0x00000000
        /*0f28*/ 	.short	0x010a
        /*0f2a*/ 	.byte	0xff
	.zero		1


	//   ....[224]....
        /*0f2c*/ 	.word	0x0000d410
        /*0f30*/ 	.word	0x00000000
        /*0f34*/ 	.word	0x00000220
        /*0f38*/ 	.short	0x010a
        /*0f3a*/ 	.byte	0xff
	.zero		1


	//   ....[225]....
        /*0f3c*/ 	.word	0x0000d460
        /*0f40*/ 	.word	0x00000000
        /*0f44*/ 	.word	0x000001e0
        /*0f48*/ 	.short	0x010a
        /*0f4a*/ 	.byte	0xff
	.zero		1


	//   ....[226]....
        /*0f4c*/ 	.word	0x0000d4b0
        /*0f50*/ 	.word	0x00000068
        /*0f54*/ 	.word	0x00000240
        /*0f58*/ 	.short	0x010a
        /*0f5a*/ 	.byte	0xff
	.zero		1


	//   ....[227]....
        /*0f5c*/ 	.word	0x0000d500
        /*0f60*/ 	.word	0x00000014
        /*0f64*/ 	.word	0x000001e0
        /*0f68*/ 	.short	0x010a
        /*0f6a*/ 	.byte	0xff
	.zero		1


	//   ....[228]....
        /*0f6c*/ 	.word	0x0000d550
        /*0f70*/ 	.word	0x00000015
        /*0f74*/ 	.word	0x000001e0
        /*0f78*/ 	.short	0x010a
        /*0f7a*/ 	.byte	0xff
	.zero		1


	//   ....[229]....
        /*0f7c*/ 	.word	0x0000d5a0
        /*0f80*/ 	.word	0x00000002
        /*0f84*/ 	.word	0x000001e0
        /*0f88*/ 	.short	0x010a
        /*0f8a*/ 	.byte	0xff
	.zero		1


	//----- nvinfo : EIATTR_NUM_MBARRIERS
	.align		4
.L_47:
        /*0f8c*/ 	.byte	0x03, 0x38
        /*0f8e*/ 	.short	0x0050


	//----- nvinfo : EIATTR_EXIT_INSTR_OFFSETS
	.align		4
        /*0f90*/ 	.byte	0x04, 0x1c
        /*0f92*/ 	.short	(.L_49 - .L_48)


	//   ....[0]....
.L_48:
        /*0f94*/ 	.word	0x00003e20


	//   ....[1]....
        /*0f98*/ 	.word	0x00004310


	//   ....[2]....
        /*0f9c*/ 	.word	0x00004370


	//   ....[3]....
        /*0fa0*/ 	.word	0x00005710


	//   ....[4]....
        /*0fa4*/ 	.word	0x00006d90


	//   ....[5]....
        /*0fa8*/ 	.word	0x00006dd0


	//   ....[6]....
        /*0fac*/ 	.word	0x0000c080


	//   ....[7]....
        /*0fb0*/ 	.word	0x0000c100


	//   ....[8]....
        /*0fb4*/ 	.word	0x0000c130


	//   ....[9]....
        /*0fb8*/ 	.word	0x0000c1a0


	//----- nvinfo : EIATTR_MAX_THREADS
	.align		4
.L_49:
        /*0fbc*/ 	.byte	0x04, 0x05
        /*0fbe*/ 	.short	(.L_51 - .L_50)
.L_50:
        /*0fc0*/ 	.word	0x00000100
        /*0fc4*/ 	.word	0x00000001
        /*0fc8*/ 	.word	0x00000001


	//----- nvinfo : EIATTR_CRS_STACK_SIZE
	.align		4
.L_51:
        /*0fcc*/ 	.byte	0x04, 0x1e
        /*0fce*/ 	.short	(.L_53 - .L_52)
.L_52:
        /*0fd0*/ 	.word	0x00000000


	//----- nvinfo : EIATTR_CBANK_PARAM_SIZE
	.align		4
.L_53:
        /*0fd4*/ 	.byte	0x03, 0x19
        /*0fd6*/ 	.short	0x0c00


	//----- nvinfo : EIATTR_PARAM_CBANK
	.align		4
        /*0fd8*/ 	.byte	0x04, 0x0a
        /*0fda*/ 	.short	(.L_55 - .L_54)
	.align		4
.L_54:
        /*0fdc*/ 	.word	index@(.nv.constant0._ZN7cutlass13device_kernelINS_4gemm6kernel13GemmUniversalIN4cute5tupleIJiiiiEEENS1_10collective13CollectiveMmaINS1_46MainloopSm100TmaUmmaWarpSpecializedBlockScaledILi30ELi2ELi2ENS5_IJNS4_1CILi2EEENSA_ILi1EEESC_EEEEENS5_IJNSA_ILi128EEENSA_ILi64EEESG_EEENS5_IJNS_12float_e2m1_tENS_13float_ue4m3_tEEEENS5_IJNS5_IJlSC_lEEENS4_6LayoutINS5_IJNS5_IJNS5_IJNSA_ILi32EEENSA_ILi4EEEEEEiEEENS5_IJNS5_IJNSA_ILi16EEESO_EEEiEEENS5_IJSC_iEEEEEENS5_IJST_NS5_IJNS5_IJNSA_ILi0EEESC_EEENSA_ILi512EEEEEENS5_IJSW_iEEEEEEEEEEESK_S13_NS4_8TiledMMAINS4_8MMA_AtomIJNS4_17SM100_MMA_MXF4_SSISI_SI_fSJ_Li128ELi64ELi16ELNS4_4UMMA5MajorE0ELS18_0ELNS17_7ScaleInE0ELS19_0EEEEEENSM_INS5_IJSC_SC_SC_EEENS5_IJSW_SW_SW_EEEEENS5_IJNS4_10UnderscoreES1F_S1F_EEEEENS5_IJNS4_13SM90_TMA_LOADES1I_EEENS5_IJNS4_14ComposedLayoutINS4_7SwizzleILi1ELi4ELi3EEENS4_18smem_ptr_flag_bitsILi4EEENSM_INS5_IJNSA_ILi8EEESG_EEENS5_IJSG_SC_EEEEEEENSM_INS5_IJNS5_IJNS5_IJSP_SC_EEESS_EEESC_NS5_IJSC_SC_EEEEEENS5_IJNS5_IJNS5_IJSS_SY_EEESX_EEESW_NS5_IJSO_SY_EEEEEEEEEEEvNS4_8identityENS5_IJNS4_23SM90_TMA_LOAD_MULTICASTES25_EEES23_vS24_EENS_8epilogue10collective18CollectiveEpilogueINS28_23Sm100TmaWarpSpecializedILi3ELi2ELi16ELb1ELb0EEEJNS5_IJSG_SG_SG_EEENS5_IJNSM_ISG_SC_EENSM_INS5_IJSR_SB_EEENS5_IJSC_SN_EEEEEEEENS_10bfloat16_tESL_S2J_SL_NS28_6fusion15FusionCallbacksIS2C_NS2K_17LinearCombinationIS2J_fS2J_fLNS_15FloatRoundStyleE2EEES2D_S2I_JEEENS4_5SM1004TMEM4LOAD26SM100_TMEM_LOAD_32dp32b16xES1I_NS1K_IS1M_NS1N_ILi16EEENSM_INS5_IJS1P_SR_EEENS5_IJSR_SC_EEEEEEENS4_39AutoVectorizingCopyWithAssumedAlignmentILi128EEENS4_14SM90_TMA_STOREES2Y_S30_S30_EEEvvEEEEvNT_6ParamsE)
        /*0fe0*/ 	.short	0x0380
        /*0fe2*/ 	.short	0x0c00


	//----- nvinfo : EIATTR_SW_WAR
	.align		4
.L_55:
        /*0fe4*/ 	.byte	0x04, 0x36
        /*0fe6*/ 	.short	(.L_57 - .L_56)
.L_56:
        /*0fe8*/ 	.word	0x00000008
.L_57:


//--------------------- .nv.callgraph             --------------------------
	.section	.nv.callgraph,"",@"SHT_CUDA_CALLGRAPH"
	.align	4
	.sectionentsize	8
	.align		4
        /*0000*/ 	.word	0x00000000
	.align		4
        /*0004*/ 	.word	0xffffffff
	.align		4
        /*0008*/ 	.word	index@(_ZN7cutlass13device_kernelINS_4gemm6kernel13GemmUniversalIN4cute5tupleIJiiiiEEENS1_10collective13CollectiveMmaINS1_46MainloopSm100TmaUmmaWarpSpecializedBlockScaledILi30ELi2ELi2ENS5_IJNS4_1CILi2EEENSA_ILi1EEESC_EEEEENS5_IJNSA_ILi128EEENSA_ILi64EEESG_EEENS5_IJNS_12float_e2m1_tENS_13float_ue4m3_tEEEENS5_IJNS5_IJlSC_lEEENS4_6LayoutINS5_IJNS5_IJNS5_IJNSA_ILi32EEENSA_ILi4EEEEEEiEEENS5_IJNS5_IJNSA_ILi16EEESO_EEEiEEENS5_IJSC_iEEEEEENS5_IJST_NS5_IJNS5_IJNSA_ILi0EEESC_EEENSA_ILi512EEEEEENS5_IJSW_iEEEEEEEEEEESK_S13_NS4_8TiledMMAINS4_8MMA_AtomIJNS4_17SM100_MMA_MXF4_SSISI_SI_fSJ_Li128ELi64ELi16ELNS4_4UMMA5MajorE0ELS18_0ELNS17_7ScaleInE0ELS19_0EEEEEENSM_INS5_IJSC_SC_SC_EEENS5_IJSW_SW_SW_EEEEENS5_IJNS4_10UnderscoreES1F_S1F_EEEEENS5_IJNS4_13SM90_TMA_LOADES1I_EEENS5_IJNS4_14ComposedLayoutINS4_7SwizzleILi1ELi4ELi3EEENS4_18smem_ptr_flag_bitsILi4EEENSM_INS5_IJNSA_ILi8EEESG_EEENS5_IJSG_SC_EEEEEEENSM_INS5_IJNS5_IJNS5_IJSP_SC_EEESS_EEESC_NS5_IJSC_SC_EEEEEENS5_IJNS5_IJNS5_IJSS_SY_EEESX_EEESW_NS5_IJSO_SY_EEEEEEEEEEEvNS4_8identityENS5_IJNS4_23SM90_TMA_LOAD_MULTICASTES25_EEES23_vS24_EENS_8epilogue10collective18CollectiveEpilogueINS28_23Sm100TmaWarpSpecializedILi3ELi2ELi16ELb1ELb0EEEJNS5_IJSG_SG_SG_EEENS5_IJNSM_ISG_SC_EENSM_INS5_IJSR_SB_EEENS5_IJSC_SN_EEEEEEEENS_10bfloat16_tESL_S2J_SL_NS28_6fusion15FusionCallbacksIS2C_NS2K_17LinearCombinationIS2J_fS2J_fLNS_15FloatRoundStyleE2EEES2D_S2I_JEEENS4_5SM1004TMEM4LOAD26SM100_TMEM_LOAD_32dp32b16xES1I_NS1K_IS1M_NS1N_ILi16EEENSM_INS5_IJS1P_SR_EEENS5_IJSR_SC_EEEEEEENS4_39AutoVectorizingCopyWithAssumedAlignmentILi128EEENS4_14SM90_TMA_STOREES2Y_S30_S30_EEEvvEEEEvNT_6ParamsE)
	.align		4
        /*000c*/ 	.word	index@(__assertfail)
	.align		4
        /*0010*/ 	.word	0x00000000
	.align		4
        /*0014*/ 	.word	0xfffffffe
	.align		4
        /*0018*/ 	.word	0x00000000
	.align		4
        /*001c*/ 	.word	0xfffffffd
	.align		4
        /*0020*/ 	.word	0x00000000
	.align		4
        /*0024*/ 	.word	0xfffffffc


//--------------------- .nv.constant4             --------------------------
	.section	.nv.constant4,"a",@progbits
	.align	8
	.align		8
.nv.constant4:
        /*0000*/ 	.dword	__assertfail
	.align		8
        /*0008*/ 	.dword	__unnamed_1
	.align		8
        /*0010*/ 	.dword	__unnamed_2
	.align		8
        /*0018*/ 	.dword	_ZN40_INTERNAL_03e26ebd_4_k_cu_1d641605_344614cuda3std3__45__cpo5beginE
	.align		8
        /*0020*/ 	.dword	_ZN40_INTERNAL_03e26ebd_4_k_cu_1d641605_344614cuda3std3__45__cpo3endE
	.align		8
        /*0028*/ 	.dword	_ZN40_INTERNAL_03e26ebd_4_k_cu_1d641605_344614cuda3std3__45__cpo6cbeginE
	.align		8
        /*0030*/ 	.dword	_ZN40_INTERNAL_03e26ebd_4_k_cu_1d641605_344614cuda3std3__45__cpo4cendE
	.align		8
        /*0038*/ 	.dword	_ZN40_INTERNAL_03e26ebd_4_k_cu_1d641605_344614cuda3std3__442_GLOBAL__N__03e26ebd_4_k_cu_1d641605_344616ignoreE
	.align		8
        /*0040*/ 	.dword	_ZN40_INTERNAL_03e26ebd_4_k_cu_1d641605_344614cuda3std3__419piecewise_constructE
	.align		8
        /*0048*/ 	.dword	_ZN40_INTERNAL_03e26ebd_4_k_cu_1d641605_344614cuda3std3__48in_placeE
	.align		8
        /*0050*/ 	.dword	_ZN40_INTERNAL_03e26ebd_4_k_cu_1d641605_344614cuda3std6ranges3__45__cpo4swapE
	.align		8
        /*0058*/ 	.dword	_ZN40_INTERNAL_03e26ebd_4_k_cu_1d641605_344614cuda3std6ranges3__45__cpo9iter_moveE
	.align		8
        /*0060*/ 	.dword	_ZN40_INTERNAL_03e26ebd_4_k_cu_1d641605_344614cute7productE
	.align		8
        /*0068*/ 	.dword	_ZN40_INTERNAL_03e26ebd_4_k_cu_1d641605_344614cute1_E
	.align		8
        /*0070*/ 	.dword	$str$25
	.align		8
        /*0078*/ 	.dword	$str$26
	.align		8
        /*0080*/ 	.dword	$str$29
	.align		8
        /*0088*/ 	.dword	$str$30


//--------------------- .text._ZN7cutlass13device_kernelINS_4gemm6kernel13GemmUniversalIN4cute5tupleIJiiiiEEENS1_10collective13CollectiveMmaINS1_46MainloopSm100TmaUmmaWarpSpecializedBlockScaledILi30ELi2ELi2ENS5_IJNS4_1CILi2EEENSA_ILi1EEESC_EEEEENS5_IJNSA_ILi128EEENSA_ILi64EEESG_EEENS5_IJNS_12float_e2m1_tENS_13float_ue4m3_tEEEENS5_IJNS5_IJlSC_lEEENS4_6LayoutINS5_IJNS5_IJNS5_IJNSA_ILi32EEENSA_ILi4EEEEEEiEEENS5_IJNS5_IJNSA_ILi16EEESO_EEEiEEENS5_IJSC_iEEEEEENS5_IJST_NS5_IJNS5_IJNSA_ILi0EEESC_EEENSA_ILi512EEEEEENS5_IJSW_iEEEEEEEEEEESK_S13_NS4_8TiledMMAINS4_8MMA_AtomIJNS4_17SM100_MMA_MXF4_SSISI_SI_fSJ_Li128ELi64ELi16ELNS4_4UMMA5MajorE0ELS18_0ELNS17_7ScaleInE0ELS19_0EEEEEENSM_INS5_IJSC_SC_SC_EEENS5_IJSW_SW_SW_EEEEENS5_IJNS4_10UnderscoreES1F_S1F_EEEEENS5_IJNS4_13SM90_TMA_LOADES1I_EEENS5_IJNS4_14ComposedLayoutINS4_7SwizzleILi1ELi4ELi3EEENS4_18smem_ptr_flag_bitsILi4EEENSM_INS5_IJNSA_ILi8EEESG_EEENS5_IJSG_SC_EEEEEEENSM_INS5_IJNS5_IJNS5_IJSP_SC_EEESS_EEESC_NS5_IJSC_SC_EEEEEENS5_IJNS5_IJNS5_IJSS_SY_EEESX_EEESW_NS5_IJSO_SY_EEEEEEEEEEEvNS4_8identityENS5_IJNS4_23SM90_TMA_LOAD_MULTICASTES25_EEES23_vS24_EENS_8epilogue10collective18CollectiveEpilogueINS28_23Sm100TmaWarpSpecializedILi3ELi2ELi16ELb1ELb0EEEJNS5_IJSG_SG_SG_EEENS5_IJNSM_ISG_SC_EENSM_INS5_IJSR_SB_EEENS5_IJSC_SN_EEEEEEEENS_10bfloat16_tESL_S2J_SL_NS28_6fusion15FusionCallbacksIS2C_NS2K_17LinearCombinationIS2J_fS2J_fLNS_15FloatRoundStyleE2EEES2D_S2I_JEEENS4_5SM1004TMEM4LOAD26SM100_TMEM_LOAD_32dp32b16xES1I_NS1K_IS1M_NS1N_ILi16EEENSM_INS5_IJS1P_SR_EEENS5_IJSR_SC_EEEEEEENS4_39AutoVectorizingCopyWithAssumedAlignmentILi128EEENS4_14SM90_TMA_STOREES2Y_S30_S30_EEEvvEEEEvNT_6ParamsE --------------------------
	.section	.text._ZN7cutlass13device_kernelINS_4gemm6kernel13GemmUniversalIN4cute5tupleIJiiiiEEENS1_10collective13CollectiveMmaINS1_46MainloopSm100TmaUmmaWarpSpecializedBlockScaledILi30ELi2ELi2ENS5_IJNS4_1CILi2EEENSA_ILi1EEESC_EEEEENS5_IJNSA_ILi128EEENSA_ILi64EEESG_EEENS5_IJNS_12float_e2m1_tENS_13float_ue4m3_tEEEENS5_IJNS5_IJlSC_lEEENS4_6LayoutINS5_IJNS5_IJNS5_IJNSA_ILi32EEENSA_ILi4EEEEEEiEEENS5_IJNS5_IJNSA_ILi16EEESO_EEEiEEENS5_IJSC_iEEEEEENS5_IJST_NS5_IJNS5_IJNSA_ILi0EEESC_EEENSA_ILi512EEEEEENS5_IJSW_iEEEEEEEEEEESK_S13_NS4_8TiledMMAINS4_8MMA_AtomIJNS4_17SM100_MMA_MXF4_SSISI_SI_fSJ_Li128ELi64ELi16ELNS4_4UMMA5MajorE0ELS18_0ELNS17_7ScaleInE0ELS19_0EEEEEENSM_INS5_IJSC_SC_SC_EEENS5_IJSW_SW_SW_EEEEENS5_IJNS4_10UnderscoreES1F_S1F_EEEEENS5_IJNS4_13SM90_TMA_LOADES1I_EEENS5_IJNS4_14ComposedLayoutINS4_7SwizzleILi1ELi4ELi3EEENS4_18smem_ptr_flag_bitsILi4EEENSM_INS5_IJNSA_ILi8EEESG_EEENS5_IJSG_SC_EEEEEEENSM_INS5_IJNS5_IJNS5_IJSP_SC_EEESS_EEESC_NS5_IJSC_SC_EEEEEENS5_IJNS5_IJNS5_IJSS_SY_EEESX_EEESW_NS5_IJSO_SY_EEEEEEEEEEEvNS4_8identityENS5_IJNS4_23SM90_TMA_LOAD_MULTICASTES25_EEES23_vS24_EENS_8epilogue10collective18CollectiveEpilogueINS28_23Sm100TmaWarpSpecializedILi3ELi2ELi16ELb1ELb0EEEJNS5_IJSG_SG_SG_EEENS5_IJNSM_ISG_SC_EENSM_INS5_IJSR_SB_EEENS5_IJSC_SN_EEEEEEEENS_10bfloat16_tESL_S2J_SL_NS28_6fusion15FusionCallbacksIS2C_NS2K_17LinearCombinationIS2J_fS2J_fLNS_15FloatRoundStyleE2EEES2D_S2I_JEEENS4_5SM1004TMEM4LOAD26SM100_TMEM_LOAD_32dp32b16xES1I_NS1K_IS1M_NS1N_ILi16EEENSM_INS5_IJS1P_SR_EEENS5_IJSR_SC_EEEEEEENS4_39AutoVectorizingCopyWithAssumedAlignmentILi128EEENS4_14SM90_TMA_STOREES2Y_S30_S30_EEEvvEEEEvNT_6ParamsE,"ax",@progbits
	.align	128
.text._ZN7cutlass13device_kernelINS_4gemm6kernel13GemmUniversalIN4cute5tupleIJiiiiEEENS1_10collective13CollectiveMmaINS1_46MainloopSm100TmaUmmaWarpSpecializedBlockScaledILi30ELi2ELi2ENS5_IJNS4_1CILi2EEENSA_ILi1EEESC_EEEEENS5_IJNSA_ILi128EEENSA_ILi64EEESG_EEENS5_IJNS_12float_e2m1_tENS_13float_ue4m3_tEEEENS5_IJNS5_IJlSC_lEEENS4_6LayoutINS5_IJNS5_IJNS5_IJNSA_ILi32EEENSA_ILi4EEEEEEiEEENS5_IJNS5_IJNSA_ILi16EEESO_EEEiEEENS5_IJSC_iEEEEEENS5_IJST_NS5_IJNS5_IJNSA_ILi0EEESC_EEENSA_ILi512EEEEEENS5_IJSW_iEEEEEEEEEEESK_S13_NS4_8TiledMMAINS4_8MMA_AtomIJNS4_17SM100_MMA_MXF4_SSISI_SI_fSJ_Li128ELi64ELi16ELNS4_4UMMA5MajorE0ELS18_0ELNS17_7ScaleInE0ELS19_0EEEEEENSM_INS5_IJSC_SC_SC_EEENS5_IJSW_SW_SW_EEEEENS5_IJNS4_10UnderscoreES1F_S1F_EEEEENS5_IJNS4_13SM90_TMA_LOADES1I_EEENS5_IJNS4_14ComposedLayoutINS4_7SwizzleILi1ELi4ELi3EEENS4_18smem_ptr_flag_bitsILi4EEENSM_INS5_IJNSA_ILi8EEESG_EEENS5_IJSG_SC_EEEEEEENSM_INS5_IJNS5_IJNS5_IJSP_SC_EEESS_EEESC_NS5_IJSC_SC_EEEEEENS5_IJNS5_IJNS5_IJSS_SY_EEESX_EEESW_NS5_IJSO_SY_EEEEEEEEEEEvNS4_8identityENS5_IJNS4_23SM90_TMA_LOAD_MULTICASTES25_EEES23_vS24_EENS_8epilogue10collective18CollectiveEpilogueINS28_23Sm100TmaWarpSpecializedILi3ELi2ELi16ELb1ELb0EEEJNS5_IJSG_SG_SG_EEENS5_IJNSM_ISG_SC_EENSM_INS5_IJSR_SB_EEENS5_IJSC_SN_EEEEEEEENS_10bfloat16_tESL_S2J_SL_NS28_6fusion15FusionCallbacksIS2C_NS2K_17LinearCombinationIS2J_fS2J_fLNS_15FloatRoundStyleE2EEES2D_S2I_JEEENS4_5SM1004TMEM4LOAD26SM100_TMEM_LOAD_32dp32b16xES1I_NS1K_IS1M_NS1N_ILi16EEENSM_INS5_IJS1P_SR_EEENS5_IJSR_SC_EEEEEEENS4_39AutoVectorizingCopyWithAssumedAlignmentILi128EEENS4_14SM90_TMA_STOREES2Y_S30_S30_EEEvvEEEEvNT_6ParamsE:
        .type           _ZN7cutlass13device_kernelINS_4gemm6kernel13GemmUniversalIN4cute5tupleIJiiiiEEENS1_10collective13CollectiveMmaINS1_46MainloopSm100TmaUmmaWarpSpecializedBlockScaledILi30ELi2ELi2ENS5_IJNS4_1CILi2EEENSA_ILi1EEESC_EEEEENS5_IJNSA_ILi128EEENSA_ILi64EEESG_EEENS5_IJNS_12float_e2m1_tENS_13float_ue4m3_tEEEENS5_IJNS5_IJlSC_lEEENS4_6LayoutINS5_IJNS5_IJNS5_IJNSA_ILi32EEENSA_ILi4EEEEEEiEEENS5_IJNS5_IJNSA_ILi16EEESO_EEEiEEENS5_IJSC_iEEEEEENS5_IJST_NS5_IJNS5_IJNSA_ILi0EEESC_EEENSA_ILi512EEEEEENS5_IJSW_iEEEEEEEEEEESK_S13_NS4_8TiledMMAINS4_8MMA_AtomIJNS4_17SM100_MMA_MXF4_SSISI_SI_fSJ_Li128ELi64ELi16ELNS4_4UMMA5MajorE0ELS18_0ELNS17_7ScaleInE0ELS19_0EEEEEENSM_INS5_IJSC_SC_SC_EEENS5_IJSW_SW_SW_EEEEENS5_IJNS4_10UnderscoreES1F_S1F_EEEEENS5_IJNS4_13SM90_TMA_LOADES1I_EEENS5_IJNS4_14ComposedLayoutINS4_7SwizzleILi1ELi4ELi3EEENS4_18smem_ptr_flag_bitsILi4EEENSM_INS5_IJNSA_ILi8EEESG_EEENS5_IJSG_SC_EEEEEEENSM_INS5_IJNS5_IJNS5_IJSP_SC_EEESS_EEESC_NS5_IJSC_SC_EEEEEENS5_IJNS5_IJNS5_IJSS_SY_EEESX_EEESW_NS5_IJSO_SY_EEEEEEEEEEEvNS4_8identityENS5_IJNS4_23SM90_TMA_LOAD_MULTICASTES25_EEES23_vS24_EENS_8epilogue10collective18CollectiveEpilogueINS28_23Sm100TmaWarpSpecializedILi3ELi2ELi16ELb1ELb0EEEJNS5_IJSG_SG_SG_EEENS5_IJNSM_ISG_SC_EENSM_INS5_IJSR_SB_EEENS5_IJSC_SN_EEEEEEEENS_10bfloat16_tESL_S2J_SL_NS28_6fusion15FusionCallbacksIS2C_NS2K_17LinearCombinationIS2J_fS2J_fLNS_15FloatRoundStyleE2EEES2D_S2I_JEEENS4_5SM1004TMEM4LOAD26SM100_TMEM_LOAD_32dp32b16xES1I_NS1K_IS1M_NS1N_ILi16EEENSM_INS5_IJS1P_SR_EEENS5_IJSR_SC_EEEEEEENS4_39AutoVectorizingCopyWithAssumedAlignmentILi128EEENS4_14SM90_TMA_STOREES2Y_S30_S30_EEEvvEEEEvNT_6ParamsE,@function
        .size           _ZN7cutlass13device_kernelINS_4gemm6kernel13GemmUniversalIN4cute5tupleIJiiiiEEENS1_10collective13CollectiveMmaINS1_46MainloopSm100TmaUmmaWarpSpecializedBlockScaledILi30ELi2ELi2ENS5_IJNS4_1CILi2EEENSA_ILi1EEESC_EEEEENS5_IJNSA_ILi128EEENSA_ILi64EEESG_EEENS5_IJNS_12float_e2m1_tENS_13float_ue4m3_tEEEENS5_IJNS5_IJlSC_lEEENS4_6LayoutINS5_IJNS5_IJNS5_IJNSA_ILi32EEENSA_ILi4EEEEEEiEEENS5_IJNS5_IJNSA_ILi16EEESO_EEEiEEENS5_IJSC_iEEEEEENS5_IJST_NS5_IJNS5_IJNSA_ILi0EEESC_EEENSA_ILi512EEEEEENS5_IJSW_iEEEEEEEEEEESK_S13_NS4_8TiledMMAINS4_8MMA_AtomIJNS4_17SM100_MMA_MXF4_SSISI_SI_fSJ_Li128ELi64ELi16ELNS4_4UMMA5MajorE0ELS18_0ELNS17_7ScaleInE0ELS19_0EEEEEENSM_INS5_IJSC_SC_SC_EEENS5_IJSW_SW_SW_EEEEENS5_IJNS4_10UnderscoreES1F_S1F_EEEEENS5_IJNS4_13SM90_TMA_LOADES1I_EEENS5_IJNS4_14ComposedLayoutINS4_7SwizzleILi1ELi4ELi3EEENS4_18smem_ptr_flag_bitsILi4EEENSM_INS5_IJNSA_ILi8EEESG_EEENS5_IJSG_SC_EEEEEEENSM_INS5_IJNS5_IJNS5_IJSP_SC_EEESS_EEESC_NS5_IJSC_SC_EEEEEENS5_IJNS5_IJNS5_IJSS_SY_EEESX_EEESW_NS5_IJSO_SY_EEEEEEEEEEEvNS4_8identityENS5_IJNS4_23SM90_TMA_LOAD_MULTICASTES25_EEES23_vS24_EENS_8epilogue10collective18CollectiveEpilogueINS28_23Sm100TmaWarpSpecializedILi3ELi2ELi16ELb1ELb0EEEJNS5_IJSG_SG_SG_EEENS5_IJNSM_ISG_SC_EENSM_INS5_IJSR_SB_EEENS5_IJSC_SN_EEEEEEEENS_10bfloat16_tESL_S2J_SL_NS28_6fusion15FusionCallbacksIS2C_NS2K_17LinearCombinationIS2J_fS2J_fLNS_15FloatRoundStyleE2EEES2D_S2I_JEEENS4_5SM1004TMEM4LOAD26SM100_TMEM_LOAD_32dp32b16xES1I_NS1K_IS1M_NS1N_ILi16EEENSM_INS5_IJS1P_SR_EEENS5_IJSR_SC_EEEEEEENS4_39AutoVectorizingCopyWithAssumedAlignmentILi128EEENS4_14SM90_TMA_STOREES2Y_S30_S30_EEEvvEEEEvNT_6ParamsE,(.L_x_274 - _ZN7cutlass13device_kernelINS_4gemm6kernel13GemmUniversalIN4cute5tupleIJiiiiEEENS1_10collective13CollectiveMmaINS1_46MainloopSm100TmaUmmaWarpSpecializedBlockScaledILi30ELi2ELi2ENS5_IJNS4_1CILi2EEENSA_ILi1EEESC_EEEEENS5_IJNSA_ILi128EEENSA_ILi64EEESG_EEENS5_IJNS_12float_e2m1_tENS_13float_ue4m3_tEEEENS5_IJNS5_IJlSC_lEEENS4_6LayoutINS5_IJNS5_IJNS5_IJNSA_ILi32EEENSA_ILi4EEEEEEiEEENS5_IJNS5_IJNSA_ILi16EEESO_EEEiEEENS5_IJSC_iEEEEEENS5_IJST_NS5_IJNS5_IJNSA_ILi0EEESC_EEENSA_ILi512EEEEEENS5_IJSW_iEEEEEEEEEEESK_S13_NS4_8TiledMMAINS4_8MMA_AtomIJNS4_17SM100_MMA_MXF4_SSISI_SI_fSJ_Li128ELi64ELi16ELNS4_4UMMA5MajorE0ELS18_0ELNS17_7ScaleInE0ELS19_0EEEEEENSM_INS5_IJSC_SC_SC_EEENS5_IJSW_SW_SW_EEEEENS5_IJNS4_10UnderscoreES1F_S1F_EEEEENS5_IJNS4_13SM90_TMA_LOADES1I_EEENS5_IJNS4_14ComposedLayoutINS4_7SwizzleILi1ELi4ELi3EEENS4_18smem_ptr_flag_bitsILi4EEENSM_INS5_IJNSA_ILi8EEESG_EEENS5_IJSG_SC_EEEEEEENSM_INS5_IJNS5_IJNS5_IJSP_SC_EEESS_EEESC_NS5_IJSC_SC_EEEEEENS5_IJNS5_IJNS5_IJSS_SY_EEESX_EEESW_NS5_IJSO_SY_EEEEEEEEEEEvNS4_8identityENS5_IJNS4_23SM90_TMA_LOAD_MULTICASTES25_EEES23_vS24_EENS_8epilogue10collective18CollectiveEpilogueINS28_23Sm100TmaWarpSpecializedILi3ELi2ELi16ELb1ELb0EEEJNS5_IJSG_SG_SG_EEENS5_IJNSM_ISG_SC_EENSM_INS5_IJSR_SB_EEENS5_IJSC_SN_EEEEEEEENS_10bfloat16_tESL_S2J_SL_NS28_6fusion15FusionCallbacksIS2C_NS2K_17LinearCombinationIS2J_fS2J_fLNS_15FloatRoundStyleE2EEES2D_S2I_JEEENS4_5SM1004TMEM4LOAD26SM100_TMEM_LOAD_32dp32b16xES1I_NS1K_IS1M_NS1N_ILi16EEENSM_INS5_IJS1P_SR_EEENS5_IJSR_SC_EEEEEEENS4_39AutoVectorizingCopyWithAssumedAlignmentILi128EEENS4_14SM90_TMA_STOREES2Y_S30_S30_EEEvvEEEEvNT_6ParamsE)
        .other          _ZN7cutlass13device_kernelINS_4gemm6kernel13GemmUniversalIN4cute5tupleIJiiiiEEENS1_10collective13CollectiveMmaINS1_46MainloopSm100TmaUmmaWarpSpecializedBlockScaledILi30ELi2ELi2ENS5_IJNS4_1CILi2EEENSA_ILi1EEESC_EEEEENS5_IJNSA_ILi128EEENSA_ILi64EEESG_EEENS5_IJNS_12float_e2m1_tENS_13float_ue4m3_tEEEENS5_IJNS5_IJlSC_lEEENS4_6LayoutINS5_IJNS5_IJNS5_IJNSA_ILi32EEENSA_ILi4EEEEEEiEEENS5_IJNS5_IJNSA_ILi16EEESO_EEEiEEENS5_IJSC_iEEEEEENS5_IJST_NS5_IJNS5_IJNSA_ILi0EEESC_EEENSA_ILi512EEEEEENS5_IJSW_iEEEEEEEEEEESK_S13_NS4_8TiledMMAINS4_8MMA_AtomIJNS4_17SM100_MMA_MXF4_SSISI_SI_fSJ_Li128ELi64ELi16ELNS4_4UMMA5MajorE0ELS18_0ELNS17_7ScaleInE0ELS19_0EEEEEENSM_INS5_IJSC_SC_SC_EEENS5_IJSW_SW_SW_EEEEENS5_IJNS4_10UnderscoreES1F_S1F_EEEEENS5_IJNS4_13SM90_TMA_LOADES1I_EEENS5_IJNS4_14ComposedLayoutINS4_7SwizzleILi1ELi4ELi3EEENS4_18smem_ptr_flag_bitsILi4EEENSM_INS5_IJNSA_ILi8EEESG_EEENS5_IJSG_SC_EEEEEEENSM_INS5_IJNS5_IJNS5_IJSP_SC_EEESS_EEESC_NS5_IJSC_SC_EEEEEENS5_IJNS5_IJNS5_IJSS_SY_EEESX_EEESW_NS5_IJSO_SY_EEEEEEEEEEEvNS4_8identityENS5_IJNS4_23SM90_TMA_LOAD_MULTICASTES25_EEES23_vS24_EENS_8epilogue10collective18CollectiveEpilogueINS28_23Sm100TmaWarpSpecializedILi3ELi2ELi16ELb1ELb0EEEJNS5_IJSG_SG_SG_EEENS5_IJNSM_ISG_SC_EENSM_INS5_IJSR_SB_EEENS5_IJSC_SN_EEEEEEEENS_10bfloat16_tESL_S2J_SL_NS28_6fusion15FusionCallbacksIS2C_NS2K_17LinearCombinationIS2J_fS2J_fLNS_15FloatRoundStyleE2EEES2D_S2I_JEEENS4_5SM1004TMEM4LOAD26SM100_TMEM_LOAD_32dp32b16xES1I_NS1K_IS1M_NS1N_ILi16EEENSM_INS5_IJS1P_SR_EEENS5_IJSR_SC_EEEEEEENS4_39AutoVectorizingCopyWithAssumedAlignmentILi128EEENS4_14SM90_TMA_STOREES2Y_S30_S30_EEEvvEEEEvNT_6ParamsE,@"STO_CUDA_ENTRY STV_DEFAULT"
_ZN7cutlass13device_kernelINS_4gemm6kernel13GemmUniversalIN4cute5tupleIJiiiiEEENS1_10collective13CollectiveMmaINS1_46MainloopSm100TmaUmmaWarpSpecializedBlockScaledILi30ELi2ELi2ENS5_IJNS4_1CILi2EEENSA_ILi1EEESC_EEEEENS5_IJNSA_ILi128EEENSA_ILi64EEESG_EEENS5_IJNS_12float_e2m1_tENS_13float_ue4m3_tEEEENS5_IJNS5_IJlSC_lEEENS4_6LayoutINS5_IJNS5_IJNS5_IJNSA_ILi32EEENSA_ILi4EEEEEEiEEENS5_IJNS5_IJNSA_ILi16EEESO_EEEiEEENS5_IJSC_iEEEEEENS5_IJST_NS5_IJNS5_IJNSA_ILi0EEESC_EEENSA_ILi512EEEEEENS5_IJSW_iEEEEEEEEEEESK_S13_NS4_8TiledMMAINS4_8MMA_AtomIJNS4_17SM100_MMA_MXF4_SSISI_SI_fSJ_Li128ELi64ELi16ELNS4_4UMMA5MajorE0ELS18_0ELNS17_7ScaleInE0ELS19_0EEEEEENSM_INS5_IJSC_SC_SC_EEENS5_IJSW_SW_SW_EEEEENS5_IJNS4_10UnderscoreES1F_S1F_EEEEENS5_IJNS4_13SM90_TMA_LOADES1I_EEENS5_IJNS4_14ComposedLayoutINS4_7SwizzleILi1ELi4ELi3EEENS4_18smem_ptr_flag_bitsILi4EEENSM_INS5_IJNSA_ILi8EEESG_EEENS5_IJSG_SC_EEEEEEENSM_INS5_IJNS5_IJNS5_IJSP_SC_EEESS_EEESC_NS5_IJSC_SC_EEEEEENS5_IJNS5_IJNS5_IJSS_SY_EEESX_EEESW_NS5_IJSO_SY_EEEEEEEEEEEvNS4_8identityENS5_IJNS4_23SM90_TMA_LOAD_MULTICASTES25_EEES23_vS24_EENS_8epilogue10collective18CollectiveEpilogueINS28_23Sm100TmaWarpSpecializedILi3ELi2ELi16ELb1ELb0EEEJNS5_IJSG_SG_SG_EEENS5_IJNSM_ISG_SC_EENSM_INS5_IJSR_SB_EEENS5_IJSC_SN_EEEEEEEENS_10bfloat16_tESL_S2J_SL_NS28_6fusion15FusionCallbacksIS2C_NS2K_17LinearCombinationIS2J_fS2J_fLNS_15FloatRoundStyleE2EEES2D_S2I_JEEENS4_5SM1004TMEM4LOAD26SM100_TMEM_LOAD_32dp32b16xES1I_NS1K_IS1M_NS1N_ILi16EEENSM_INS5_IJS1P_SR_EEENS5_IJSR_SC_EEEEEEENS4_39AutoVectorizingCopyWithAssumedAlignmentILi128EEENS4_14SM90_TMA_STOREES2Y_S30_S30_EEEvvEEEEvNT_6ParamsE:
[----:B------:R-:W1:Y:S01]  /*0000*/  LDC R1, c[0x0][0x37c] ;  /* 0x0000df00ff017b82 */ /* 0x000e620000000800 */
[----:B------:R-:W2:Y:S01]  /*0010*/  S2R R81, SR_TID.X ;  /* 0x0000000000517919 */ /* 0x000ea20000002100 */
[----:B------:R-:W3:Y:S01]  /*0020*/  LDCU.64 UR12, c[0x0][0xc90] ;  /* 0x00019200ff0c77ac */ /* 0x000ee20008000a00 */
[----:B------:R-:W-:Y:S02]  /*0030*/  PRMT R85, RZ, 0x7610, R85 ;  /* 0x00007610ff557816 */ /* 0x000fe40000000055 */
[----:B------:R-:W-:Y:S01]  /*0040*/  ELECT P4, URZ, PT ;  /* 0x0000000000ff782f */ /* 0x000fe20003880000 */
[----:B---3--:R-:W-:-:S04]  /*0050*/  UISETP.NE.U32.AND UP0, UPT, UR12, URZ, UPT ;  /* 0x000000ff0c00728c */ /* 0x008fc8000bf05070 */
[----:B------:R-:W-:Y:S01]  /*0060*/  UISETP.NE.AND.EX UP0, UPT, UR13, URZ, UPT, UP0 ;  /* 0x000000ff0d00728c */ /* 0x000fe2000bf05300 */
[----:B--2---:R-:W-:-:S05]  /*0070*/  SHF.R.U32.HI R86, RZ, 0x5, R81 ;  /* 0x00000005ff567819 */ /* 0x004fca0000011651 */
[----:B------:R-:W2:Y:S02]  /*0080*/  SHFL.IDX PT, R0, R86, RZ, 0x1f ;  /* 0x00001fff56007589 */ /* 0x000ea400000e0000 */
[----:B--2---:R-:W-:Y:S01]  /*0090*/  R2UR UR14, R0 ;  /* 0x00000000000e72ca */ /* 0x004fe200000e0000 */
[----:B-1----:R-:W-:-:S14]  /*00a0*/  BRA.U UP0, `(.L_x_0) ;  /* 0x0000000100307547 */ /* 0x002fdc000b800000 */
[----:B------:R-:W1:Y:S02]  /*00b0*/  LDCU.64 UR4, c[0x0][0xc88] ;  /* 0x00019100ff0477ac */ /* 0x000e640008000a00 */
[----:B-1----:R-:W-:-:S04]  /*00c0*/  UISETP.NE.U32.AND UP0, UPT, UR4, URZ, UPT ;  /* 0x000000ff0400728c */ /* 0x002fc8000bf05070 */
[----:B------:R-:W-:-:S09]  /*00d0*/  UISETP.NE.AND.EX UP0, UPT, UR5, URZ, UPT, UP0 ;  /* 0x000000ff0500728c */ /* 0x000fd2000bf05300 */
[----:B------:R-:W-:Y:S05]  /*00e0*/  BRA.U !UP0, `(.L_x_1) ;  /* 0x0000000108147547 */ /* 0x000fea000b800000 */
[----:B------:R-:W1:Y:S01]  /*00f0*/  LDC.64 R2, c[0x0][0xc88] ;  /* 0x00032200ff027b82 */ /* 0x000e620000000a00 */
[----:B------:R-:W1:Y:S02]  /*0100*/  LDCU.64 UR4, c[0x0][0x358] ;  /* 0x00006b00ff0477ac */ /* 0x000e640008000a00 */
[----:B-1----:R1:W5:Y:S01]  /*0110*/  LDG.E R45, desc[UR4][R2.64] ;  /* 0x00000004022d7981 */ /* 0x002362000c1e1900 */
[----:B------:R-:W-:Y:S01]  /*0120*/  HFMA2 R85, -RZ, RZ, 0, 5.9604644775390625e-08 ;  /* 0x00000001ff557431 */ /* 0x000fe200000001ff */
[----:B------:R-:W-:Y:S05]  /*0130*/  BRA `(.L_x_0) ;  /* 0x00000000000c7947 */ /* 0x000fea0003800000 */
.L_x_1:
[----:B------:R-:W1:Y:S01]  /*0140*/  LDCU UR4, c[0x0][0xc80] ;  /* 0x00019000ff0477ac */ /* 0x000e620008000800 */
[----:B------:R-:W-:Y:S01]  /*0150*/  HFMA2 R85, -RZ, RZ, 0, 5.9604644775390625e-08 ;  /* 0x00000001ff557431 */ /* 0x000fe200000001ff */
[----:B-1----:R-:W-:-:S07]  /*0160*/  MOV R45, UR4 ;  /* 0x00000004002d7c02 */ /* 0x002fce0008000f00 */
.L_x_0:
[----:B------:R-:W2:Y:S02]  /*0170*/  LDCU.64 UR4, c[0x0][0xcb0] ;  /* 0x00019600ff0477ac */ /* 0x000ea40008000a00 */
[----:B--2---:R-:W-:-:S04]  /*0180*/  UISETP.NE.U32.AND UP0, UPT, UR4, URZ, UPT ;  /* 0x000000ff0400728c */ /* 0x004fc8000bf05070 */
[----:B------:R-:W-:-:S09]  /*0190*/  UISETP.NE.AND.EX UP0, UPT, UR5, URZ, UPT, UP0 ;  /* 0x000000ff0500728c */ /* 0x000fd2000bf05300 */
[----:B------:R-:W-:Y:S05]  /*01a0*/  BRA.U UP0, `(.L_x_2) ;  /* 0x0000000100287547 */ /* 0x000fea000b800000 */
[----:B------:R-:W2:Y:S02]  /*01b0*/  LDCU.64 UR4, c[0x0][0xca8] ;  /* 0x00019500ff0477ac */ /* 0x000ea40008000a00 */
[----:B--2---:R-:W-:-:S04]  /*01c0*/  UISETP.NE.U32.AND UP0, UPT, UR4, URZ, UPT ;  /* 0x000000ff0400728c */ /* 0x004fc8000bf05070 */
[----:B------:R-:W-:-:S09]  /*01d0*/  UISETP.NE.AND.EX UP0, UPT, UR5, URZ, UPT, UP0 ;  /* 0x000000ff0500728c */ /* 0x000fd2000bf05300 */
[----:B------:R-:W-:Y:S05]  /*01e0*/  BRA.U !UP0, `(.L_x_3) ;  /* 0x0000000108107547 */ /* 0x000fea000b800000 */
[----:B-1----:R-:W1:Y:S01]  /*01f0*/  LDC.64 R2, c[0x0][0xca8] ;  /* 0x00032a00ff027b82 */ /* 0x002e620000000a00 */
[----:B------:R-:W1:Y:S02]  /*0200*/  LDCU.64 UR4, c[0x0][0x358] ;  /* 0x00006b00ff0477ac */ /* 0x000e640008000a00 */
[----:B-1----:R2:W5:Y:S01]  /*0210*/  LDG.E R43, desc[UR4][R2.64] ;  /* 0x00000004022b7981 */ /* 0x002562000c1e1900 */
[----:B------:R-:W-:Y:S05]  /*0220*/  BRA `(.L_x_2) ;  /* 0x0000000000087947 */ /* 0x000fea0003800000 */
.L_x_3:
[----:B------:R-:W2:Y:S02]  /*0230*/  LDCU UR4, c[0x0][0xca0] ;  /* 0x00019400ff0477ac */ /* 0x000ea40008000800 */
[----:B--2---:R-:W-:Y:S02]  /*0240*/  MOV R43, UR4 ;  /* 0x00000004002b7c02 */ /* 0x004fe40008000f00 */
.L_x_2:
[----:B------:R-:W-:Y:S01]  /*0250*/  IMAD.U32 R0, RZ, RZ, UR14 ;  /* 0x0000000eff007e24 */ /* 0x000fe2000f8e00ff */
[----:B------:R-:W-:Y:S04]  /*0260*/  BSSY.RECONVERGENT B0, `(.L_x_4) ;  /* 0x0000012000007945 */ /* 0x000fe80003800200 */
[C---:B------:R-:W-:Y:S02]  /*0270*/  ISETP.NE.OR P1, PT, R0.reuse, 0x1, !P4 ;  /* 0x000000010000780c */ /* 0x040fe40006725670 */
[----:B------:R-:W-:-:S11]  /*0280*/  ISETP.NE.OR P0, PT, R0, 0x3, !P4 ;  /* 0x000000030000780c */ /* 0x000fd60006705670 */
[----:B------:R-:W-:Y:S05]  /*0290*/  @P1 BRA `(.L_x_5) ;  /* 0x0000000000381947 */ /* 0x000fea0003800000 */
[----:B------:R-:W3:Y:S02]  /*02a0*/  LDCU.64 UR4, c[0x0][0x348] ;  /* 0x00006900ff0477ac */ /* 0x000ee40008000a00 */
[----:B---3--:R-:W-:Y:S02]  /*02b0*/  UIADD3 UR10, UP3, UPT, UR4, 0x80, URZ ;  /* 0x00000080040a7890 */ /* 0x008fe4000ff7e0ff */
[----:B------:R-:W-:Y:S02]  /*02c0*/  UIADD3 UR8, UP2, UPT, UR4, 0x180, URZ ;  /* 0x0000018004087890 */ /* 0x000fe4000ff5e0ff */
[----:B------:R-:W-:Y:S02]  /*02d0*/  UIADD3 UR6, UP1, UPT, UR4, 0x280, URZ ;  /* 0x0000028004067890 */ /* 0x000fe4000ff3e0ff */
[----:B------:R-:W-:Y:S02]  /*02e0*/  UIADD3 UR4, UP0, UPT, UR4, 0x380, URZ ;  /* 0x0000038004047890 */ /* 0x000fe4000ff1e0ff */
[----:B------:R-:W-:-:S02]  /*02f0*/  UIADD3.X UR11, UPT, UPT, URZ, UR5, URZ, UP3, !UPT ;  /* 0x00000005ff0b7290 */ /* 0x000fc40009ffe4ff */
[----:B------:R-:W-:Y:S02]  /*0300*/  UIADD3.X UR9, UPT, UPT, URZ, UR5, URZ, UP2, !UPT ;  /* 0x00000005ff097290 */ /* 0x000fe400097fe4ff */
[----:B------:R-:W-:Y:S02]  /*0310*/  UIADD3.X UR7, UPT, UPT, URZ, UR5, URZ, UP1, !UPT ;  /* 0x00000005ff077290 */ /* 0x000fe40008ffe4ff */
[----:B------:R-:W-:-:S03]  /*0320*/  UIADD3.X UR5, UPT, UPT, URZ, UR5, URZ, UP0, !UPT ;  /* 0x00000005ff057290 */ /* 0x000fc600087fe4ff */
[----:B------:R3:W-:Y:S02]  /*0330*/  UTMACCTL.PF [UR10] ;  /* 0x000000000a0079b9 */ /* 0x0007e40008040000 */
[----:B------:R3:W-:Y:S02]  /*0340*/  UTMACCTL.PF [UR8] ;  /* 0x00000000080079b9 */ /* 0x0007e40008040000 */
[----:B------:R3:W-:Y:S02]  /*0350*/  UTMACCTL.PF [UR6] ;  /* 0x00000000060079b9 */ /* 0x0007e40008040000 */
[----:B------:R3:W-:Y:S02]  /*0360*/  UTMACCTL.PF [UR4] ;  /* 0x00000000040079b9 */ /* 0x0007e40008040000 */
[----:B---3--:R-:W-:Y:S01]  /*0370*/  NOP ;  /* 0x0000000000007918 */ /* 0x008fe20000000000 */
.L_x_5:
[----:B------:R-:W-:Y:S05]  /*0380*/  BSYNC.RECONVERGENT B0 ;  /* 0x0000000000007941 */ /* 0x000fea0003800200 */
.L_x_4:
[----:B------:R-:W-:Y:S04]  /*0390*/  BSSY.RECONVERGENT B0, `(.L_x_6) ;  /* 0x000000a000007945 */ /* 0x000fe80003800200 */
[----:B------:R-:W-:Y:S05]  /*03a0*/  @P0 BRA `(.L_x_7) ;  /* 0x0000000000200947 */ /* 0x000fea0003800000 */
[----:B------:R-:W3:Y:S02]  /*03b0*/  LDCU.64 UR4, c[0x0][0x348] ;  /* 0x00006900ff0477ac */ /* 0x000ee40008000a00 */
[----:B---3--:R-:W-:Y:S02]  /*03c0*/  UIADD3 UR6, UP1, UPT, UR4, 0x980, URZ ;  /* 0x0000098004067890 */ /* 0x008fe4000ff3e0ff */
[----:B------:R-:W-:Y:S02]  /*03d0*/  UIADD3 UR4, UP0, UPT, UR4, 0xa80, URZ ;  /* 0x00000a8004047890 */ /* 0x000fe4000ff1e0ff */
[----:B------:R-:W-:Y:S02]  /*03e0*/  UIADD3.X UR7, UPT, UPT, URZ, UR5, URZ, UP1, !UPT ;  /* 0x00000005ff077290 */ /* 0x000fe40008ffe4ff */
[----:B------:R-:W-:-:S07]  /*03f0*/  UIADD3.X UR5, UPT, UPT, URZ, UR5, URZ, UP0, !UPT ;  /* 0x00000005ff057290 */ /* 0x000fce00087fe4ff */
[----:B------:R3:W-:Y:S02]  /*0400*/  UTMACCTL.PF [UR6] ;  /* 0x00000000060079b9 */ /* 0x0007e40008040000 */
[----:B------:R3:W-:Y:S02]  /*0410*/  UTMACCTL.PF [UR4] ;  /* 0x00000000040079b9 */ /* 0x0007e40008040000 */
[----:B---3--:R-:W-:Y:S01]  /*0420*/  NOP ;  /* 0x0000000000007918 */ /* 0x008fe20000000000 */
.L_x_7:
[----:B------:R-:W-:Y:S05]  /*0430*/  BSYNC.RECONVERGENT B0 ;  /* 0x0000000000007941 */ /* 0x000fea0003800200 */
.L_x_6:
[----:B------:R-:W3:Y:S01]  /*0440*/  LDCU.64 UR4, c[0x0][0xc88] ;  /* 0x00019100ff0477ac */ /* 0x000ee20008000a00 */
[----:B------:R-:W-:Y:S02]  /*0450*/  UISETP.EQ.U32.AND UP2, UPT, UR12, URZ, UPT ;  /* 0x000000ff0c00728c */ /* 0x000fe4000bf42070 */
[----:B------:R-:W-:Y:S02]  /*0460*/  UPLOP3.LUT UP3, UPT, UPT, UPT, UPT, 0x80, 0x8 ;  /* 0x000000000008789c */ /* 0x000fe40003f6f070 */
[----:B---3--:R-:W-:-:S04]  /*0470*/  UISETP.NE.U32.AND UP0, UPT, UR4, URZ, UPT ;  /* 0x000000ff0400728c */ /* 0x008fc8000bf05070 */
[----:B------:R-:W-:-:S04]  /*0480*/  UISETP.NE.AND.EX UP1, UPT, UR5, URZ, UPT, UP0 ;  /* 0x000000ff0500728c */ /* 0x000fc8000bf25300 */
[----:B------:R-:W-:-:S04]  /*0490*/  UISETP.EQ.OR.EX UP4, UPT, UR13, URZ, !UP1, UP2 ;  /* 0x000000ff0d00728c */ /* 0x000fc8000cf82720 */
[----:B------:R-:W-:-:S06]  /*04a0*/  UP2UR UR4, UPR, URZ, 0x10 ;  /* 0x00000010ff047883 */ /* 0x000fcc0008000000 */
[----:B------:R-:W-:Y:S01]  /*04b0*/  MOV R96, UR4 ;  /* 0x0000000400607c02 */ /* 0x000fe20008000f00 */
[----:B------:R-:W-:Y:S06]  /*04c0*/  BRA.U !UP4, `(.L_x_8) ;  /* 0x000000010c207547 */ /* 0x000fec000b800000 */
[----:B------:R-:W-:Y:S01]  /*04d0*/  UISETP.NE.U32.AND UP0, UPT, UR12, URZ, UPT ;  /* 0x000000ff0c00728c */ /* 0x000fe2000bf05070 */
[----:B-----5:R-:W-:Y:S01]  /*04e0*/  FSETP.NEU.AND P0, PT, R45, RZ, PT ;  /* 0x000000ff2d00720b */ /* 0x020fe20003f0d000 */
[----:B------:R-:W-:Y:S02]  /*04f0*/  USEL UR4, URZ, 0xffffffff, UP1 ;  /* 0xffffffffff047887 */ /* 0x000fe40008800000 */
[----:B------:R-:W-:-:S10]  /*0500*/  UISETP.NE.AND.EX UP2, UPT, UR13, URZ, UPT, UP0 ;  /* 0x000000ff0d00728c */ /* 0x000fd4000bf45300 */
[----:B------:R-:W-:Y:S01]  /*0510*/  VOTEU.ANY UP0, P0 ;  /* 0x0000000000ff7886 */ /* 0x000fe20000000100 */
[----:B------:R-:W-:-:S04]  /*0520*/  @!UP2 USEL UR4, URZ, 0xffffffff, UP0 ;  /* 0xffffffffff04a887 */ /* 0x000fc80008000000 */
[----:B------:R-:W-:-:S04]  /*0530*/  ULOP3.LUT UR4, UR4, 0x1, URZ, 0xc0, !UPT ;  /* 0x0000000104047892 */ /* 0x000fc8000f8ec0ff */
[----:B------:R-:W-:-:S11]  /*0540*/  UISETP.NE.U32.AND UP3, UPT, UR4, 0x1, UPT ;  /* 0x000000010400788c */ /* 0x000fd6000bf65070 */
.L_x_8:
[----:B-12---:R-:W1:Y:S02]  /*0550*/  SHFL.IDX PT, R2, R86, RZ, 0x1f ;  /* 0x00001fff56027589 */ /* 0x006e6400000e0000 */
[----:B-1----:R-:W-:-:S13]  /*0560*/  ISETP.NE.AND P0, PT, R2, RZ, PT ;  /* 0x000000ff0200720c */ /* 0x002fda0003f05270 */
[----:B------:R-:W-:Y:S05]  /*0570*/  @P0 BRA `(.L_x_9) ;  /* 0x0000000400340947 */ /* 0x000fea0003800000 */
[----:B------:R-:W-:Y:S01]  /*0580*/  ELECT P0, URZ, PT ;  /* 0x0000000000ff782f */ /* 0x000fe20003800000 */
[----:B------:R-:W-:-:S12]  /*0590*/  BSSY.RECONVERGENT B0, `(.L_x_9) ;  /* 0x000004b000007945 */ /* 0x000fd80003800200 */
[----:B------:R-:W-:Y:S05]  /*05a0*/  @!P0 BRA `(.L_x_10) ;  /* 0x0000000400248947 */ /* 0x000fea0003800000 */
[----:B------:R-:W1:Y:S01]  /*05b0*/  S2UR UR4, SR_CgaCtaId ;  /* 0x00000000000479c3 */ /* 0x000e620000008800 */
[----:B------:R-:W-:Y:S01]  /*05c0*/  UMOV UR5, 0x400 ;  /* 0x0000040000057882 */ /* 0x000fe20000000000 */
[----:B------:R-:W-:Y:S01]  /*05d0*/  UMOV UR8, 0x1 ;  /* 0x0000000100087882 */ /* 0x000fe20000000000 */
[----:B------:R-:W-:Y:S01]  /*05e0*/  UMOV UR6, 0x2 ;  /* 0x0000000200067882 */ /* 0x000fe20000000000 */
[----:B------:R-:W-:-:S04]  /*05f0*/  UIADD3 UR8, UPT, UPT, -UR8, 0x100000, URZ ;  /* 0x0010000008087890 */ /* 0x000fc8000fffe1ff */
[----:B------:R-:W-:Y:S02]  /*0600*/  USHF.L.U32 UR9, UR8, 0xb, URZ ;  /* 0x0000000b08097899 */ /* 0x000fe400080006ff */
[----:B------:R-:W-:Y:S02]  /*0610*/  USHF.L.U32 UR8, UR8, 0x1, URZ ;  /* 0x0000000108087899 */ /* 0x000fe400080006ff */
[----:B------:R-:W-:-:S04]  /*0620*/  UIADD3 UR6, UPT, UPT, -UR6, 0x100000, URZ ;  /* 0x0010000006067890 */ /* 0x000fc8000fffe1ff */
[----:B------:R-:W-:Y:S02]  /*0630*/  USHF.L.U32 UR7, UR6, 0xb, URZ ;  /* 0x0000000b06077899 */ /* 0x000fe400080006ff */
[----:B------:R-:W-:Y:S02]  /*0640*/  USHF.L.U32 UR6, UR6, 0x1, URZ ;  /* 0x0000000106067899 */ /* 0x000fe400080006ff */
[----:B-1----:R-:W-:Y:S01]  /*0650*/  ULEA UR4, UR4, UR5, 0x18 ;  /* 0x0000000504047291 */ /* 0x002fe2000f8ec0ff */
[----:B------:R-:W1:Y:S11]  /*0660*/  FENCE.VIEW.ASYNC.S ;  /* 0x00000000000073c6 */ /* 0x000e760000000000 */
[----:B-1----:R1:W2:Y:S01]  /*0670*/  SYNCS.EXCH.64 URZ, [UR4], UR8 ;  /* 0x0000000804ff75b2 */ /* 0x0022a20008000100 */
[----:B------:R1:W3:Y:S01]  /*0680*/  SYNCS.EXCH.64 URZ, [UR4+0xf0], UR6 ;  /* 0x0000f00604ff75b2 */ /* 0x0002e20008000100 */
[----:B------:R1:W4:Y:S01]  /*0690*/  SYNCS.EXCH.64 URZ, [UR4+0x8], UR8 ;  /* 0x0000080804ff75b2 */ /* 0x0003220008000100 */
[----:B------:R1:W1:Y:S01]  /*06a0*/  SYNCS.EXCH.64 URZ, [UR4+0xf8], UR6 ;  /* 0x0000f80604ff75b2 */ /* 0x0002620008000100 */
        /* <DEDUP_REMOVED lines=56> */
[----:B--234-:R-:W-:Y:S01]  /*0a30*/  NOP ;  /* 0x0000000000007918 */ /* 0x01cfe20000000000 */
.L_x_10:
[----:B-1----:R-:W-:Y:S05]  /*0a40*/  BSYNC.RECONVERGENT B0 ;  /* 0x0000000000007941 */ /* 0x002fea0003800200 */
.L_x_9:
[----:B------:R-:W1:Y:S01]  /*0a50*/  SHFL.IDX PT, R2, R86, RZ, 0x1f ;  /* 0x00001fff56027589 */ /* 0x000e6200000e0000 */
[----:B------:R-:W-:Y:S01]  /*0a60*/  NOP ;  /* 0x0000000000007918 */ /* 0x000fe20000000000 */
[----:B-1----:R-:W-:-:S13]  /*0a70*/  ISETP.NE.AND P0, PT, R2, 0x1, PT ;  /* 0x000000010200780c */ /* 0x002fda0003f05270 */
[----:B------:R-:W-:Y:S05]  /*0a80*/  @P0 BRA `(.L_x_11) ;  /* 0x0000000000500947 */ /* 0x000fea0003800000 */
        /* <DEDUP_REMOVED lines=9> */
[----:B------:R-:W-:Y:S01]  /*0b20*/  USHF.L.U32 UR6, UR6, 0x1, URZ ;  /* 0x0000000106067899 */ /* 0x000fe200080006ff */
[----:B------:R-:W-:Y:S01]  /*0b30*/  ELECT P0, URZ, PT ;  /* 0x0000000000ff782f */ /* 0x000fe20003800000 */
[----:B-1----:R-:W-:Y:S01]  /*0b40*/  ULEA UR4, UR4, UR5, 0x18 ;  /* 0x0000000504047291 */ /* 0x002fe2000f8ec0ff */
[----:B------:R-:W1:Y:S11]  /*0b50*/  FENCE.VIEW.ASYNC.S ;  /* 0x00000000000073c6 */ /* 0x000e760000000000 */
[----:B-1----:R1:W2:Y:S01]  /*0b60*/  SYNCS.EXCH.64 URZ, [UR4+0x1e0], UR8 ;  /* 0x0001e00804ff75b2 */ /* 0x0022a20008000100 */
[----:B------:R1:W3:Y:S01]  /*0b70*/  SYNCS.EXCH.64 URZ, [UR4+0x1f8], UR6 ;  /* 0x0001f80604ff75b2 */ /* 0x0002e20008000100 */
[----:B------:R1:W4:Y:S01]  /*0b80*/  SYNCS.EXCH.64 URZ, [UR4+0x1e8], UR8 ;  /* 0x0001e80804ff75b2 */ /* 0x0003220008000100 */
[----:B------:R1:W1:Y:S01]  /*0b90*/  SYNCS.EXCH.64 URZ, [UR4+0x200], UR6 ;  /* 0x0002000604ff75b2 */ /* 0x0002620008000100 */
[----:B------:R1:W1:Y:S01]  /*0ba0*/  SYNCS.EXCH.64 URZ, [UR4+0x1f0], UR8 ;  /* 0x0001f00804ff75b2 */ /* 0x0002620008000100 */
[----:B------:R1:W1:Y:S01]  /*0bb0*/  SYNCS.EXCH.64 URZ, [UR4+0x208], UR6 ;  /* 0x0002080604ff75b2 */ /* 0x0002620008000100 */
[----:B------:R-:W-:Y:S01]  /*0bc0*/  NOP ;  /* 0x0000000000007918 */ /* 0x000fe20000000000 */
.L_x_11:
[----:B------:R-:W2:Y:S01]  /*0bd0*/  SHFL.IDX PT, R2, R86, RZ, 0x1f ;  /* 0x00001fff56027589 */ /* 0x000ea200000e0000 */
[----:B------:R-:W-:Y:S01]  /*0be0*/  NOP ;  /* 0x0000000000007918 */ /* 0x000fe20000000000 */
[----:B--2---:R-:W-:-:S13]  /*0bf0*/  ISETP.NE.AND P0, PT, R2, 0x3, PT ;  /* 0x000000030200780c */ /* 0x004fda0003f05270 */
[----:B------:R-:W-:Y:S05]  /*0c00*/  @P0 BRA `(.L_x_12) ;  /* 0x0000000000300947 */ /* 0x000fea0003800000 */
[----:B-1----:R-:W1:Y:S01]  /*0c10*/  S2UR UR4, SR_CgaCtaId ;  /* 0x00000000000479c3 */ /* 0x002e620000008800 */
[----:B------:R-:W-:Y:S01]  /*0c20*/  UMOV UR6, 0x400 ;  /* 0x0000040000067882 */ /* 0x000fe20000000000 */
[----:B------:R-:W-:Y:S01]  /*0c30*/  UMOV UR5, 0x20 ;  /* 0x0000002000057882 */ /* 0x000fe20000000000 */
[----:B------:R-:W-:Y:S01]  /*0c40*/  ELECT P0, URZ, PT ;  /* 0x0000000000ff782f */ /* 0x000fe20003800000 */
[----:B-1----:R-:W-:Y:S02]  /*0c50*/  ULEA UR6, UR4, UR6, 0x18 ;  /* 0x0000000604067291 */ /* 0x002fe4000f8ec0ff */
[----:B------:R-:W-:-:S04]  /*0c60*/  UIADD3 UR4, UPT, UPT, -UR5, 0x100000, URZ ;  /* 0x0010000005047890 */ /* 0x000fc8000fffe1ff */
[----:B------:R-:W-:Y:S02]  /*0c70*/  USHF.L.U32 UR5, UR4, 0xb, URZ ;  /* 0x0000000b04057899 */ /* 0x000fe400080006ff */
[----:B------:R-:W-:Y:S01]  /*0c80*/  USHF.L.U32 UR4, UR4, 0x1, URZ ;  /* 0x0000000104047899 */ /* 0x000fe200080006ff */
[----:B------:R-:W1:Y:S11]  /*0c90*/  FENCE.VIEW.ASYNC.S ;  /* 0x00000000000073c6 */ /* 0x000e760000000000 */
[----:B-1----:R2:W1:Y:S01]  /*0ca0*/  SYNCS.EXCH.64 URZ, [UR6+0x210], UR4 ;  /* 0x0002100406ff75b2 */ /* 0x0024620008000100 */
[----:B------:R2:W1:Y:S02]  /*0cb0*/  SYNCS.EXCH.64 URZ, [UR6+0x218], UR4 ;  /* 0x0002180406ff75b2 */ /* 0x0004640008000100 */
[----:B--2---:R-:W-:Y:S01]  /*0cc0*/  NOP ;  /* 0x0000000000007918 */ /* 0x004fe20000000000 */
.L_x_12:
[----:B------:R-:W2:Y:S01]  /*0cd0*/  SHFL.IDX PT, R2, R86, RZ, 0x1f ;  /* 0x00001fff56027589 */ /* 0x000ea200000e0000 */
[----:B------:R-:W-:Y:S01]  /*0ce0*/  NOP ;  /* 0x0000000000007918 */ /* 0x000fe20000000000 */
[----:B--2---:R-:W-:-:S13]  /*0cf0*/  ISETP.NE.AND P0, PT, R2, 0x4, PT ;  /* 0x000000040200780c */ /* 0x004fda0003f05270 */
[----:B------:R-:W-:Y:S05]  /*0d00*/  @P0 BRA `(.L_x_13) ;  /* 0x00000000004c0947 */ /* 0x000fea0003800000 */
[----:B-1----:R-:W1:Y:S01]  /*0d10*/  S2UR UR6, SR_CgaCtaId ;  /* 0x00000000000679c3 */ /* 0x002e620000008800 */
[----:B------:R-:W-:Y:S01]  /*0d20*/  UMOV UR4, 0x1e0 ;  /* 0x000001e000047882 */ /* 0x000fe20000000000 */
[----:B------:R-:W-:Y:S01]  /*0d30*/  UMOV UR5, 0x400 ;  /* 0x0000040000057882 */ /* 0x000fe20000000000 */
[----:B------:R-:W-:Y:S01]  /*0d40*/  USEL UR4, UR4, 0x1a0, UP3 ;  /* 0x000001a004047887 */ /* 0x000fe20009800000 */
[----:B------:R-:W-:Y:S01]  /*0d50*/  UMOV UR8, 0x1 ;  /* 0x0000000100087882 */ /* 0x000fe20000000000 */
[----:B------:R-:W-:Y:S01]  /*0d60*/  ELECT P0, URZ, PT ;  /* 0x0000000000ff782f */ /* 0x000fe20003800000 */
[----:B------:R-:W-:-:S04]  /*0d70*/  UIADD3 UR8, UPT, UPT, -UR8, 0x100000, URZ ;  /* 0x0010000008087890 */ /* 0x000fc8000fffe1ff */
[----:B------:R-:W-:Y:S02]  /*0d80*/  USHF.L.U32 UR9, UR8, 0xb, URZ ;  /* 0x0000000b08097899 */ /* 0x000fe400080006ff */
[----:B------:R-:W-:Y:S02]  /*0d90*/  USHF.L.U32 UR8, UR8, 0x1, URZ ;  /* 0x0000000108087899 */ /* 0x000fe400080006ff */
[----:B-1----:R-:W-:Y:S02]  /*0da0*/  ULEA UR6, UR6, UR5, 0x18 ;  /* 0x0000000506067291 */ /* 0x002fe4000f8ec0ff */
[----:B------:R-:W-:-:S04]  /*0db0*/  UIADD3 UR4, UPT, UPT, -UR4, 0x100000, URZ ;  /* 0x0010000004047890 */ /* 0x000fc8000fffe1ff */
[----:B------:R-:W-:Y:S02]  /*0dc0*/  USHF.L.U32 UR5, UR4, 0xb, URZ ;  /* 0x0000000b04057899 */ /* 0x000fe400080006ff */
[----:B------:R-:W-:Y:S01]  /*0dd0*/  USHF.L.U32 UR4, UR4, 0x1, URZ ;  /* 0x0000000104047899 */ /* 0x000fe200080006ff */
[----:B------:R-:W1:Y:S03]  /*0de0*/  FENCE.VIEW.ASYNC.S ;  /* 0x00000000000073c6 */ /* 0x000e660000000000 */
[----:B-1----:R2:W1:Y:S08]  /*0df0*/  SYNCS.EXCH.64 URZ, [UR6+0x220], UR8 ;  /* 0x0002200806ff75b2 */ /* 0x0024700008000100 */
[----:B------:R2:W1:Y:S01]  /*0e00*/  SYNCS.EXCH.64 URZ, [UR6+0x230], UR4 ;  /* 0x0002300406ff75b2 */ /* 0x0004620008000100 */
[----:B------:R2:W1:Y:S01]  /*0e10*/  SYNCS.EXCH.64 URZ, [UR6+0x228], UR8 ;  /* 0x0002280806ff75b2 */ /* 0x0004620008000100 */
[----:B------:R2:W1:Y:S02]  /*0e20*/  SYNCS.EXCH.64 URZ, [UR6+0x238], UR4 ;  /* 0x0002380406ff75b2 */ /* 0x0004640008000100 */
[----:B--2---:R-:W-:Y:S01]  /*0e30*/  NOP ;  /* 0x0000000000007918 */ /* 0x004fe20000000000 */
.L_x_13:
[----:B------:R-:W2:Y:S01]  /*0e40*/  SHFL.IDX PT, R2, R86, RZ, 0x1f ;  /* 0x00001fff56027589 */ /* 0x000ea200000e0000 */
[----:B------:R-:W-:Y:S01]  /*0e50*/  NOP ;  /* 0x0000000000007918 */ /* 0x000fe20000000000 */
[----:B--2---:R-:W-:-:S13]  /*0e60*/  ISETP.NE.AND P0, PT, R2, 0x5, PT ;  /* 0x000000050200780c */ /* 0x004fda0003f05270 */
[----:B------:R-:W-:Y:S05]  /*0e70*/  @P0 BRA `(.L_x_14) ;  /* 0x0000000000480947 */ /* 0x000fea0003800000 */
[----:B-1----:R-:W1:Y:S01]  /*0e80*/  S2UR UR4, SR_CgaCtaId ;  /* 0x00000000000479c3 */ /* 0x002e620000008800 */
        /* <DEDUP_REMOVED lines=12> */
[----:B-1----:R2:W1:Y:S01]  /*0f50*/  SYNCS.EXCH.64 URZ, [UR4+0x240], UR8 ;  /* 0x0002400804ff75b2 */ /* 0x0024620008000100 */
[----:B------:R2:W1:Y:S01]  /*0f60*/  SYNCS.EXCH.64 URZ, [UR4+0x250], UR6 ;  /* 0x0002500604ff75b2 */ /* 0x0004620008000100 */
[----:B------:R2:W1:Y:S01]  /*0f70*/  SYNCS.EXCH.64 URZ, [UR4+0x248], UR8 ;  /* 0x0002480804ff75b2 */ /* 0x0004620008000100 */
[----:B------:R2:W1:Y:S02]  /*0f80*/  SYNCS.EXCH.64 URZ, [UR4+0x258], UR6 ;  /* 0x0002580604ff75b2 */ /* 0x0004640008000100 */
[----:B--2---:R-:W-:Y:S01]  /*0f90*/  NOP ;  /* 0x0000000000007918 */ /* 0x004fe20000000000 */
.L_x_14:
[----:B------:R-:W2:Y:S01]  /*0fa0*/  SHFL.IDX PT, R2, R86, RZ, 0x1f ;  /* 0x00001fff56027589 */ /* 0x000ea200000e0000 */
[----:B------:R-:W1:Y:S01]  /*0fb0*/  S2UR UR49, SR_CgaCtaId ;  /* 0x00000000003179c3 */ /* 0x000e620000008800 */
[----:B------:R-:W-:Y:S01]  /*0fc0*/  NOP ;  /* 0x0000000000007918 */ /* 0x000fe20000000000 */
[----:B--2---:R-:W-:-:S13]  /*0fd0*/  ISETP.NE.AND P0, PT, R2, 0x3, PT ;  /* 0x000000030200780c */ /* 0x004fda0003f05270 */
[----:B-1----:R-:W-:Y:S05]  /*0fe0*/  @P0 BRA `(.L_x_15) ;  /* 0x0000000000340947 */ /* 0x002fea0003800000 */
[----:B------:R-:W-:Y:S01]  /*0ff0*/  UMOV UR4, 0x400 ;  /* 0x0000040000047882 */ /* 0x000fe20000000000 */
[----:B------:R-:W-:Y:S01]  /*1000*/  UMOV UR6, 0x20 ;  /* 0x0000002000067882 */ /* 0x000fe20000000000 */
[----:B------:R-:W-:Y:S02]  /*1010*/  ULEA UR4, UR49, UR4, 0x18 ;  /* 0x0000000431047291 */ /* 0x000fe4000f8ec0ff */
[----:B------:R-:W-:-:S04]  /*1020*/  UIADD3 UR6, UPT, UPT, -UR6, 0x100000, URZ ;  /* 0x0010000006067890 */ /* 0x000fc8000fffe1ff */
[----:B------:R-:W-:Y:S02]  /*1030*/  USHF.L.U32 UR7, UR6, 0xb, URZ ;  /* 0x0000000b06077899 */ /* 0x000fe400080006ff */
[----:B------:R-:W-:Y:S01]  /*1040*/  USHF.L.U32 UR6, UR6, 0x1, URZ ;  /* 0x0000000106067899 */ /* 0x000fe200080006ff */
[----:B------:R-:W-:Y:S01]  /*1050*/  ELECT P0, URZ, PT ;  /* 0x0000000000ff782f */ /* 0x000fe20003800000 */
[----:B------:R-:W1:Y:S10]  /*1060*/  FENCE.VIEW.ASYNC.S ;  /* 0x00000000000073c6 */ /* 0x000e740000000000 */
[----:B-1----:R1:W2:Y:S01]  /*1070*/  SYNCS.EXCH.64 URZ, [UR4+0x260], UR6 ;  /* 0x0002600604ff75b2 */ /* 0x0022a20008000100 */
[----:B------:R1:W1:Y:S01]  /*1080*/  SYNCS.EXCH.64 URZ, [UR4+0x270], UR6 ;  /* 0x0002700604ff75b2 */ /* 0x0002620008000100 */
[----:B------:R1:W1:Y:S01]  /*1090*/  SYNCS.EXCH.64 URZ, [UR4+0x268], UR6 ;  /* 0x0002680604ff75b2 */ /* 0x0002620008000100 */
[----:B------:R1:W1:Y:S01]  /*10a0*/  SYNCS.EXCH.64 URZ, [UR4+0x278], UR6 ;  /* 0x0002780604ff75b2 */ /* 0x0002620008000100 */
[----:B------:R-:W-:Y:S01]  /*10b0*/  NOP ;  /* 0x0000000000007918 */ /* 0x000fe20000000000 */
.L_x_15:
[----:B-1----:R-:W1:Y:S01]  /*10c0*/  LDCU UR4, c[0x0][0x36c] ;  /* 0x00006d80ff0477ac */ /* 0x002e620008000800 */
[----:B------:R-:W-:Y:S01]  /*10d0*/  ISETP.NE.OR P4, PT, R0, 0x2, !P4 ;  /* 0x000000020000780c */ /* 0x000fe20006785670 */
[----:B------:R-:W-:Y:S01]  /*10e0*/  NOP ;  /* 0x0000000000007918 */ /* 0x000fe20000000000 */
[----:B------:R-:W-:Y:S01]  /*10f0*/  LOP3.LUT R0, R81, 0x1f, RZ, 0xc0, !PT ;  /* 0x0000001f51007812 */ /* 0x000fe200078ec0ff */
[----:B------:R-:W-:Y:S02]  /*1100*/  UISETP.NE.AND UP4, UPT, UR14, 0x2, UPT ;  /* 0x000000020e00788c */ /* 0x000fe4000bf85270 */
[----:B------:R-:W-:Y:S02]  /*1110*/  UISETP.NE.AND UP5, UPT, UR14, URZ, UPT ;  /* 0x000000ff0e00728c */ /* 0x000fe4000bfa5270 */
[----:B-1----:R-:W-:-:S09]  /*1120*/  UISETP.EQ.U32.AND UP6, UPT, UR4, 0x1, UPT ;  /* 0x000000010400788c */ /* 0x002fd2000bfc2070 */
[----:B------:R-:W-:Y:S05]  /*1130*/  BRA.U !UP6, `(.L_x_16) ;  /* 0x000000010e087547 */ /* 0x000fea000b800000 */
[----:B--234-:R-:W-:Y:S01]  /*1140*/  UCGABAR_ARV ;  /* 0x00000000000079c7 */ /* 0x01cfe20008000000 */
[----:B------:R-:W-:Y:S05]  /*1150*/  BRA `(.L_x_17) ;  /* 0x0000000000047947 */ /* 0x000fea0003800000 */
.L_x_16:
[----:B--234-:R-:W-:Y:S01]  /*1160*/  NOP ;  /* 0x0000000000007918 */ /* 0x01cfe20000000000 */
.L_x_17:
[----:B------:R-:W1:Y:S01]  /*1170*/  S2UR UR27, SR_CTAID.X ;  /* 0x00000000001b79c3 */ /* 0x000e620000002500 */
[----:B------:R-:W-:-:S05]  /*1180*/  CS2R.32 R92, SR_CgaSize ;  /* 0x00000000005c7805 */ /* 0x000fca0000008a00 */
[----:B------:R-:W-:-:S05]  /*1190*/  IMAD R92, R92, -0xa0, RZ ;  /* 0xffffff605c5c7824 */ /* 0x000fca00078e02ff */
[----:B------:R-:W-:-:S14]  /*11a0*/  R2UR UR5, R92 ;  /* 0x000000005c0572ca */ /* 0x000fdc00000e0000 */
[----:B------:R-:W2:Y:S01]  /*11b0*/  LDCU UR5, c[0x0][UR5+0x2b0] ;  /* 0x00005600050577ac */ /* 0x000ea20008000800 */
[----:B------:R-:W-:-:S05]  /*11c0*/  CS2R.32 R92, SR_CgaSize ;  /* 0x00000000005c7805 */ /* 0x000fca0000008a00 */
[----:B------:R-:W-:-:S05]  /*11d0*/  IMAD R92, R92, -0xa0, RZ ;  /* 0xffffff605c5c7824 */ /* 0x000fca00078e02ff */
[----:B------:R-:W-:-:S14]  /*11e0*/  R2UR UR4, R92 ;  /* 0x000000005c0472ca */ /* 0x000fdc00000e0000 */
[----:B------:R-:W3:Y:S01]  /*11f0*/  LDCU UR4, c[0x0][UR4+0x2b4] ;  /* 0x00005680040477ac */ /* 0x000ee20008000800 */
[----:B------:R-:W4:Y:S01]  /*1200*/  S2UR UR46, SR_CTAID.Y ;  /* 0x00000000002e79c3 */ /* 0x000f220000002600 */
[----:B------:R-:W-:-:S05]  /*1210*/  CS2R.32 R92, SR_CgaSize ;  /* 0x00000000005c7805 */ /* 0x000fca0000008a00 */
[----:B------:R-:W-:-:S05]  /*1220*/  IMAD R92, R92, -0xa0, RZ ;  /* 0xffffff605c5c7824 */ /* 0x000fca00078e02ff */
[----:B------:R-:W-:-:S14]  /*1230*/  R2UR UR6, R92 ;  /* 0x000000005c0672ca */ /* 0x000fdc00000e0000 */
[----:B------:R-:W3:Y:S01]  /*1240*/  LDCU UR6, c[0x0][UR6+0x2a0] ;  /* 0x00005400060677ac */ /* 0x000ee20008000800 */
[----:B------:R-:W-:-:S05]  /*1250*/  CS2R.32 R92, SR_CgaSize ;  /* 0x00000000005c7805 */ /* 0x000fca0000008a00 */
[----:B------:R-:W-:-:S05]  /*1260*/  IMAD R92, R92, -0xa0, RZ ;  /* 0xffffff605c5c7824 */ /* 0x000fca00078e02ff */
[----:B------:R-:W-:-:S14]  /*1270*/  R2UR UR7, R92 ;  /* 0x000000005c0772ca */ /* 0x000fdc00000e0000 */
[----:B------:R-:W3:Y:S01]  /*1280*/  LDCU UR7, c[0x0][UR7+0x2a4] ;  /* 0x00005480070777ac */ /* 0x000ee20008000800 */
[----:B------:R-:W-:Y:S02]  /*1290*/  USHF.L.U32 UR38, UR49, 0x8, URZ ;  /* 0x0000000831267899 */ /* 0x000fe400080006ff */
[----:B------:R-:W-:Y:S02]  /*12a0*/  USHF.L.U32 UR15, UR49, 0xa, URZ ;  /* 0x0000000a310f7899 */ /* 0x000fe400080006ff */
[----:B------:R-:W-:Y:S01]  /*12b0*/  ULOP3.LUT UR38, UR38, 0x100, URZ, 0xc0, !UPT ;  /* 0x0000010026267892 */ /* 0x000fe2000f8ec0ff */
[----:B------:R-:W3:Y:S01]  /*12c0*/  LDCU UR22, c[0x0][0xf24] ;  /* 0x0001e480ff1677ac */ /* 0x000ee20008000800 */
[----:B-1----:R-:W-:Y:S01]  /*12d0*/  I2FP.F32.U32 R3, UR27 ;  /* 0x0000001b00037c45 */ /* 0x002fe20008201000 */
[----:B------:R-:W1:Y:S04]  /*12e0*/  LDCU UR39, c[0x0][0xf24] ;  /* 0x0001e480ff2777ac */ /* 0x000e680008000800 */
[----:B--2---:R-:W-:Y:S01]  /*12f0*/  FMUL R3, R3, UR5 ;  /* 0x0000000503037c20 */ /* 0x004fe20008400000 */
[----:B------:R-:W2:Y:S01]  /*1300*/  LDCU UR24, c[0x0][0xf30] ;  /* 0x0001e600ff1877ac */ /* 0x000ea20008000800 */
[----:B----4-:R-:W-:-:S04]  /*1310*/  I2FP.F32.U32 R2, UR46 ;  /* 0x0000002e00027c45 */ /* 0x010fc80008201000 */
[----:B------:R-:W4:Y:S01]  /*1320*/  F2I.U32.TRUNC.NTZ R3, R3 ;  /* 0x0000000300037305 */ /* 0x000f22000020f000 */
[----:B------:R-:W-:Y:S01]  /*1330*/  ULOP3.LUT UR15, UR15, 0x400, URZ, 0xc0, !UPT ;  /* 0x000004000f0f7892 */ /* 0x000fe2000f8ec0ff */
[----:B---3--:R-:W-:Y:S01]  /*1340*/  FMUL R2, R2, UR4 ;  /* 0x0000000402027c20 */ /* 0x008fe20008400000 */
[----:B------:R-:W-:-:S05]  /*1350*/  USHF.R.U32.HI UR10, URZ, 0x1, UR38 ;  /* 0x00000001ff0a7899 */ /* 0x000fca0008011626 */
[----:B------:R-:W3:Y:S01]  /*1360*/  F2I.U32.TRUNC.NTZ R2, R2 ;  /* 0x0000000200027305 */ /* 0x000ee2000020f000 */
[----:B----4-:R-:W-:Y:S02]  /*1370*/  R2UR UR5, R3 ;  /* 0x00000000030572ca */ /* 0x010fe400000e0000 */
[----:B---3--:R-:W-:Y:S02]  /*1380*/  R2UR UR4, R2 ;  /* 0x00000000020472ca */ /* 0x008fe400000e0000 */
[----:B------:R-:W-:-:S09]  /*1390*/  PRMT R2, RZ, 0x7610, R2 ;  /* 0x00007610ff027816 */ /* 0x000fd20000000002 */
[----:B------:R-:W-:-:S04]  /*13a0*/  UIADD3 UR5, UPT, UPT, -UR5, URZ, URZ ;  /* 0x000000ff05057290 */ /* 0x000fc8000fffe1ff */
[----:B------:R-:W-:Y:S02]  /*13b0*/  UIMAD UR5, UR6, UR5, UR27 ;  /* 0x00000005060572a4 */ /* 0x000fe4000f8e021b */
[----:B------:R-:W-:-:S04]  /*13c0*/  UIADD3 UR4, UPT, UPT, -UR4, URZ, URZ ;  /* 0x000000ff04047290 */ /* 0x000fc8000fffe1ff */
[----:B------:R-:W-:Y:S01]  /*13d0*/  IMAD.U32 R92, RZ, RZ, UR5 ;  /* 0x00000005ff5c7e24 */ /* 0x000fe2000f8e00ff */
[----:B------:R-:W-:-:S06]  /*13e0*/  UIMAD UR4, UR7, UR4, UR46 ;  /* 0x00000004070472a4 */ /* 0x000fcc000f8e022e */
[----:B------:R-:W-:Y:S01]  /*13f0*/  IMAD.U32 R91, RZ, RZ, UR4 ;  /* 0x00000004ff5b7e24 */ /* 0x000fe2000f8e00ff */
[----:B-12---:R-:W-:Y:S06]  /*1400*/  BRA.U UP5, `(.L_x_18) ;  /* 0x00000001052c7547 */ /* 0x006fec000b800000 */
[----:B------:R-:W-:Y:S02]  /*1410*/  R2UR UR4, R91 ;  /* 0x000000005b0472ca */ /* 0x000fe400000e0000 */
[----:B------:R-:W-:-:S11]  /*1420*/  R2UR UR6, R92 ;  /* 0x000000005c0672ca */ /* 0x000fd600000e0000 */
[----:B------:R-:W-:-:S04]  /*1430*/  UISETP.NE.AND UP0, UPT, UR4, URZ, UPT ;  /* 0x000000ff0400728c */ /* 0x000fc8000bf05270 */
[----:B------:R-:W-:-:S04]  /*1440*/  UISETP.EQ.OR UP0, UPT, UR6, URZ, !UP0 ;  /* 0x000000ff0600728c */ /* 0x000fc8000c702670 */
[----:B------:R-:W-:Y:S02]  /*1450*/  USEL UR5, URZ, 0x1, !UP0 ;  /* 0x00000001ff057887 */ /* 0x000fe4000c000000 */
[----:B------:R-:W-:-:S04]  /*1460*/  UISETP.NE.AND UP0, UPT, UR4, URZ, UPT ;  /* 0x000000ff0400728c */ /* 0x000fc8000bf05270 */
[----:B------:R-:W-:Y:S02]  /*1470*/  USEL UR4, URZ, 0x2, UP0 ;  /* 0x00000002ff047887 */ /* 0x000fe40008000000 */
[----:B------:R-:W-:-:S04]  /*1480*/  UISETP.NE.AND UP0, UPT, UR6, 0x1, UPT ;  /* 0x000000010600788c */ /* 0x000fc8000bf05270 */
[----:B------:R-:W-:-:S04]  /*1490*/  USEL UR4, UR4, 0x2, UP0 ;  /* 0x0000000204047887 */ /* 0x000fc80008000000 */
[----:B------:R-:W-:-:S06]  /*14a0*/  UIADD3 UR4, UPT, UPT, UR5, UR4, URZ ;  /* 0x0000000405047290 */ /* 0x000fcc000fffe0ff */
[----:B------:R-:W-:-:S07]  /*14b0*/  IMAD.U32 R2, RZ, RZ, UR4 ;  /* 0x00000004ff027e24 */ /* 0x000fce000f8e00ff */
.L_x_18:
[----:B------:R-:W1:Y:S01]  /*14c0*/  S2UR UR44, SR_CTAID.Z ;  /* 0x00000000002c79c3 */ /* 0x000e620000002700 */
[----:B------:R-:W-:-:S09]  /*14d0*/  UISETP.GE.AND UP0, UPT, UR22, 0x1, UPT ;  /* 0x000000011600788c */ /* 0x000fd2000bf06270 */
[----:B------:R-:W-:Y:S05]  /*14e0*/  BRA.U !UP0, `(.L_x_19) ;  /* 0x0000000108d07547 */ /* 0x000fea000b800000 */
[----:B------:R-:W2:Y:S01]  /*14f0*/  LDCU UR23, c[0x0][0xf0c] ;  /* 0x0001e180ff1777ac */ /* 0x000ea20008000800 */
[----:B------:R-:W3:Y:S01]  /*1500*/  LDCU.128 UR16, c[0x0][0xf10] ;  /* 0x0001e200ff1077ac */ /* 0x000ee20008000c00 */
[----:B------:R-:W4:Y:S01]  /*1510*/  LDCU UR6, c[0x0][0x370] ;  /* 0x00006e00ff0677ac */ /* 0x000f220008000800 */
[----:B------:R-:W1:Y:S01]  /*1520*/  LDCU UR7, c[0x0][0x374] ;  /* 0x00006e80ff0777ac */ /* 0x000e620008000800 */
[----:B------:R-:W1:Y:S01]  /*1530*/  LDCU UR11, c[0x0][0xf20] ;  /* 0x0001e400ff0b77ac */ /* 0x000e620008000800 */
[----:B--2---:R-:W-:Y:S02]  /*1540*/  UISETP.NE.AND UP0, UPT, UR23, 0x1, UPT ;  /* 0x000000011700788c */ /* 0x004fe4000bf05270 */
[----:B---3--:R-:W-:Y:S01]  /*1550*/  UIMAD.WIDE.U32 UR4, UR27, UR16, URZ ;  /* 0x000000101b0472a5 */ /* 0x008fe2000f8e00ff */
[----:B------:R-:W2:Y:S01]  /*1560*/  LDCU.64 UR8, c[0x0][0xf28] ;  /* 0x0001e500ff0877ac */ /* 0x000ea20008000a00 */
[----:B----4-:R-:W-:Y:S02]  /*1570*/  UIMAD.WIDE.U32 UR12, UR6, UR16, URZ ;  /* 0x00000010060c72a5 */ /* 0x010fe4000f8e00ff */
[----:B------:R-:W-:-:S02]  /*1580*/  USHF.R.U32.HI UR5, URZ, UR17, UR5 ;  /* 0x00000011ff057299 */ /* 0x000fc40008011605 */
[----:B------:R-:W-:Y:S02]  /*1590*/  UISETP.NE.AND UP2, UPT, UR22, 0x1, UPT ;  /* 0x000000011600788c */ /* 0x000fe4000bf45270 */
[----:B------:R-:W-:Y:S01]  /*15a0*/  USEL UR5, UR27, UR5, !UP0 ;  /* 0x000000051b057287 */ /* 0x000fe2000c000000 */
[----:B------:R-:W-:Y:S01]  /*15b0*/  UMOV UR12, UR13 ;  /* 0x0000000d000c7c82 */ /* 0x000fe20008000000 */
[----:B------:R-:W-:Y:S02]  /*15c0*/  UIMAD.WIDE.U32 UR20, UR46, UR19, URZ ;  /* 0x000000132e1472a5 */ /* 0x000fe4000f8e00ff */
[----:B------:R-:W-:Y:S02]  /*15d0*/  @UP0 USHF.R.U32.HI UR6, URZ, UR17, UR12 ;  /* 0x00000011ff060299 */ /* 0x000fe4000801160c */
[----:B------:R-:W-:Y:S02]  /*15e0*/  UISETP.NE.AND UP0, UPT, UR18, 0x1, UPT ;  /* 0x000000011200788c */ /* 0x000fe4000bf05270 */
[----:B-1----:R-:W-:-:S02]  /*15f0*/  UIMAD.WIDE.U32 UR12, UR7, UR19, URZ ;  /* 0x00000013070c72a5 */ /* 0x002fc4000f8e00ff */
[----:B--2---:R-:W-:Y:S01]  /*1600*/  UIMAD.WIDE.U32 UR16, UR6, UR8, URZ ;  /* 0x00000008061072a5 */ /* 0x004fe2000f8e00ff */
[----:B------:R-:W-:Y:S02]  /*1610*/  UMOV UR4, UR21 ;  /* 0x0000001500047c82 */ /* 0x000fe40008000000 */
[----:B------:R-:W-:Y:S02]  /*1620*/  USHF.R.U32.HI UR4, URZ, UR11, UR4 ;  /* 0x0000000bff047299 */ /* 0x000fe40008011604 */
[----:B------:R-:W-:Y:S02]  /*1630*/  UMOV UR12, UR13 ;  /* 0x0000000d000c7c82 */ /* 0x000fe40008000000 */
[----:B------:R-:W-:Y:S01]  /*1640*/  UMOV UR16, UR17 ;  /* 0x0000001100107c82 */ /* 0x000fe20008000000 */
[----:B------:R-:W-:Y:S02]  /*1650*/  @UP0 USHF.R.U32.HI UR7, URZ, UR11, UR12 ;  /* 0x0000000bff070299 */ /* 0x000fe4000801160c */
[----:B------:R-:W-:-:S02]  /*1660*/  USEL UR4, UR46, UR4, !UP0 ;  /* 0x000000042e047287 */ /* 0x000fc4000c000000 */
[----:B------:R-:W-:Y:S02]  /*1670*/  UIMAD.WIDE.U32 UR12, UR7, UR8, URZ ;  /* 0x00000008070c72a5 */ /* 0x000fe4000f8e00ff */
[----:B------:R-:W-:Y:S02]  /*1680*/  @UP2 USHF.R.U32.HI UR6, URZ, UR9, UR16 ;  /* 0x00000009ff062299 */ /* 0x000fe40008011610 */
[----:B------:R-:W-:Y:S02]  /*1690*/  UIMAD.WIDE.U32 UR16, UR4, UR8, URZ ;  /* 0x00000008041072a5 */ /* 0x000fe4000f8e00ff */
[----:B------:R-:W-:Y:S01]  /*16a0*/  UIMAD UR11, UR6, UR22, URZ ;  /* 0x00000016060b72a4 */ /* 0x000fe2000f8e02ff */
[----:B------:R-:W-:Y:S02]  /*16b0*/  UMOV UR12, UR13 ;  /* 0x0000000d000c7c82 */ /* 0x000fe40008000000 */
[----:B------:R-:W-:Y:S02]  /*16c0*/  @UP2 USHF.R.U32.HI UR7, URZ, UR9, UR12 ;  /* 0x00000009ff072299 */ /* 0x000fe4000801160c */
[----:B------:R-:W-:-:S02]  /*16d0*/  UIMAD.WIDE.U32 UR12, UR5, UR8, URZ ;  /* 0x00000008050c72a5 */ /* 0x000fc4000f8e00ff */
[----:B------:R-:W-:Y:S02]  /*16e0*/  UIMAD UR7, UR7, UR22, URZ ;  /* 0x00000016070772a4 */ /* 0x000fe4000f8e02ff */
[----:B------:R-:W-:Y:S02]  /*16f0*/  UIADD3 UR12, UPT, UPT, -UR5, URZ, URZ ;  /* 0x000000ff050c7290 */ /* 0x000fe4000fffe1ff */
[----:B------:R-:W-:Y:S02]  /*1700*/  UISETP.GE.AND UP0, UPT, UR4, UR7, UPT ;  /* 0x000000070400728c */ /* 0x000fe4000bf06270 */
[----:B------:R-:W-:Y:S02]  /*1710*/  UIMAD UR27, UR23, UR12, UR27 ;  /* 0x0000000c171b72a4 */ /* 0x000fe4000f8e021b */
[----:B------:R-:W-:Y:S01]  /*1720*/  UISETP.GE.OR UP0, UPT, UR5, UR11, UP0 ;  /* 0x0000000b0500728c */ /* 0x000fe20008706670 */
[----:B------:R-:W-:Y:S01]  /*1730*/  UMOV UR7, UR17 ;  /* 0x0000001100077c82 */ /* 0x000fe20008000000 */
[----:B------:R-:W-:-:S02]  /*1740*/  UIADD3 UR11, UPT, UPT, -UR4, URZ, URZ ;  /* 0x000000ff040b7290 */ /* 0x000fc4000fffe1ff */
[----:B------:R-:W-:Y:S02]  /*1750*/  USHF.R.U32.HI UR7, URZ, UR9, UR7 ;  /* 0x00000009ff077299 */ /* 0x000fe40008011607 */
[----:B------:R-:W-:Y:S02]  /*1760*/  UIMAD UR11, UR18, UR11, UR46 ;  /* 0x0000000b120b72a4 */ /* 0x000fe4000f8e022e */
[----:B------:R-:W-:-:S03]  /*1770*/  USEL UR7, UR4, UR7, !UP2 ;  /* 0x0000000704077287 */ /* 0x000fc6000d000000 */
[----:B------:R-:W-:Y:S02]  /*1780*/  @!UP0 UMOV UR8, UR13 ;  /* 0x0000000d00088c82 */ /* 0x000fe40008000000 */
[----:B------:R-:W-:Y:S02]  /*1790*/  @!UP0 USHF.R.U32.HI UR8, URZ, UR9, UR8 ;  /* 0x00000009ff088299 */ /* 0x000fe40008011608 */
[----:B------:R-:W-:Y:S02]  /*17a0*/  UIADD3 UR9, UPT, UPT, -UR7, URZ, URZ ;  /* 0x000000ff07097290 */ /* 0x000fe4000fffe1ff */
[----:B------:R-:W-:Y:S02]  /*17b0*/  @!UP0 USEL UR8, UR5, UR8, !UP2 ;  /* 0x0000000805088287 */ /* 0x000fe4000d000000 */
[----:B------:R-:W-:Y:S02]  /*17c0*/  UIMAD UR9, UR22, UR9, UR4 ;  /* 0x00000009160972a4 */ /* 0x000fe4000f8e0204 */
[----:B------:R-:W-:-:S02]  /*17d0*/  @!UP0 UIADD3 UR7, UPT, UPT, UR7, -UR8, URZ ;  /* 0x8000000807078290 */ /* 0x000fc4000fffe0ff */
[----:B------:R-:W-:Y:S02]  /*17e0*/  @!UP0 UIMAD UR6, UR9, UR6, UR8 ;  /* 0x00000006090682a4 */ /* 0x000fe4000f8e0208 */
[----:B------:R-:W-:-:S04]  /*17f0*/  @!UP0 UIMAD UR4, UR7, UR22, UR5 ;  /* 0x00000016070482a4 */ /* 0x000fc8000f8e0205 */
[----:B------:R-:W-:Y:S01]  /*1800*/  UIMAD UR46, UR4, UR18, UR11 ;  /* 0x00000012042e72a4 */ /* 0x000fe2000f8e020b */
[----:B------:R-:W-:Y:S02]  /*1810*/  @!UP0 UMOV UR5, UR6 ;  /* 0x0000000600058c82 */ /* 0x000fe40008000000 */
[----:B------:R-:W-:-:S12]  /*1820*/  UIMAD UR27, UR5, UR23, UR27 ;  /* 0x00000017051b72a4 */ /* 0x000fd8000f8e021b */
.L_x_19:
[----:B------:R-:W-:-:S09]  /*1830*/  UISETP.NE.AND UP0, UPT, UR24, 0x1, UPT ;  /* 0x000000011800788c */ /* 0x000fd2000bf05270 */
[----:B------:R-:W-:Y:S05]  /*1840*/  BRA.U UP0, `(.L_x_20) ;  /* 0x0000000100407547 */ /* 0x000fea000b800000 */
[----:B------:R-:W2:Y:S01]  /*1850*/  LDCU.128 UR16, c[0x0][0xf10] ;  /* 0x0001e200ff1077ac */ /* 0x000ea20008000c00 */
[----:B------:R-:W3:Y:S01]  /*1860*/  LDCU UR8, c[0x0][0xf0c] ;  /* 0x0001e180ff0877ac */ /* 0x000ee20008000800 */
[----:B------:R-:W4:Y:S01]  /*1870*/  LDCU UR9, c[0x0][0xf20] ;  /* 0x0001e400ff0977ac */ /* 0x000f220008000800 */
[----:B--2---:R-:W-:Y:S02]  /*1880*/  UIMAD.WIDE.U32 UR4, UR27, UR16, URZ ;  /* 0x000000101b0472a5 */ /* 0x004fe4000f8e00ff */
[----:B------:R-:W-:Y:S02]  /*1890*/  UIMAD.WIDE.U32 UR6, UR46, UR19, URZ ;  /* 0x000000132e0672a5 */ /* 0x000fe4000f8e00ff */
[----:B---3--:R-:W-:Y:S02]  /*18a0*/  UISETP.NE.AND UP0, UPT, UR8, 0x1, UPT ;  /* 0x000000010800788c */ /* 0x008fe4000bf05270 */
[----:B------:R-:W-:-:S03]  /*18b0*/  USHF.R.U32.HI UR5, URZ, UR17, UR5 ;  /* 0x00000011ff057299 */ /* 0x000fc60008011605 */
[----:B------:R-:W-:Y:S01]  /*18c0*/  UMOV UR4, UR7 ;  /* 0x0000000700047c82 */ /* 0x000fe20008000000 */
[----:B------:R-:W-:Y:S02]  /*18d0*/  USEL UR5, UR27, UR5, !UP0 ;  /* 0x000000051b057287 */ /* 0x000fe4000c000000 */
[----:B------:R-:W-:Y:S02]  /*18e0*/  UISETP.NE.AND UP0, UPT, UR18, 0x1, UPT ;  /* 0x000000011200788c */ /* 0x000fe4000bf05270 */
[----:B----4-:R-:W-:-:S04]  /*18f0*/  USHF.R.U32.HI UR4, URZ, UR9, UR4 ;  /* 0x00000009ff047299 */ /* 0x010fc80008011604 */
[----:B------:R-:W-:-:S04]  /*1900*/  USEL UR4, UR46, UR4, !UP0 ;  /* 0x000000042e047287 */ /* 0x000fc8000c000000 */
[----:B------:R-:W-:Y:S02]  /*1910*/  UIADD3 UR6, UPT, UPT, UR5, -UR4, URZ ;  /* 0x8000000405067290 */ /* 0x000fe4000fffe0ff */
[----:B------:R-:W-:Y:S02]  /*1920*/  UIADD3 UR4, UPT, UPT, -UR5, UR4, URZ ;  /* 0x0000000405047290 */ /* 0x000fe4000fffe1ff */
[----:B------:R-:W-:Y:S02]  /*1930*/  UIMAD UR46, UR6, UR18, UR46 ;  /* 0x00000012062e72a4 */ /* 0x000fe4000f8e022e */
[----:B------:R-:W-:-:S12]  /*1940*/  UIMAD UR27, UR4, UR8, UR27 ;  /* 0x00000008041b72a4 */ /* 0x000fd8000f8e021b */
.L_x_20:
[----:B------:R-:W-:Y:S01]  /*1950*/  UISETP.NE.AND UP0, UPT, UR14, 0x2, UPT ;  /* 0x000000020e00788c */ /* 0x000fe2000bf05270 */
[----:B------:R-:W-:Y:S09]  /*1960*/  BRA.U !UP6, `(.L_x_21) ;  /* 0x000000010e0c7547 */ /* 0x000ff2000b800000 */
[----:B------:R-:W-:Y:S01]  /*1970*/  UCGABAR_WAIT ;  /* 0x0000000000007dc7 */ /* 0x000fe20008000000 */
[----:B------:R-:W-:Y:S01]  /*1980*/  CCTL.IVALL ;  /* 0x00000000ff00798f */ /* 0x000fe20002000000 */
[----:B------:R-:W-:Y:S05]  /*1990*/  BRA `(.L_x_22) ;  /* 0x0000000000047947 */ /* 0x000fea0003800000 */
.L_x_21:
[----:B------:R-:W-:Y:S06]  /*19a0*/  BAR.SYNC.DEFER_BLOCKING 0x0 ;  /* 0x0000000000007b1d */ /* 0x000fec0000010000 */
.L_x_22:
[----:B------:R-:W-:Y:S05]  /*19b0*/  BRA.U UP0, `(.L_x_23) ;  /* 0x0000002500207547 */ /* 0x000fea000b800000 */
[----:B------:R-:W2:Y:S01]  /*19c0*/  LDCU UR6, c[0x0][0x38c] ;  /* 0x00007180ff0677ac */ /* 0x000ea20008000800 */
[----:B------:R-:W-:Y:S01]  /*19d0*/  PLOP3.LUT P2, PT, PT, PT, UP3, 0x80, 0x8 ;  /* 0x000000000008781c */ /* 0x000fe20003f4f038 */
[----:B------:R-:W-:Y:S01]  /*19e0*/  IMAD.MOV.U32 R12, RZ, RZ, 0x1 ;  /* 0x00000001ff0c7424 */ /* 0x000fe200078e00ff */
[----:B------:R-:W-:Y:S01]  /*19f0*/  ISETP.EQ.OR P3, PT, R0, RZ, P4 ;  /* 0x000000ff0000720c */ /* 0x000fe20002762670 */
[----:B------:R-:W-:Y:S01]  /*1a00*/  UISETP.NE.AND UP1, UPT, UR14, URZ, UPT ;  /* 0x000000ff0e00728c */ /* 0x000fe2000bf25270 */
[----:B------:R-:W-:Y:S01]  /*1a10*/  PLOP3.LUT P2, PT, P2, PT, PT, 0x8, 0x80 ;  /* 0x000000000080781c */ /* 0x000fe2000174e170 */
[----:B------:R-:W-:Y:S01]  /*1a20*/  USEL UR45, URZ, 0x1, UP4 ;  /* 0x00000001ff2d7887 */ /* 0x000fe2000a000000 */
[----:B------:R-:W-:Y:S01]  /*1a30*/  CS2R R10, SRZ ;  /* 0x00000000000a7805 */ /* 0x000fe2000001ff00 */
[----:B------:R-:W-:Y:S01]  /*1a40*/  IMAD.MOV.U32 R9, RZ, RZ, RZ ;  /* 0x000000ffff097224 */ /* 0x000fe200078e00ff */
[----:B------:R-:W3:Y:S01]  /*1a50*/  LDCU UR51, c[0x0][0x370] ;  /* 0x00006e00ff3377ac */ /* 0x000ee20008000800 */
[----:B------:R-:W-:Y:S01]  /*1a60*/  IMAD.MOV.U32 R8, RZ, RZ, 0x1 ;  /* 0x00000001ff087424 */ /* 0x000fe200078e00ff */
[----:B------:R-:W4:Y:S01]  /*1a70*/  LDCU.64 UR30, c[0x0][0x348] ;  /* 0x00006900ff1e77ac */ /* 0x000f220008000a00 */
[----:B------:R-:W1:Y:S01]  /*1a80*/  LDCU UR50, c[0x0][0x374] ;  /* 0x00006e80ff3277ac */ /* 0x000e620008000800 */
[----:B--2---:R-:W-:-:S02]  /*1a90*/  UIADD3 UR5, UPT, UPT, UR6, 0x3f, URZ ;  /* 0x0000003f06057890 */ /* 0x004fc4000fffe0ff */
[----:B------:R-:W-:Y:S02]  /*1aa0*/  UIADD3 UR56, UPT, UPT, UR6, 0x7e, URZ ;  /* 0x0000007e06387890 */ /* 0x000fe4000fffe0ff */
[----:B------:R-:W-:Y:S02]  /*1ab0*/  USHF.R.S32.HI UR4, URZ, 0x1f, UR5 ;  /* 0x0000001fff047899 */ /* 0x000fe40008011405 */
[----:B------:R-:W-:Y:S02]  /*1ac0*/  USEL UR45, UR45, 0x2, UP1 ;  /* 0x000000022d2d7887 */ /* 0x000fe40008800000 */
[----:B------:R-:W-:Y:S02]  /*1ad0*/  ULEA.HI UR4, UR4, UR5, URZ, 0x6 ;  /* 0x0000000504047291 */ /* 0x000fe4000f8f30ff */
[----:B------:R-:W-:Y:S02]  /*1ae0*/  USHF.L.U32 UR5, UR49, 0x5, URZ ;  /* 0x0000000531057899 */ /* 0x000fe400080006ff */
[----:B------:R-:W-:-:S02]  /*1af0*/  USHF.R.S32.HI UR53, URZ, 0x6, UR4 ;  /* 0x00000006ff357899 */ /* 0x000fc40008011404 */
[----:B------:R-:W-:Y:S02]  /*1b00*/  UIADD3 UR4, UPT, UPT, UR6, -0x1, URZ ;  /* 0xffffffff06047890 */ /* 0x000fe4000fffe0ff */
[----:B------:R-:W-:Y:S02]  /*1b10*/  UISETP.LT.U32.AND UP0, UPT, UR53, 0x1e, UPT ;  /* 0x0000001e3500788c */ /* 0x000fe4000bf01070 */
[----:B------:R-:W-:Y:S02]  /*1b20*/  UISETP.GE.U32.AND UP2, UPT, UR4, -0x7f, UPT ;  /* 0xffffff810400788c */ /* 0x000fe4000bf46070 */
[----:B------:R-:W-:Y:S02]  /*1b30*/  USEL UR52, UR53, 0x1e, UP0 ;  /* 0x0000001e35347887 */ /* 0x000fe40008000000 */
[----:B------:R-:W-:Y:S02]  /*1b40*/  ULOP3.LUT UR55, UR5, 0x20, URZ, 0xe2, !UPT ;  /* 0x0000002005377892 */ /* 0x000fe4000f8ee2ff */
[----:B------:R-:W-:-:S02]  /*1b50*/  UIADD3 UR37, UPT, UPT, UR52, -0x1, URZ ;  /* 0xffffffff34257890 */ /* 0x000fc4000fffe0ff */
[----:B------:R-:W-:Y:S01]  /*1b60*/  UIADD3 UR54, UPT, UPT, UR53, -UR52, URZ ;  /* 0x8000003435367290 */ /* 0x000fe2000fffe0ff */
[----:B------:R-:W-:Y:S02]  /*1b70*/  UMOV UR14, URZ ;  /* 0x000000ff000e7c82 */ /* 0x000fe40008000000 */
[----:B------:R-:W-:-:S04]  /*1b80*/  @UP2 UIADD3 UR37, UPT, UPT, UR52, URZ, URZ ;  /* 0x000000ff34252290 */ /* 0x000fc8000fffe0ff */
[----:B-1-34-:R-:W-:-:S12]  /*1b90*/  UIADD3 UR37, UPT, UPT, UR37, 0x1, URZ ;  /* 0x0000000125257890 */ /* 0x01afd8000fffe0ff */
.L_x_47:
[----:B------:R-:W-:Y:S01]  /*1ba0*/  UISETP.NE.AND UP0, UPT, UR49, URZ, UPT ;  /* 0x000000ff3100728c */ /* 0x000fe2000bf05270 */
[----:B------:R-:W1:Y:S08]  /*1bb0*/  S2UR UR49, SR_CgaCtaId ;  /* 0x00000000003179c3 */ /* 0x000e700000008800 */
[----:B---3--:R-:W-:Y:S05]  /*1bc0*/  BRA.U UP0, `(.L_x_24) ;  /* 0x0000000100347547 */ /* 0x008fea000b800000 */
[----:B------:R-:W2:Y:S01]  /*1bd0*/  S2R R0, SR_CgaCtaId ;  /* 0x0000000000007919 */ /* 0x000ea20000008800 */
[----:B------:R-:W-:-:S04]  /*1be0*/  MOV R2, 0x400 ;  /* 0x0000040000027802 */ /* 0x000fc80000000f00 */
[----:B--2---:R-:W-:Y:S02]  /*1bf0*/  LEA R0, R0, R2, 0x18 ;  /* 0x0000000200007211 */ /* 0x004fe400078ec0ff */
[----:B------:R-:W-:-:S03]  /*1c00*/  SHF.L.U32 R2, R8, 0x1f, RZ ;  /* 0x0000001f08027819 */ /* 0x000fc600000006ff */
[----:B------:R-:W-:-:S04]  /*1c10*/  IMAD R0, R9, 0x8, R0 ;  /* 0x0000000809007824 */ /* 0x000fc800078e0200 */
[----:B------:R-:W2:Y:S02]  /*1c20*/  SYNCS.PHASECHK.TRANS64.TRYWAIT P0, [R0+URZ+0x270], R2 ;  /* 0x00027002000075a7 */ /* 0x000ea400080011ff */
[----:B--2---:R-:W-:Y:S05]  /*1c30*/  @!P0 BRA `(.L_x_25) ;  /* 0x000000a4005c8947 */ /* 0x004fea0003800000 */
.L_x_183:
[----:B------:R-:W-:Y:S01]  /*1c40*/  VIADD R9, R9, 0x1 ;  /* 0x0000000109097836 */ /* 0x000fe20000000000 */
[----:B------:R2:W-:Y:S04]  /*1c50*/  SYNCS.ARRIVE.TRANS64.A1T0 RZ, [R0+URZ+0x260], RZ ;  /* 0x000260ff00ff79a7 */ /* 0x0005e800081000ff */
[----:B------:R-:W-:-:S04]  /*1c60*/  ISETP.NE.AND P0, PT, R9, 0x2, PT ;  /* 0x000000020900780c */ /* 0x000fc80003f05270 */
[----:B------:R-:W-:Y:S02]  /*1c70*/  SEL R9, R9, RZ, P0 ;  /* 0x000000ff09097207 */ /* 0x000fe40000000000 */
[----:B--2---:R-:W-:-:S04]  /*1c80*/  SEL R0, RZ, 0x1, P0 ;  /* 0x00000001ff007807 */ /* 0x004fc80000000000 */
[----:B------:R-:W-:-:S07]  /*1c90*/  LOP3.LUT R8, R8, R0, RZ, 0x3c, !PT ;  /* 0x0000000008087212 */ /* 0x000fce00078e3cff */
.L_x_24:
[----:B------:R-:W-:Y:S01]  /*1ca0*/  UMOV UR5, 0x400 ;  /* 0x0000040000057882 */ /* 0x000fe20000000000 */
[----:B------:R-:W-:Y:S01]  /*1cb0*/  SHF.L.U32 R0, R12, 0x1f, RZ ;  /* 0x0000001f0c007819 */ /* 0x000fe200000006ff */
[----:B-1----:R-:W-:Y:S02]  /*1cc0*/  ULEA UR5, UR49, UR5, 0x18 ;  /* 0x0000000531057291 */ /* 0x002fe4000f8ec0ff */
[----:B------:R-:W-:Y:S02]  /*1cd0*/  UISETP.GE.U32.AND UP0, UPT, UR56, 0x7f, UPT ;  /* 0x0000007f3800788c */ /* 0x000fe4000bf06070 */
[----:B------:R-:W-:Y:S02]  /*1ce0*/  ULEA UR4, UR14, UR5, 0x3 ;  /* 0x000000050e047291 */ /* 0x000fe4000f8e18ff */
[----:B------:R-:W-:Y:S02]  /*1cf0*/  ULEA.HI UR11, UR46, UR46, URZ, 0x1 ;  /* 0x0000002e2e0b7291 */ /* 0x000fe4000f8f08ff */
[----:B------:R-:W-:-:S02]  /*1d00*/  USHF.L.U32 UR43, UR27, 0x7, URZ ;  /* 0x000000071b2b7899 */ /* 0x000fc400080006ff */
[----:B------:R-:W-:Y:S02]  /*1d10*/  ULEA UR35, UR46, UR55, 0x6 ;  /* 0x000000372e237291 */ /* 0x000fe4000f8e30ff */
[----:B------:R-:W-:Y:S01]  /*1d20*/  USHF.R.S32.HI UR11, URZ, 0x1, UR11 ;  /* 0x00000001ff0b7899 */ /* 0x000fe2000801140b */
[----:B------:R1:W2:Y:S01]  /*1d30*/  SYNCS.PHASECHK.TRANS64.TRYWAIT P1, [UR4+0xf0], R0 ;  /* 0x0000f000ff0075a7 */ /* 0x0002a20008021104 */
[----:B------:R-:W-:Y:S01]  /*1d40*/  UMOV UR20, URZ ;  /* 0x000000ff00147c82 */ /* 0x000fe20008000000 */
[----:B------:R-:W-:Y:S09]  /*1d50*/  BRA.U !UP0, `(.L_x_26) ;  /* 0x0000000508107547 */ /* 0x000ff2000b800000 */
[----:B------:R-:W-:Y:S01]  /*1d60*/  UMOV UR4, UR14 ;  /* 0x0000000e00047c82 */ /* 0x000fe20008000000 */
[----:B------:R-:W-:-:S05]  /*1d70*/  UMOV UR28, URZ ;  /* 0x000000ff001c7c82 */ /* 0x000fca0008000000 */
.L_x_34:
[----:B------:R-:W-:Y:S01]  /*1d80*/  ULEA UR41, UR4, UR5, 0x3 ;  /* 0x0000000504297291 */ /* 0x000fe2000f8e18ff */
[----:B--2---:R-:W-:Y:S01]  /*1d90*/  @!P4 MOV R2, 0x1c00 ;  /* 0x00001c000002c802 */ /* 0x004fe20000000f00 */
[----:B--23--:R-:W-:Y:S10]  /*1da0*/  @P1 BRA `(.L_x_27) ;  /* 0x00000000000c1947 */ /* 0x00cff40003800000 */
[----:B------:R-:W-:-:S04]  /*1db0*/  SHF.L.U32 R3, R12, 0x1f, RZ ;  /* 0x0000001f0c037819 */ /* 0x000fc800000006ff */
[----:B------:R-:W2:Y:S02]  /*1dc0*/  SYNCS.PHASECHK.TRANS64.TRYWAIT P0, [UR41+0xf0], R3 ;  /* 0x0000f003ff0075a7 */ /* 0x000ea40008001129 */
[----:B--2---:R-:W-:Y:S05]  /*1dd0*/  @!P0 BRA `(.L_x_28) ;  /* 0x000000a400088947 */ /* 0x004fea0003800000 */
.L_x_27:
[----:B------:R2:W-:Y:S01]  /*1de0*/  @!P4 SYNCS.ARRIVE.TRANS64 RZ, [UR41], R2 ;  /* 0x00000002ffffc9a7 */ /* 0x0005e20008000029 */
[----:B------:R-:W-:-:S04]  /*1df0*/  ULOP3.LUT UR6, UR45, 0x2, URZ, 0xfc, !UPT ;  /* 0x000000022d067892 */ /* 0x000fc8000f8efcff */
[----:B------:R-:W-:-:S09]  /*1e00*/  UISETP.NE.AND UP0, UPT, UR6, 0x2, UPT ;  /* 0x000000020600788c */ /* 0x000fd2000bf05270 */
[----:B------:R-:W-:Y:S05]  /*1e10*/  BRA.U UP0, `(.L_x_29) ;  /* 0x0000000100047547 */ /* 0x000fea000b800000 */
[----:B------:R-:W-:Y:S05]  /*1e20*/  BPT.TRAP 0x1 ;  /* 0x000000040000795c */ /* 0x000fea0000300000 */
.L_x_29:
[----:B------:R-:W-:Y:S04]  /*1e30*/  BSSY.RECONVERGENT B0, `(.L_x_30) ;  /* 0x0000003000007945 */ /* 0x000fe80003800200 */
[----:B------:R-:W-:Y:S05]  /*1e40*/  @P3 BRA `(.L_x_31) ;  /* 0x0000000000043947 */ /* 0x000fea0003800000 */
[----:B------:R-:W-:Y:S05]  /*1e50*/  BPT.TRAP 0x1 ;  /* 0x000000040000795c */ /* 0x000fea0000300000 */
.L_x_31:
[----:B------:R-:W-:Y:S05]  /*1e60*/  BSYNC.RECONVERGENT B0 ;  /* 0x0000000000007941 */ /* 0x000fea0003800200 */
.L_x_30:
[----:B------:R-:W-:Y:S01]  /*1e70*/  UIADD3 UR6, UPT, UPT, UR4, 0x1, URZ ;  /* 0x0000000104067890 */ /* 0x000fe2000fffe0ff */
[----:B------:R-:W-:Y:S01]  /*1e80*/  BSSY.RECONVERGENT B0, `(.L_x_32) ;  /* 0x000002c000007945 */ /* 0x000fe20003800200 */
[----:B------:R-:W-:Y:S02]  /*1e90*/  ELECT P0, URZ, PT ;  /* 0x0000000000ff782f */ /* 0x000fe40003800000 */
[----:B------:R-:W-:-:S04]  /*1ea0*/  UISETP.NE.AND UP0, UPT, UR6, 0x1e, UPT ;  /* 0x0000001e0600788c */ /* 0x000fc8000bf05270 */
[----:B------:R-:W-:Y:S02]  /*1eb0*/  USEL UR7, URZ, 0x1, UP0 ;  /* 0x00000001ff077887 */ /* 0x000fe40008000000 */
[----:B------:R-:W-:-:S04]  /*1ec0*/  USEL UR14, UR6, URZ, UP0 ;  /* 0x000000ff060e7287 */ /* 0x000fc80008000000 */
[----:B------:R-:W-:Y:S01]  /*1ed0*/  ULEA UR6, UR14, UR5, 0x3 ;  /* 0x000000050e067291 */ /* 0x000fe2000f8e18ff */
[----:B------:R-:W-:-:S04]  /*1ee0*/  LOP3.LUT R12, R12, UR7, RZ, 0x3c, !PT ;  /* 0x000000070c0c7c12 */ /* 0x000fc8000f8e3cff */
[----:B-1----:R-:W-:-:S04]  /*1ef0*/  SHF.L.U32 R0, R12, 0x1f, RZ ;  /* 0x0000001f0c007819 */ /* 0x002fc800000006ff */
[----:B------:R1:W3:Y:S01]  /*1f00*/  SYNCS.PHASECHK.TRANS64.TRYWAIT P1, [UR6+0xf0], R0 ;  /* 0x0000f000ff0075a7 */ /* 0x0002e20008021106 */
[----:B------:R-:W-:Y:S05]  /*1f10*/  @!P0 BRA `(.L_x_33) ;  /* 0x0000000000888947 */ /* 0x000fea0003800000 */
[----:B------:R-:W-:Y:S02]  /*1f20*/  USHF.L.U32 UR24, UR4, 0x9, URZ ;  /* 0x0000000904187899 */ /* 0x000fe400080006ff */
[----:B------:R-:W-:Y:S02]  /*1f30*/  ULEA UR40, UR4, UR5, 0xc ;  /* 0x0000000504287291 */ /* 0x000fe4000f8e60ff */
[----:B------:R-:W-:Y:S02]  /*1f40*/  UIADD3 UR20, UP3, UPT, UR30, 0x80, URZ ;  /* 0x000000801e147890 */ /* 0x000fe4000ff7e0ff */
[----:B------:R-:W-:Y:S02]  /*1f50*/  ULEA UR32, UR4, UR15, 0xb ;  /* 0x0000000f04207291 */ /* 0x000fe4000f8e58ff */
[----:B------:R-:W-:Y:S02]  /*1f60*/  UIADD3 UR18, UP2, UPT, UR30, 0x180, URZ ;  /* 0x000001801e127890 */ /* 0x000fe4000ff5e0ff */
[----:B------:R-:W-:-:S02]  /*1f70*/  UIADD3 UR16, UP1, UPT, UR30, 0x280, URZ ;  /* 0x000002801e107890 */ /* 0x000fc4000ff3e0ff */
[----:B------:R-:W-:Y:S02]  /*1f80*/  UIADD3 UR6, UP0, UPT, UR30, 0x380, URZ ;  /* 0x000003801e067890 */ /* 0x000fe4000ff1e0ff */
[----:B------:R-:W-:Y:S02]  /*1f90*/  ULOP3.LUT UR8, UR24, UR38, URZ, 0xfc, !UPT ;  /* 0x0000002618087292 */ /* 0x000fe4000f8efcff */
[----:B------:R-:W-:Y:S02]  /*1fa0*/  USHF.L.U32 UR42, UR28, 0x6, URZ ;  /* 0x000000061c2a7899 */ /* 0x000fe400080006ff */
[----:B------:R-:W-:Y:S02]  /*1fb0*/  UIADD3.X UR21, UPT, UPT, URZ, UR31, URZ, UP3, !UPT ;  /* 0x0000001fff157290 */ /* 0x000fe40009ffe4ff */
[----:B------:R-:W-:Y:S02]  /*1fc0*/  UIADD3 UR40, UPT, UPT, UR40, 0x3400, URZ ;  /* 0x0000340028287890 */ /* 0x000fe4000fffe0ff */
[----:B------:R-:W-:-:S02]  /*1fd0*/  UIADD3.X UR19, UPT, UPT, URZ, UR31, URZ, UP2, !UPT ;  /* 0x0000001fff137290 */ /* 0x000fc400097fe4ff */
[----:B------:R-:W-:Y:S02]  /*1fe0*/  UIADD3 UR32, UPT, UPT, UR5, 0x21400, UR32 ;  /* 0x0002140005207890 */ /* 0x000fe4000fffe020 */
[----:B------:R-:W-:Y:S02]  /*1ff0*/  UIADD3.X UR17, UPT, UPT, URZ, UR31, URZ, UP1, !UPT ;  /* 0x0000001fff117290 */ /* 0x000fe40008ffe4ff */
[----:B------:R-:W-:Y:S02]  /*2000*/  UIADD3 UR24, UPT, UPT, UR5, 0x30400, UR24 ;  /* 0x0003040005187890 */ /* 0x000fe4000fffe018 */
[----:B------:R-:W-:Y:S02]  /*2010*/  UIADD3.X UR7, UPT, UPT, URZ, UR31, URZ, UP0, !UPT ;  /* 0x0000001fff077290 */ /* 0x000fe400087fe4ff */
[----:B------:R-:W-:Y:S01]  /*2020*/  UIADD3 UR8, UPT, UPT, UR5, 0x34000, UR8 ;  /* 0x0003400005087890 */ /* 0x000fe2000fffe008 */
[----:B------:R-:W-:Y:S01]  /*2030*/  UMOV UR22, 0x0 ;  /* 0x0000000000167882 */ /* 0x000fe20000000000 */
[----:B------:R-:W-:Y:S01]  /*2040*/  UMOV UR23, 0x10000000 ;  /* 0x1000000000177882 */ /* 0x000fe20000000000 */
[----:B------:R-:W-:Y:S01]  /*2050*/  UMOV UR46, 0x30000 ;  /* 0x00030000002e7882 */ /* 0x000fe20000000000 */
[----:B------:R-:W-:Y:S01]  /*2060*/  UMOV UR33, UR41 ;  /* 0x0000002900217c82 */ /* 0x000fe20008000000 */
[----:B------:R-:W-:Y:S01]  /*2070*/  UMOV UR36, UR44 ;  /* 0x0000002c00247c82 */ /* 0x000fe20008000000 */
[----:B------:R-:W-:Y:S01]  /*2080*/  UMOV UR34, UR42 ;  /* 0x0000002a00227c82 */ /* 0x000fe20008000000 */
[----:B------:R-:W-:Y:S01]  /*2090*/  UMOV UR26, URZ ;  /* 0x000000ff001a7c82 */ /* 0x000fe20008000000 */
[----:B------:R-:W-:Y:S01]  /*20a0*/  UMOV UR25, UR41 ;  /* 0x0000002900197c82 */ /* 0x000fe20008000000 */
[----:B------:R-:W-:Y:S01]  /*20b0*/  UMOV UR29, UR44 ;  /* 0x0000002c001d7c82 */ /* 0x000fe20008000000 */
[----:B------:R4:W-:Y:S01]  /*20c0*/  UTMALDG.3D [UR40], [UR20], desc[UR22] ;  /* 0x00001628140075b4 */ /* 0x0009e20008011000 */
[----:B------:R-:W-:Y:S01]  /*20d0*/  UMOV UR9, UR41 ;  /* 0x0000002900097c82 */ /* 0x000fe20008000000 */
[----:B------:R-:W-:Y:S01]  /*20e0*/  UMOV UR12, UR28 ;  /* 0x0000001c000c7c82 */ /* 0x000fe20008000000 */
[----:B------:R-:W-:Y:S01]  /*20f0*/  UMOV UR13, UR44 ;  /* 0x0000002c000d7c82 */ /* 0x000fe20008000000 */
[----:B------:R4:W-:Y:S01]  /*2100*/  UTMALDG.3D.MULTICAST [UR32], [UR18], UR46, desc[UR22] ;  /* 0x00001620120073b4 */ /* 0x0009e2000801182e */
[----:B------:R4:W-:Y:S01]  /*2110*/  UTMALDG.4D [UR24], [UR16], desc[UR22] ;  /* 0x00001618100075b4 */ /* 0x0009e20008019000 */
[----:B------:R4:W-:Y:S02]  /*2120*/  UTMALDG.4D.MULTICAST [UR8], [UR6], UR46, desc[UR22] ;  /* 0x00001608060073b4 */ /* 0x0009e4000801982e */
[----:B----4-:R-:W-:Y:S01]  /*2130*/  NOP ;  /* 0x0000000000007918 */ /* 0x010fe20000000000 */
.L_x_33:
[----:B------:R-:W-:Y:S05]  /*2140*/  BSYNC.RECONVERGENT B0 ;  /* 0x0000000000007941 */ /* 0x000fea0003800200 */
.L_x_32:
[----:B------:R-:W-:Y:S01]  /*2150*/  UIADD3 UR28, UPT, UPT, UR28, 0x1, URZ ;  /* 0x000000011c1c7890 */ /* 0x000fe2000fffe0ff */
[----:B------:R-:W-:Y:S01]  /*2160*/  UMOV UR4, UR14 ;  /* 0x0000000e00047c82 */ /* 0x000fe20008000000 */
[----:B------:R-:W-:Y:S02]  /*2170*/  UMOV UR20, UR37 ;  /* 0x0000002500147c82 */ /* 0x000fe40008000000 */
[----:B------:R-:W-:-:S09]  /*2180*/  UISETP.NE.AND UP0, UPT, UR28, UR37, UPT ;  /* 0x000000251c00728c */ /* 0x000fd2000bf05270 */
[----:B------:R-:W-:Y:S05]  /*2190*/  BRA.U UP0, `(.L_x_34) ;  /* 0xfffffff900f87547 */ /* 0x000fea000b83ffff */
.L_x_26:
[----:B------:R-:W-:Y:S01]  /*21a0*/  ULEA UR4, UR14, UR5, 0x3 ;  /* 0x000000050e047291 */ /* 0x000fe2000f8e18ff */
[----:B-1----:R-:W-:Y:S01]  /*21b0*/  SHF.L.U32 R0, R12, 0x1f, RZ ;  /* 0x0000001f0c007819 */ /* 0x002fe200000006ff */
[----:B------:R-:W-:Y:S01]  /*21c0*/  @!P2 SYNCS.ARRIVE.TRANS64.A1T0 RZ, [UR5+0x218], RZ ;  /* 0x000218ffffffa9a7 */ /* 0x000fe20008100005 */
[----:B------:R-:W-:-:S06]  /*21d0*/  UISETP.GT.AND UP0, UPT, UR53, UR52, UPT ;  /* 0x000000343500728c */ /* 0x000fcc000bf04270 */
[----:B--23--:R1:W2:Y:S03]  /*21e0*/  SYNCS.PHASECHK.TRANS64.TRYWAIT P1, [UR4+0xf0], R0 ;  /* 0x0000f000ff0075a7 */ /* 0x00c2a60008021104 */
[----:B------:R-:W-:Y:S05]  /*21f0*/  BRA.U !UP0, `(.L_x_35) ;  /* 0x0000000508107547 */ /* 0x000fea000b800000 */
[----:B------:R-:W-:Y:S01]  /*2200*/  UIADD3 UR26, UPT, UPT, UR54, UR20, URZ ;  /* 0x00000014361a7290 */ /* 0x000fe2000fffe0ff */
[----:B------:R-:W-:-:S11]  /*2210*/  UMOV UR4, UR14 ;  /* 0x0000000e00047c82 */ /* 0x000fd60008000000 */
.L_x_43:
[----:B------:R-:W-:Y:S01]  /*2220*/  ULEA UR41, UR4, UR5, 0x3 ;  /* 0x0000000504297291 */ /* 0x000fe2000f8e18ff */
[----:B--2---:R-:W-:Y:S01]  /*2230*/  @!P4 MOV R2, 0x1c00 ;  /* 0x00001c000002c802 */ /* 0x004fe20000000f00 */
[----:B--23--:R-:W-:Y:S10]  /*2240*/  @P1 BRA `(.L_x_36) ;  /* 0x00000000000c1947 */ /* 0x00cff40003800000 */
[----:B------:R-:W-:-:S04]  /*2250*/  SHF.L.U32 R3, R12, 0x1f, RZ ;  /* 0x0000001f0c037819 */ /* 0x000fc800000006ff */
[----:B------:R-:W2:Y:S02]  /*2260*/  SYNCS.PHASECHK.TRANS64.TRYWAIT P0, [UR41+0xf0], R3 ;  /* 0x0000f003ff0075a7 */ /* 0x000ea40008001129 */
[----:B--2---:R-:W-:Y:S05]  /*2270*/  @!P0 BRA `(.L_x_37) ;  /* 0x0000009c00f88947 */ /* 0x004fea0003800000 */
.L_x_36:
[----:B------:R2:W-:Y:S01]  /*2280*/  @!P4 SYNCS.ARRIVE.TRANS64 RZ, [UR41], R2 ;  /* 0x00000002ffffc9a7 */ /* 0x0005e20008000029 */
[----:B------:R-:W-:-:S04]  /*2290*/  ULOP3.LUT UR6, UR45, 0x2, URZ, 0xfc, !UPT ;  /* 0x000000022d067892 */ /* 0x000fc8000f8efcff */
[----:B------:R-:W-:-:S09]  /*22a0*/  UISETP.NE.AND UP0, UPT, UR6, 0x2, UPT ;  /* 0x000000020600788c */ /* 0x000fd2000bf05270 */
[----:B------:R-:W-:Y:S05]  /*22b0*/  BRA.U UP0, `(.L_x_38) ;  /* 0x0000000100047547 */ /* 0x000fea000b800000 */
[----:B------:R-:W-:Y:S05]  /*22c0*/  BPT.TRAP 0x1 ;  /* 0x000000040000795c */ /* 0x000fea0000300000 */
.L_x_38:
[----:B------:R-:W-:Y:S04]  /*22d0*/  BSSY.RECONVERGENT B0, `(.L_x_39) ;  /* 0x0000003000007945 */ /* 0x000fe80003800200 */
[----:B------:R-:W-:Y:S05]  /*22e0*/  @P3 BRA `(.L_x_40) ;  /* 0x0000000000043947 */ /* 0x000fea0003800000 */
[----:B------:R-:W-:Y:S05]  /*22f0*/  BPT.TRAP 0x1 ;  /* 0x000000040000795c */ /* 0x000fea0000300000 */
.L_x_40:
[----:B------:R-:W-:Y:S05]  /*2300*/  BSYNC.RECONVERGENT B0 ;  /* 0x0000000000007941 */ /* 0x000fea0003800200 */
.L_x_39:
        /* <DEDUP_REMOVED lines=26> */
[----:B------:R-:W-:Y:S02]  /*24b0*/  UIADD3 UR8, UPT, UPT, UR5, 0x34000, UR8 ;  /* 0x0003400005087890 */ /* 0x000fe4000fffe008 */
[----:B------:R-:W-:Y:S01]  /*24c0*/  UIADD3.X UR23, UPT, UPT, URZ, UR31, URZ, UP0, !UPT ;  /* 0x0000001fff177290 */ /* 0x000fe200087fe4ff */
        /* <DEDUP_REMOVED lines=9> */
[----:B------:R-:W-:Y:S01]  /*2560*/  UMOV UR21, UR44 ;  /* 0x0000002c00157c82 */ /* 0x000fe20008000000 */
[----:B------:R4:W-:Y:S01]  /*2570*/  UTMALDG.3D [UR40], [UR12], desc[UR28] ;  /* 0x00001c280c0075b4 */ /* 0x0009e20008011000 */
[----:B------:R-:W-:Y:S01]  /*2580*/  UMOV UR9, UR41 ;  /* 0x0000002900097c82 */ /* 0x000fe20008000000 */
[----:B------:R1:W-:Y:S01]  /*2590*/  UTMALDG.3D.MULTICAST [UR32], [UR6], UR46, desc[UR28] ;  /* 0x00001c20060073b4 */ /* 0x0003e2000801182e */
[----:B------:R1:W-:Y:S01]  /*25a0*/  UTMALDG.4D [UR16], [UR24], desc[UR28] ;  /* 0x00001c10180075b4 */ /* 0x0003e20008019000 */
[----:B----4-:R-:W-:Y:S01]  /*25b0*/  UMOV UR12, UR20 ;  /* 0x00000014000c7c82 */ /* 0x010fe20008000000 */
[----:B------:R-:W-:-:S02]  /*25c0*/  UMOV UR13, UR44 ;  /* 0x0000002c000d7c82 */ /* 0x000fc40008000000 */
[----:B------:R1:W-:Y:S02]  /*25d0*/  UTMALDG.4D.MULTICAST [UR8], [UR22], UR46, desc[UR28] ;  /* 0x00001c08160073b4 */ /* 0x0003e4000801982e */
[----:B-1----:R-:W-:Y:S01]  /*25e0*/  NOP ;  /* 0x0000000000007918 */ /* 0x002fe20000000000 */
.L_x_42:
[----:B------:R-:W-:Y:S05]  /*25f0*/  BSYNC.RECONVERGENT B0 ;  /* 0x0000000000007941 */ /* 0x000fea0003800200 */
.L_x_41:
[----:B------:R-:W-:Y:S01]  /*2600*/  UIADD3 UR20, UPT, UPT, UR20, 0x1, URZ ;  /* 0x0000000114147890 */ /* 0x000fe2000fffe0ff */
[----:B------:R-:W-:-:S03]  /*2610*/  UMOV UR4, UR14 ;  /* 0x0000000e00047c82 */ /* 0x000fc60008000000 */
[----:B------:R-:W-:-:S09]  /*2620*/  UISETP.NE.AND UP0, UPT, UR20, UR26, UPT ;  /* 0x0000001a1400728c */ /* 0x000fd2000bf05270 */
[----:B------:R-:W-:Y:S05]  /*2630*/  BRA.U UP0, `(.L_x_43) ;  /* 0xfffffff900f87547 */ /* 0x000fea000b83ffff */
.L_x_35:
[C---:B------:R-:W-:Y:S01]  /*2640*/  LEA R3, R11.reuse, UR5, 0x3 ;  /* 0x000000050b037c11 */ /* 0x040fe2000f8e18ff */
[----:B------:R-:W-:Y:S01]  /*2650*/  NOP ;  /* 0x0000000000007918 */ /* 0x000fe20000000000 */
[----:B-1----:R-:W-:Y:S02]  /*2660*/  SHF.L.U32 R0, R10, 0x1f, RZ ;  /* 0x0000001f0a007819 */ /* 0x002fe400000006ff */
[----:B------:R-:W-:Y:S02]  /*2670*/  LEA R4, R11, UR5, 0x4 ;  /* 0x000000050b047c11 */ /* 0x000fe4000f8e20ff */
[----:B------:R-:W1:Y:S02]  /*2680*/  SYNCS.PHASECHK.TRANS64.TRYWAIT P0, [R3+URZ+0x220], R0 ;  /* 0x00022000030075a7 */ /* 0x000e6400080011ff */
[----:B-1----:R-:W-:Y:S05]  /*2690*/  @!P0 BRA `(.L_x_44) ;  /* 0x0000009c00088947 */ /* 0x002fea0003800000 */
.L_x_186:
[----:B------:R-:W4:Y:S01]  /*26a0*/  LDS.128 R4, [R4+0x290] ;  /* 0x0002900004047984 */ /* 0x000f220000000c00 */
[----:B------:R-:W-:Y:S01]  /*26b0*/  UISETP.GE.AND UP0, UPT, UR39, 0x1, UPT ;  /* 0x000000012700788c */ /* 0x000fe2000bf06270 */
[----:B------:R-:W-:Y:S01]  /*26c0*/  @!PT LDS RZ, [RZ] ;  /* 0x00000000fffff984 */ /* 0x000fe20000000800 */
[----:B------:R-:W-:Y:S01]  /*26d0*/  @!PT LDS RZ, [RZ] ;  /* 0x00000000fffff984 */ /* 0x000fe20000000800 */
[----:B------:R-:W-:Y:S01]  /*26e0*/  @!PT LDS RZ, [RZ] ;  /* 0x00000000fffff984 */ /* 0x000fe20000000800 */
[----:B------:R-:W-:Y:S01]  /*26f0*/  @!PT LDS RZ, [RZ] ;  /* 0x00000000fffff984 */ /* 0x000fe20000000800 */
[----:B------:R1:W-:Y:S06]  /*2700*/  MEMBAR.ALL.CTA ;  /* 0x0000000000007992 */ /* 0x0003ec0000008000 */
[----:B-1----:R-:W1:Y:S01]  /*2710*/  FENCE.VIEW.ASYNC.S ;  /* 0x00000000000073c6 */ /* 0x002e620000000000 */
[----:B----4-:R-:W-:-:S13]  /*2720*/  LOP3.LUT P0, RZ, R6, 0x1, RZ, 0xc0, !PT ;  /* 0x0000000106ff7812 */ /* 0x010fda000780c0ff */
[----:B-1----:R-:W-:Y:S01]  /*2730*/  VOTEU.ANY UP1, P0 ;  /* 0x0000000000ff7886 */ /* 0x002fe20000020100 */
[----:B------:R-:W-:-:S13]  /*2740*/  PLOP3.LUT P0, PT, PT, PT, UP1, 0x80, 0x8 ;  /* 0x000000000008781c */ /* 0x000fda0003f0f018 */
[----:B------:R-:W-:Y:S02]  /*2750*/  @P0 LOP3.LUT R0, R5, 0xffff, RZ, 0xc0, !PT ;  /* 0x0000ffff05000812 */ /* 0x000fe400078ec0ff */
[----:B--2---:R-:W-:Y:S02]  /*2760*/  @P0 MOV R2, R4 ;  /* 0x0000000400020202 */ /* 0x004fe40000000f00 */
[----:B------:R-:W-:Y:S01]  /*2770*/  @P0 R2UR UR6, R0 ;  /* 0x00000000000602ca */ /* 0x000fe200000e0000 */
[----:B------:R-:W-:Y:S01]  /*2780*/  VIADD R0, R3, 0x230 ;  /* 0x0000023003007836 */ /* 0x000fe20000000000 */
[----:B------:R-:W-:Y:S02]  /*2790*/  @P0 SHF.R.U32.HI R4, RZ, 0x10, R5 ;  /* 0x00000010ff040819 */ /* 0x000fe40000011605 */
[----:B------:R-:W-:Y:S02]  /*27a0*/  @P0 R2UR UR7, R2 ;  /* 0x00000000020702ca */ /* 0x000fe400000e0000 */
[----:B------:R-:W-:-:S02]  /*27b0*/  PRMT R0, RZ, 0x654, R0 ;  /* 0x00000654ff007816 */ /* 0x000fc40000000000 */
[----:B------:R-:W-:Y:S02]  /*27c0*/  @P0 R2UR UR4, R4 ;  /* 0x00000000040402ca */ /* 0x000fe400000e0000 */
[----:B------:R1:W-:Y:S03]  /*27d0*/  SYNCS.ARRIVE.TRANS64.RED.A1T0 RZ, [R0+URZ], RZ ;  /* 0x000000ff00ff79a7 */ /* 0x0003e600081004ff */
[----:B------:R-:W-:-:S04]  /*27e0*/  @UP1 UMOV UR47, UR6 ;  /* 0x00000006002f1c82 */ /* 0x000fc80008000000 */
[----:B------:R-:W-:-:S04]  /*27f0*/  @UP1 UMOV UR48, UR7 ;  /* 0x0000000700301c82 */ /* 0x000fc80008000000 */
[----:B------:R-:W-:Y:S01]  /*2800*/  @UP1 UMOV UR44, UR4 ;  /* 0x00000004002c1c82 */ /* 0x000fe20008000000 */
[----:B------:R-:W-:Y:S05]  /*2810*/  BRA.U !UP0, `(.L_x_45) ;  /* 0x0000000108d47547 */ /* 0x000fea000b800000 */
[----:B------:R-:W2:Y:S01]  /*2820*/  LDCU.128 UR16, c[0x0][0xf10] ;  /* 0x0001e200ff1077ac */ /* 0x000ea20008000c00 */
[----:B------:R-:W4:Y:S01]  /*2830*/  LDCU UR11, c[0x0][0xf20] ;  /* 0x0001e400ff0b77ac */ /* 0x000f220008000800 */
[----:B------:R-:W3:Y:S01]  /*2840*/  LDCU UR24, c[0x0][0xf0c] ;  /* 0x0001e180ff1877ac */ /* 0x000ee20008000800 */
[----:B------:R-:W1:Y:S01]  /*2850*/  LDCU.64 UR8, c[0x0][0xf28] ;  /* 0x0001e500ff0877ac */ /* 0x000e620008000a00 */
[----:B------:R-:W-:Y:S02]  /*2860*/  UISETP.NE.AND UP3, UPT, UR39, 0x1, UPT ;  /* 0x000000012700788c */ /* 0x000fe4000bf65270 */
[----:B--2---:R-:W-:Y:S02]  /*2870*/  UIMAD.WIDE.U32 UR12, UR50, UR19, URZ ;  /* 0x00000013320c72a5 */ /* 0x004fe4000f8e00ff */
[----:B------:R-:W-:Y:S02]  /*2880*/  UIMAD.WIDE.U32 UR6, UR51, UR16, URZ ;  /* 0x00000010330672a5 */ /* 0x000fe4000f8e00ff */
[----:B------:R-:W-:-:S02]  /*2890*/  UISETP.NE.AND UP0, UPT, UR18, 0x1, UPT ;  /* 0x000000011200788c */ /* 0x000fc4000bf05270 */
[----:B------:R-:W-:Y:S01]  /*28a0*/  UIMAD.WIDE.U32 UR22, UR47, UR19, URZ ;  /* 0x000000132f1672a5 */ /* 0x000fe2000f8e00ff */
[----:B------:R-:W-:Y:S02]  /*28b0*/  UMOV UR12, UR13 ;  /* 0x0000000d000c7c82 */ /* 0x000fe40008000000 */
[----:B------:R-:W-:Y:S01]  /*28c0*/  UMOV UR6, UR7 ;  /* 0x0000000700067c82 */ /* 0x000fe20008000000 */
[----:B----4-:R-:W-:Y:S02]  /*28d0*/  USHF.R.U32.HI UR12, URZ, UR11, UR12 ;  /* 0x0000000bff0c7299 */ /* 0x010fe4000801160c */
[----:B------:R-:W-:Y:S02]  /*28e0*/  USHF.R.U32.HI UR7, URZ, UR17, UR6 ;  /* 0x00000011ff077299 */ /* 0x000fe40008011606 */
[----:B---3--:R-:W-:Y:S02]  /*28f0*/  UISETP.NE.AND UP2, UPT, UR24, 0x1, UPT ;  /* 0x000000011800788c */ /* 0x008fe4000bf45270 */
[----:B------:R-:W-:-:S02]  /*2900*/  USEL UR6, UR50, UR12, !UP0 ;  /* 0x0000000c32067287 */ /* 0x000fc4000c000000 */
[----:B------:R-:W-:Y:S02]  /*2910*/  USEL UR7, UR51, UR7, !UP2 ;  /* 0x0000000733077287 */ /* 0x000fe4000d000000 */
[----:B-1----:R-:W-:Y:S01]  /*2920*/  UIMAD.WIDE.U32 UR12, UR6, UR8, URZ ;  /* 0x00000008060c72a5 */ /* 0x002fe2000f8e00ff */
[----:B------:R-:W-:Y:S01]  /*2930*/  UMOV UR4, UR23 ;  /* 0x0000001700047c82 */ /* 0x000fe20008000000 */
[----:B------:R-:W-:Y:S02]  /*2940*/  UIMAD.WIDE.U32 UR20, UR48, UR16, URZ ;  /* 0x00000010301472a5 */ /* 0x000fe4000f8e00ff */
[----:B------:R-:W-:-:S03]  /*2950*/  UIMAD.WIDE.U32 UR22, UR7, UR8, URZ ;  /* 0x00000008071672a5 */ /* 0x000fc6000f8e00ff */
[----:B------:R-:W-:Y:S01]  /*2960*/  UMOV UR12, UR13 ;  /* 0x0000000d000c7c82 */ /* 0x000fe20008000000 */
[----:B------:R-:W-:Y:S02]  /*2970*/  USHF.R.U32.HI UR4, URZ, UR11, UR4 ;  /* 0x0000000bff047299 */ /* 0x000fe40008011604 */
[----:B------:R-:W-:Y:S01]  /*2980*/  @UP3 USHF.R.U32.HI UR6, URZ, UR9, UR12 ;  /* 0x00000009ff063299 */ /* 0x000fe2000801160c */
[----:B------:R-:W-:Y:S01]  /*2990*/  UMOV UR20, UR21 ;  /* 0x0000001500147c82 */ /* 0x000fe20008000000 */
[----:B------:R-:W-:Y:S01]  /*29a0*/  UMOV UR22, UR23 ;  /* 0x0000001700167c82 */ /* 0x000fe20008000000 */
[----:B------:R-:W-:Y:S02]  /*29b0*/  USHF.R.U32.HI UR17, URZ, UR17, UR20 ;  /* 0x00000011ff117299 */ /* 0x000fe40008011614 */
[----:B------:R-:W-:Y:S02]  /*29c0*/  USEL UR4, UR47, UR4, !UP0 ;  /* 0x000000042f047287 */ /* 0x000fe4000c000000 */
[----:B------:R-:W-:-:S02]  /*29d0*/  @UP3 USHF.R.U32.HI UR7, URZ, UR9, UR22 ;  /* 0x00000009ff073299 */ /* 0x000fc40008011616 */
[----:B------:R-:W-:Y:S02]  /*29e0*/  UIMAD UR11, UR39, UR6, URZ ;  /* 0x00000006270b72a4 */ /* 0x000fe4000f8e02ff */
[----:B------:R-:W-:Y:S02]  /*29f0*/  USEL UR6, UR48, UR17, !UP2 ;  /* 0x0000001130067287 */ /* 0x000fe4000d000000 */
[----:B------:R-:W-:Y:S02]  /*2a00*/  UIMAD UR12, UR39, UR7, URZ ;  /* 0x00000007270c72a4 */ /* 0x000fe4000f8e02ff */
[----:B------:R-:W-:Y:S02]  /*2a10*/  UISETP.GE.AND UP0, UPT, UR4, UR11, UPT ;  /* 0x0000000b0400728c */ /* 0x000fe4000bf06270 */
[----:B------:R-:W-:Y:S02]  /*2a20*/  UIMAD.WIDE.U32 UR16, UR4, UR8, URZ ;  /* 0x00000008041072a5 */ /* 0x000fe4000f8e00ff */
[----:B------:R-:W-:-:S02]  /*2a30*/  UISETP.GE.OR UP0, UPT, UR6, UR12, UP0 ;  /* 0x0000000c0600728c */ /* 0x000fc40008706670 */
[----:B------:R-:W-:Y:S02]  /*2a40*/  UIMAD.WIDE.U32 UR12, UR6, UR8, URZ ;  /* 0x00000008060c72a5 */ /* 0x000fe4000f8e00ff */
[----:B------:R-:W-:Y:S01]  /*2a50*/  UIADD3 UR16, UPT, UPT, -UR4, URZ, URZ ;  /* 0x000000ff04107290 */ /* 0x000fe2000fffe1ff */
[----:B------:R-:W-:Y:S01]  /*2a60*/  UMOV UR11, UR17 ;  /* 0x00000011000b7c82 */ /* 0x000fe20008000000 */
[----:B------:R-:W-:Y:S02]  /*2a70*/  UIADD3 UR12, UPT, UPT, -UR6, URZ, URZ ;  /* 0x000000ff060c7290 */ /* 0x000fe4000fffe1ff */
[----:B------:R-:W-:-:S03]  /*2a80*/  USHF.R.U32.HI UR11, URZ, UR9, UR11 ;  /* 0x00000009ff0b7299 */ /* 0x000fc6000801160b */
[----:B------:R-:W-:Y:S01]  /*2a90*/  @!UP0 UMOV UR8, UR13 ;  /* 0x0000000d00088c82 */ /* 0x000fe20008000000 */
[----:B------:R-:W-:Y:S02]  /*2aa0*/  UIMAD UR16, UR18, UR16, UR47 ;  /* 0x00000010121072a4 */ /* 0x000fe4000f8e022f */
[----:B------:R-:W-:Y:S02]  /*2ab0*/  USEL UR11, UR4, UR11, !UP3 ;  /* 0x0000000b040b7287 */ /* 0x000fe4000d800000 */
[----:B------:R-:W-:Y:S02]  /*2ac0*/  @!UP0 USHF.R.U32.HI UR8, URZ, UR9, UR8 ;  /* 0x00000009ff088299 */ /* 0x000fe40008011608 */
[----:B------:R-:W-:Y:S02]  /*2ad0*/  UIADD3 UR9, UPT, UPT, -UR11, URZ, URZ ;  /* 0x000000ff0b097290 */ /* 0x000fe4000fffe1ff */
[----:B------:R-:W-:Y:S02]  /*2ae0*/  @!UP0 USEL UR8, UR6, UR8, !UP3 ;  /* 0x0000000806088287 */ /* 0x000fe4000d800000 */
[----:B------:R-:W-:-:S02]  /*2af0*/  UIMAD UR9, UR39, UR9, UR4 ;  /* 0x00000009270972a4 */ /* 0x000fc4000f8e0204 */
[----:B------:R-:W-:Y:S02]  /*2b00*/  @!UP0 UIADD3 UR11, UPT, UPT, UR11, -UR8, URZ ;  /* 0x800000080b0b8290 */ /* 0x000fe4000fffe0ff */
[----:B------:R-:W-:Y:S02]  /*2b10*/  @!UP0 UIMAD UR8, UR9, UR7, UR8 ;  /* 0x00000007090882a4 */ /* 0x000fe4000f8e0208 */
[----:B------:R-:W-:Y:S02]  /*2b20*/  @!UP0 UIMAD UR4, UR39, UR11, UR6 ;  /* 0x0000000b270482a4 */ /* 0x000fe4000f8e0206 */
[----:B------:R-:W-:Y:S02]  /*2b30*/  UIMAD UR7, UR24, UR12, UR48 ;  /* 0x0000000c180772a4 */ /* 0x000fe4000f8e0230 */
[----:B------:R-:W-:Y:S01]  /*2b40*/  UIMAD UR47, UR4, UR18, UR16 ;  /* 0x00000012042f72a4 */ /* 0x000fe2000f8e0210 */
[----:B------:R-:W-:Y:S02]  /*2b50*/  @!UP0 UMOV UR6, UR8 ;  /* 0x0000000800068c82 */ /* 0x000fe40008000000 */
[----:B------:R-:W-:-:S12]  /*2b60*/  UIMAD UR48, UR6, UR24, UR7 ;  /* 0x00000018063072a4 */ /* 0x000fd8000f8e0207 */
.L_x_45:
[----:B------:R-:W2:Y:S02]  /*2b70*/  LDCU UR4, c[0x0][0xf30] ;  /* 0x0001e600ff0477ac */ /* 0x000ea40008000800 */
[----:B--2---:R-:W-:-:S09]  /*2b80*/  UISETP.NE.AND UP0, UPT, UR4, 0x1, UPT ;  /* 0x000000010400788c */ /* 0x004fd2000bf05270 */
[----:B------:R-:W-:Y:S05]  /*2b90*/  BRA.U UP0, `(.L_x_46) ;  /* 0x0000000100447547 */ /* 0x000fea000b800000 */
[----:B------:R-:W2:Y:S01]  /*2ba0*/  LDCU.128 UR16, c[0x0][0xf10] ;  /* 0x0001e200ff1077ac */ /* 0x000ea20008000c00 */
[----:B------:R-:W4:Y:S01]  /*2bb0*/  LDCU UR11, c[0x0][0xf0c] ;  /* 0x0001e180ff0b77ac */ /* 0x000f220008000800 */
[----:B------:R-:W1:Y:S01]  /*2bc0*/  LDCU UR12, c[0x0][0xf20] ;  /* 0x0001e400ff0c77ac */ /* 0x000e620008000800 */
[----:B--2---:R-:W-:Y:S02]  /*2bd0*/  UIMAD.WIDE.U32 UR8, UR48, UR16, URZ ;  /* 0x00000010300872a5 */ /* 0x004fe4000f8e00ff */
[----:B------:R-:W-:Y:S02]  /*2be0*/  UIMAD.WIDE.U32 UR6, UR47, UR19, URZ ;  /* 0x000000132f0672a5 */ /* 0x000fe4000f8e00ff */
[----:B----4-:R-:W-:Y:S02]  /*2bf0*/  UISETP.NE.AND UP2, UPT, UR11, 0x1, UPT ;  /* 0x000000010b00788c */ /* 0x010fe4000bf45270 */
[----:B------:R-:W-:Y:S01]  /*2c00*/  UISETP.NE.AND UP0, UPT, UR18, 0x1, UPT ;  /* 0x000000011200788c */ /* 0x000fe2000bf05270 */
[----:B------:R-:W-:-:S02]  /*2c10*/  UMOV UR8, UR9 ;  /* 0x0000000900087c82 */ /* 0x000fc40008000000 */
[----:B------:R-:W-:Y:S01]  /*2c20*/  UMOV UR4, UR7 ;  /* 0x0000000700047c82 */ /* 0x000fe20008000000 */
[----:B------:R-:W-:Y:S02]  /*2c30*/  USHF.R.U32.HI UR17, URZ, UR17, UR8 ;  /* 0x00000011ff117299 */ /* 0x000fe40008011608 */
[----:B-1----:R-:W-:Y:S02]  /*2c40*/  USHF.R.U32.HI UR4, URZ, UR12, UR4 ;  /* 0x0000000cff047299 */ /* 0x002fe40008011604 */
[----:B------:R-:W-:Y:S02]  /*2c50*/  USEL UR6, UR48, UR17, !UP2 ;  /* 0x0000001130067287 */ /* 0x000fe4000d000000 */
[----:B------:R-:W-:-:S04]  /*2c60*/  USEL UR4, UR47, UR4, !UP0 ;  /* 0x000000042f047287 */ /* 0x000fc8000c000000 */
[----:B------:R-:W-:Y:S02]  /*2c70*/  UIADD3 UR7, UPT, UPT, UR6, -UR4, URZ ;  /* 0x8000000406077290 */ /* 0x000fe4000fffe0ff */
[----:B------:R-:W-:Y:S02]  /*2c80*/  UIADD3 UR4, UPT, UPT, -UR6, UR4, URZ ;  /* 0x0000000406047290 */ /* 0x000fe4000fffe1ff */
[----:B------:R-:W-:Y:S02]  /*2c90*/  UIMAD UR47, UR7, UR18, UR47 ;  /* 0x00000012072f72a4 */ /* 0x000fe4000f8e022f */
[----:B------:R-:W-:-:S12]  /*2ca0*/  UIMAD UR48, UR4, UR11, UR48 ;  /* 0x0000000b043072a4 */ /* 0x000fd8000f8e0230 */
.L_x_46:
[----:B------:R-:W-:Y:S01]  /*2cb0*/  VIADD R11, R11, 0x1 ;  /* 0x000000010b0b7836 */ /* 0x000fe20000000000 */
[----:B------:R-:W-:Y:S02]  /*2cc0*/  R2UR UR6, R91 ;  /* 0x000000005b0672ca */ /* 0x000fe400000e0000 */
[----:B------:R-:W-:Y:S02]  /*2cd0*/  R2UR UR4, R92 ;  /* 0x000000005c0472ca */ /* 0x000fe400000e0000 */
[C---:B------:R-:W-:Y:S02]  /*2ce0*/  ISETP.NE.AND P0, PT, R11.reuse, 0x2, PT ;  /* 0x000000020b00780c */ /* 0x040fe40003f05270 */
[----:B------:R-:W-:Y:S02]  /*2cf0*/  PLOP3.LUT P2, PT, PT, PT, PT, 0x80, 0x8 ;  /* 0x000000000008781c */ /* 0x000fe40003f4f070 */
[----:B-1----:R-:W-:Y:S02]  /*2d00*/  SEL R0, RZ, 0x1, P0 ;  /* 0x00000001ff007807 */ /* 0x002fe40000000000 */
[----:B------:R-:W-:-:S02]  /*2d10*/  SEL R11, R11, RZ, P0 ;  /* 0x000000ff0b0b7207 */ /* 0x000fc40000000000 */
[----:B------:R-:W-:Y:S01]  /*2d20*/  LOP3.LUT R10, R10, R0, RZ, 0x3c, !PT ;  /* 0x000000000a0a7212 */ /* 0x000fe200078e3cff */
[----:B------:R-:W-:Y:S02]  /*2d30*/  UIADD3 UR46, UPT, UPT, UR47, UR6, URZ ;  /* 0x000000062f2e7290 */ /* 0x000fe4000fffe0ff */
[----:B------:R-:W-:Y:S01]  /*2d40*/  UIADD3 UR27, UPT, UPT, UR48, UR4, URZ ;  /* 0x00000004301b7290 */ /* 0x000fe2000fffe0ff */
[----:B------:R-:W-:Y:S11]  /*2d50*/  BRA.U UP1, `(.L_x_47) ;  /* 0xffffffed01907547 */ /* 0x000ff6000b83ffff */
[----:B------:R-:W-:Y:S01]  /*2d60*/  UIADD3 UR7, UPT, UPT, UR5, 0xf0, URZ ;  /* 0x000000f005077890 */ /* 0x000fe2000fffe0ff */
[----:B------:R-:W-:-:S03]  /*2d70*/  SHF.L.U32 R2, R12, 0x1f, RZ ;  /* 0x0000001f0c027819 */ /* 0x000fc600000006ff */
[----:B------:R-:W-:-:S09]  /*2d80*/  ULEA UR4, UR14, UR7, 0x3 ;  /* 0x000000070e047291 */ /* 0x000fd2000f8e18ff */
[----:B------:R-:W1:Y:S02]  /*2d90*/  SYNCS.PHASECHK.TRANS64.TRYWAIT P0, [UR4], R2 ;  /* 0x00000002ff0075a7 */ /* 0x000e640008001104 */
[----:B-1----:R-:W-:Y:S05]  /*2da0*/  @!P0 BRA `(.L_x_48) ;  /* 0x0000009400588947 */ /* 0x002fea0003800000 */
.L_x_188:
[----:B------:R-:W-:-:S04]  /*2db0*/  UIADD3 UR4, UPT, UPT, UR14, 0x1, URZ ;  /* 0x000000010e047890 */ /* 0x000fc8000fffe0ff */
[----:B------:R-:W-:-:S04]  /*2dc0*/  UISETP.NE.AND UP0, UPT, UR4, 0x1e, UPT ;  /* 0x0000001e0400788c */ /* 0x000fc8000bf05270 */
[----:B------:R-:W-:Y:S02]  /*2dd0*/  USEL UR6, URZ, 0x1, UP0 ;  /* 0x00000001ff067887 */ /* 0x000fe40008000000 */
[----:B------:R-:W-:-:S04]  /*2de0*/  USEL UR4, UR4, URZ, UP0 ;  /* 0x000000ff04047287 */ /* 0x000fc80008000000 */
[----:B------:R-:W-:Y:S01]  /*2df0*/  ULEA UR5, UR4, UR7, 0x3 ;  /* 0x0000000704057291 */ /* 0x000fe2000f8e18ff */
[----:B-1----:R-:W-:-:S04]  /*2e00*/  LOP3.LUT R2, R12, UR6, RZ, 0x3c, !PT ;  /* 0x000000060c027c12 */ /* 0x002fc8000f8e3cff */
[----:B------:R-:W-:-:S04]  /*2e10*/  SHF.L.U32 R3, R2, 0x1f, RZ ;  /* 0x0000001f02037819 */ /* 0x000fc800000006ff */
[----:B------:R-:W1:Y:S02]  /*2e20*/  SYNCS.PHASECHK.TRANS64.TRYWAIT P0, [UR5], R3 ;  /* 0x00000003ff0075a7 */ /* 0x000e640008001105 */
[----:B-1----:R-:W-:Y:S05]  /*2e30*/  @!P0 BRA `(.L_x_49) ;  /* 0x00000094004c8947 */ /* 0x002fea0003800000 */
.L_x_190:
[----:B------:R-:W-:-:S04]  /*2e40*/  UIADD3 UR4, UPT, UPT, UR4, 0x1, URZ ;  /* 0x0000000104047890 */ /* 0x000fc8000fffe0ff */
[----:B------:R-:W-:-:S04]  /*2e50*/  UISETP.NE.AND UP0, UPT, UR4, 0x1e, UPT ;  /* 0x0000001e0400788c */ /* 0x000fc8000bf05270 */
[----:B------:R-:W-:Y:S02]  /*2e60*/  USEL UR6, URZ, 0x1, UP0 ;  /* 0x00000001ff067887 */ /* 0x000fe40008000000 */
[----:B------:R-:W-:-:S04]  /*2e70*/  USEL UR4, UR4, URZ, UP0 ;  /* 0x000000ff04047287 */ /* 0x000fc80008000000 */
[----:B------:R-:W-:Y:S01]  /*2e80*/  ULEA UR5, UR4, UR7, 0x3 ;  /* 0x0000000704057291 */ /* 0x000fe2000f8e18ff */
[----:B------:R-:W-:-:S04]  /*2e90*/  LOP3.LUT R2, R2, UR6, RZ, 0x3c, !PT ;  /* 0x0000000602027c12 */ /* 0x000fc8000f8e3cff */
[----:B-1----:R-:W-:-:S04]  /*2ea0*/  SHF.L.U32 R3, R2, 0x1f, RZ ;  /* 0x0000001f02037819 */ /* 0x002fc800000006ff */
[----:B------:R-:W1:Y:S02]  /*2eb0*/  SYNCS.PHASECHK.TRANS64.TRYWAIT P0, [UR5], R3 ;  /* 0x00000003ff0075a7 */ /* 0x000e640008001105 */
[----:B-1----:R-:W-:Y:S05]  /*2ec0*/  @!P0 BRA `(.L_x_50) ;  /* 0x0000009400408947 */ /* 0x002fea0003800000 */
.L_x_192:
        /* <DEDUP_REMOVED lines=9> */
.L_x_194:
        /* <DEDUP_REMOVED lines=9> */
.L_x_196:
        /* <DEDUP_REMOVED lines=9> */
.L_x_198:
        /* <DEDUP_REMOVED lines=9> */
.L_x_200:
        /* <DEDUP_REMOVED lines=9> */
.L_x_202:
        /* <DEDUP_REMOVED lines=9> */
.L_x_204:
        /* <DEDUP_REMOVED lines=9> */
.L_x_206:
        /* <DEDUP_REMOVED lines=9> */
.L_x_208:
        /* <DEDUP_REMOVED lines=9> */
.L_x_210:
        /* <DEDUP_REMOVED lines=9> */
.L_x_212:
        /* <DEDUP_REMOVED lines=9> */
.L_x_214:
        /* <DEDUP_REMOVED lines=9> */
.L_x_216:
        /* <DEDUP_REMOVED lines=9> */
.L_x_218:
        /* <DEDUP_REMOVED lines=9> */
.L_x_220:
        /* <DEDUP_REMOVED lines=9> */
.L_x_222:
        /* <DEDUP_REMOVED lines=9> */
.L_x_224:
        /* <DEDUP_REMOVED lines=9> */
.L_x_226:
        /* <DEDUP_REMOVED lines=9> */
.L_x_228:
        /* <DEDUP_REMOVED lines=9> */
.L_x_230:
        /* <DEDUP_REMOVED lines=9> */
.L_x_232:
        /* <DEDUP_REMOVED lines=9> */
.L_x_234:
        /* <DEDUP_REMOVED lines=9> */
.L_x_236:
        /* <DEDUP_REMOVED lines=9> */
.L_x_238:
        /* <DEDUP_REMOVED lines=9> */
.L_x_240:
        /* <DEDUP_REMOVED lines=9> */
.L_x_242:
        /* <DEDUP_REMOVED lines=9> */
.L_x_244:
[----:B------:R-:W-:-:S04]  /*3d70*/  UIADD3 UR4, UPT, UPT, UR4, 0x1, URZ ;  /* 0x0000000104047890 */ /* 0x000fc8000fffe0ff */
[----:B------:R-:W-:-:S04]  /*3d80*/  UISETP.NE.AND UP0, UPT, UR4, 0x1e, UPT ;  /* 0x0000001e0400788c */ /* 0x000fc8000bf05270 */
[----:B------:R-:W-:Y:S02]  /*3d90*/  USEL UR5, URZ, 0x1, UP0 ;  /* 0x00000001ff057887 */ /* 0x000fe40008000000 */
[----:B------:R-:W-:-:S04]  /*3da0*/  USEL UR4, UR4, URZ, UP0 ;  /* 0x000000ff04047287 */ /* 0x000fc80008000000 */
[----:B------:R-:W-:Y:S01]  /*3db0*/  ULEA UR4, UR4, UR7, 0x3 ;  /* 0x0000000704047291 */ /* 0x000fe2000f8e18ff */
[----:B------:R-:W-:-:S04]  /*3dc0*/  LOP3.LUT R2, R2, UR5, RZ, 0x3c, !PT ;  /* 0x0000000502027c12 */ /* 0x000fc8000f8e3cff */
[----:B------:R-:W-:Y:S01]  /*3dd0*/  SHF.L.U32 R2, R2, 0x1f, RZ ;  /* 0x0000001f02027819 */ /* 0x000fe200000006ff */
[----:B-1----:R-:W-:-:S07]  /*3de0*/  IMAD.U32 R0, RZ, RZ, UR4 ;  /* 0x00000004ff007e24 */ /* 0x002fce000f8e00ff */
.L_x_77:
[----:B-1----:R1:W2:Y:S02]  /*3df0*/  SYNCS.PHASECHK.TRANS64.TRYWAIT P0, [R0+URZ], R2 ;  /* 0x00000002000075a7 */ /* 0x0022a400080011ff */
[----:B--2---:R-:W-:Y:S05]  /*3e00*/  @!P0 NANOSLEEP.SYNCS 0x989680 ;  /* 0x009896800000895d */ /* 0x004fea0003900000 */
[----:B------:R-:W2:Y:S02]  /*3e10*/  @!P0 SYNCS.PHASECHK.TRANS64 P0, [R0+URZ], R2 ;  /* 0x00000002000085a7 */ /* 0x000ea400080010ff */
[----:B--2---:R-:W-:Y:S05]  /*3e20*/  @P0 EXIT ;  /* 0x000000000000094d */ /* 0x004fea0003800000 */
[----:B------:R-:W-:Y:S05]  /*3e30*/  BRA `(.L_x_77) ;  /* 0xfffffffc00ec7947 */ /* 0x000fea000383ffff */
.L_x_23:
[----:B------:R-:W-:-:S04]  /*3e40*/  UISETP.NE.AND UP0, UPT, UR49, URZ, UPT ;  /* 0x000000ff3100728c */ /* 0x000fc8000bf05270 */
[----:B------:R-:W-:-:S09]  /*3e50*/  UISETP.NE.OR UP0, UPT, UR14, 0x1, UP0 ;  /* 0x000000010e00788c */ /* 0x000fd20008705670 */
[----:B------:R-:W-:Y:S05]  /*3e60*/  BRA.U UP0, `(.L_x_78) ;  /* 0x0000000500487547 */ /* 0x000fea000b800000 */
[----:B------:R-:W-:Y:S01]  /*3e70*/  ISETP.GE.U32.AND P2, PT, R0, 0x2, PT ;  /* 0x000000020000780c */ /* 0x000fe20003f46070 */
[----:B------:R-:W-:Y:S01]  /*3e80*/  IMAD.MOV.U32 R12, RZ, RZ, 0x1 ;  /* 0x00000001ff0c7424 */ /* 0x000fe200078e00ff */
[----:B------:R-:W-:Y:S02]  /*3e90*/  CS2R R10, SRZ ;  /* 0x00000000000a7805 */ /* 0x000fe4000001ff00 */
[----:B------:R-:W-:Y:S01]  /*3ea0*/  CS2R R8, SRZ ;  /* 0x0000000000087805 */ /* 0x000fe2000001ff00 */
[----:B------:R-:W-:Y:S01]  /*3eb0*/  UMOV UR6, 0x400 ;  /* 0x0000040000067882 */ /* 0x000fe20000000000 */
[----:B------:R-:W-:Y:S01]  /*3ec0*/  UMOV UR5, URZ ;  /* 0x000000ff00057c82 */ /* 0x000fe20008000000 */
[----:B------:R-:W-:-:S12]  /*3ed0*/  ULEA UR6, UR49, UR6, 0x18 ;  /* 0x0000000631067291 */ /* 0x000fd8000f8ec0ff */
.L_x_82:
[----:B------:R-:W-:Y:S02]  /*3ee0*/  LEA R2, R8, UR6, 0x3 ;  /* 0x0000000608027c11 */ /* 0x000fe4000f8e18ff */
[----:B------:R-:W-:-:S03]  /*3ef0*/  SHF.L.U32 R4, R9, 0x1f, RZ ;  /* 0x0000001f09047819 */ /* 0x000fc600000006ff */
[----:B------:R-:W-:Y:S01]  /*3f00*/  VIADD R5, R2, 0x270 ;  /* 0x0000027002057836 */ /* 0x000fe20000000000 */
[----:B------:R-:W2:Y:S02]  /*3f10*/  SYNCS.PHASECHK.TRANS64.TRYWAIT P0, [R2+URZ+0x260], R4 ;  /* 0x00026004020075a7 */ /* 0x000ea400080011ff */
[----:B--2---:R-:W-:Y:S05]  /*3f20*/  @!P0 BRA `(.L_x_79) ;  /* 0x0000008c00b08947 */ /* 0x004fea0003800000 */
.L_x_245:
[----:B------:R-:W-:Y:S01]  /*3f30*/  ULEA UR4, UR5, UR6, 0x3 ;  /* 0x0000000605047291 */ /* 0x000fe2000f8e18ff */
[----:B--2---:R-:W-:Y:S01]  /*3f40*/  PRMT R2, RZ, 0x654, R5 ;  /* 0x00000654ff027816 */ /* 0x004fe20000000005 */
[----:B------:R-:W-:Y:S01]  /*3f50*/  @!P2 IMAD.MOV.U32 R4, RZ, RZ, 0x10 ;  /* 0x00000010ff04a424 */ /* 0x000fe200078e00ff */
[----:B------:R-:W-:Y:S01]  /*3f60*/  SHF.L.U32 R5, R12, 0x1f, RZ ;  /* 0x0000001f0c057819 */ /* 0x000fe200000006ff */
[----:B------:R-:W-:Y:S01]  /*3f70*/  UIADD3 UR7, UPT, UPT, UR4, 0x220, URZ ;  /* 0x0000022004077890 */ /* 0x000fe2000fffe0ff */
[----:B------:R2:W-:Y:S05]  /*3f80*/  SYNCS.ARRIVE.TRANS64.RED.A1T0 RZ, [R2+URZ], RZ ;  /* 0x000000ff02ff79a7 */ /* 0x0005ea00081004ff */
[----:B------:R-:W-:Y:S01]  /*3f90*/  IMAD.U32 R6, RZ, RZ, UR7 ;  /* 0x00000007ff067e24 */ /* 0x000fe2000f8e00ff */
[----:B------:R-:W3:Y:S04]  /*3fa0*/  SYNCS.PHASECHK.TRANS64.TRYWAIT P0, [UR4+0x230], R5 ;  /* 0x00023005ff0075a7 */ /* 0x000ee80008001104 */
[----:B------:R-:W-:Y:S01]  /*3fb0*/  PRMT R6, R0, 0x654, R6 ;  /* 0x0000065400067816 */ /* 0x000fe20000000006 */
[----:B--23--:R-:W-:Y:S06]  /*3fc0*/  @!P0 BRA `(.L_x_80) ;  /* 0x0000008c009c8947 */ /* 0x00cfec0003800000 */
.L_x_247:
[----:B------:R-:W-:Y:S01]  /*3fd0*/  ULEA UR8, UR5, UR6, 0x4 ;  /* 0x0000000605087291 */ /* 0x000fe2000f8e20ff */
[----:B------:R-:W-:Y:S01]  /*3fe0*/  SEL R3, R6, R3, !P2 ;  /* 0x0000000306037207 */ /* 0x000fe20005000000 */
[----:B------:R-:W-:Y:S01]  /*3ff0*/  UIADD3 UR9, UPT, UPT, UR4, 0x220, URZ ;  /* 0x0000022004097890 */ /* 0x000fe2000fffe0ff */
[----:B--2---:R-:W-:Y:S01]  /*4000*/  LEA R2, R11, UR6, 0x3 ;  /* 0x000000060b027c11 */ /* 0x004fe2000f8e18ff */
[----:B------:R-:W-:Y:S01]  /*4010*/  UIADD3 UR8, UPT, UPT, UR8, 0x290, URZ ;  /* 0x0000029008087890 */ /* 0x000fe2000fffe0ff */
[----:B------:R2:W-:Y:S01]  /*4020*/  @!P2 SYNCS.ARRIVE.TRANS64.RED RZ, [R3+URZ], R4 ;  /* 0x0000000403ffa9a7 */ /* 0x0005e200080004ff */
[----:B------:R-:W-:Y:S01]  /*4030*/  UIADD3 UR4, UPT, UPT, UR5, 0x1, URZ ;  /* 0x0000000105047890 */ /* 0x000fe2000fffe0ff */
[----:B------:R-:W-:-:S03]  /*4040*/  VIADD R8, R8, 0x1 ;  /* 0x0000000108087836 */ /* 0x000fc60000000000 */
[----:B------:R-:W-:Y:S02]  /*4050*/  UISETP.NE.AND UP0, UPT, UR4, 0x2, UPT ;  /* 0x000000020400788c */ /* 0x000fe4000bf05270 */
[----:B------:R-:W-:Y:S01]  /*4060*/  ISETP.NE.AND P0, PT, R8, 0x2, PT ;  /* 0x000000020800780c */ /* 0x000fe20003f05270 */
[----:B------:R-:W-:Y:S06]  /*4070*/  UGETNEXTWORKID.BROADCAST [UR8], [UR9] ;  /* 0x00000000080073ca */ /* 0x000fec0008000100 */
[----:B------:R-:W-:Y:S02]  /*4080*/  USEL UR7, URZ, 0x1, UP0 ;  /* 0x00000001ff077887 */ /* 0x000fe40008000000 */
[----:B------:R-:W-:-:S04]  /*4090*/  USEL UR5, UR4, URZ, UP0 ;  /* 0x000000ff04057287 */ /* 0x000fc80008000000 */
[----:B------:R-:W-:Y:S02]  /*40a0*/  LOP3.LUT R12, R12, UR7, RZ, 0x3c, !PT ;  /* 0x000000070c0c7c12 */ /* 0x000fe4000f8e3cff */
[----:B--2---:R-:W-:-:S04]  /*40b0*/  SHF.L.U32 R4, R10, 0x1f, RZ ;  /* 0x0000001f0a047819 */ /* 0x004fc800000006ff */
[----:B------:R-:W2:Y:S02]  /*40c0*/  SYNCS.PHASECHK.TRANS64.TRYWAIT P1, [R2+URZ+0x220], R4 ;  /* 0x00022004020075a7 */ /* 0x000ea400080211ff */
[----:B--2---:R-:W-:Y:S05]  /*40d0*/  @!P1 BRA `(.L_x_81) ;  /* 0x0000008c00709947 */ /* 0x004fea0003800000 */
.L_x_248:
[C---:B--2---:R-:W-:Y:S01]  /*40e0*/  LEA R4, R11.reuse, UR6, 0x4 ;  /* 0x000000060b047c11 */ /* 0x044fe2000f8e20ff */
[----:B------:R-:W-:Y:S01]  /*40f0*/  VIADD R2, R2, 0x230 ;  /* 0x0000023002027836 */ /* 0x000fe20000000000 */
[----:B------:R-:W-:Y:S01]  /*4100*/  SEL R8, R8, RZ, P0 ;  /* 0x000000ff08087207 */ /* 0x000fe20000000000 */
[----:B------:R-:W-:-:S03]  /*4110*/  VIADD R11, R11, 0x1 ;  /* 0x000000010b0b7836 */ /* 0x000fc60000000000 */
[----:B------:R-:W2:Y:S01]  /*4120*/  LDS.128 R4, [R4+0x290] ;  /* 0x0002900004047984 */ /* 0x000ea20000000c00 */
[----:B------:R-:W-:Y:S02]  /*4130*/  PRMT R2, RZ, 0x654, R2 ;  /* 0x00000654ff027816 */ /* 0x000fe40000000002 */
[C---:B------:R-:W-:Y:S01]  /*4140*/  ISETP.NE.AND P1, PT, R11.reuse, 0x2, PT ;  /* 0x000000020b00780c */ /* 0x040fe20003f25270 */
[----:B------:R-:W-:Y:S01]  /*4150*/  @!PT LDS RZ, [RZ] ;  /* 0x00000000fffff984 */ /* 0x000fe20000000800 */
[----:B------:R-:W-:Y:S01]  /*4160*/  @!PT LDS RZ, [RZ] ;  /* 0x00000000fffff984 */ /* 0x000fe20000000800 */
[----:B------:R-:W-:Y:S01]  /*4170*/  @!PT LDS RZ, [RZ] ;  /* 0x00000000fffff984 */ /* 0x000fe20000000800 */
[----:B------:R-:W-:Y:S01]  /*4180*/  @!PT LDS RZ, [RZ] ;  /* 0x00000000fffff984 */ /* 0x000fe20000000800 */
[----:B------:R3:W-:Y:S06]  /*4190*/  MEMBAR.ALL.CTA ;  /* 0x0000000000007992 */ /* 0x0007ec0000008000 */
[----:B---3--:R-:W3:Y:S01]  /*41a0*/  FENCE.VIEW.ASYNC.S ;  /* 0x00000000000073c6 */ /* 0x008ee20000000000 */
[----:B------:R-:W-:Y:S01]  /*41b0*/  SEL R11, R11, RZ, P1 ;  /* 0x000000ff0b0b7207 */ /* 0x000fe20000800000 */
[----:B---3--:R3:W-:Y:S01]  /*41c0*/  SYNCS.ARRIVE.TRANS64.RED.A1T0 RZ, [R2+URZ], RZ ;  /* 0x000000ff02ff79a7 */ /* 0x0087e200081004ff */
[----:B--2---:R-:W-:-:S02]  /*41d0*/  LOP3.LUT P3, RZ, R6, 0x1, RZ, 0xc0, !PT ;  /* 0x0000000106ff7812 */ /* 0x004fc4000786c0ff */
[----:B------:R-:W-:-:S04]  /*41e0*/  SEL R4, RZ, 0x1, P1 ;  /* 0x00000001ff047807 */ /* 0x000fc80000800000 */
[----:B------:R-:W-:Y:S02]  /*41f0*/  LOP3.LUT R10, R10, R4, RZ, 0x3c, !PT ;  /* 0x000000040a0a7212 */ /* 0x000fe400078e3cff */
[----:B---3--:R-:W-:-:S04]  /*4200*/  SEL R2, RZ, 0x1, P0 ;  /* 0x00000001ff027807 */ /* 0x008fc80000000000 */
[----:B------:R-:W-:Y:S01]  /*4210*/  LOP3.LUT R9, R9, R2, RZ, 0x3c, !PT ;  /* 0x0000000209097212 */ /* 0x000fe200078e3cff */
[----:B------:R-:W-:Y:S06]  /*4220*/  @P3 BRA `(.L_x_82) ;  /* 0xfffffffc002c3947 */ /* 0x000fec000383ffff */
[----:B------:R-:W-:Y:S01]  /*4230*/  ULEA UR4, UR5, UR6, 0x3 ;  /* 0x0000000605047291 */ /* 0x000fe2000f8e18ff */
[----:B------:R-:W-:-:S08]  /*4240*/  SHF.L.U32 R2, R12, 0x1f, RZ ;  /* 0x0000001f0c027819 */ /* 0x000fd000000006ff */
[----:B------:R-:W2:Y:S02]  /*4250*/  SYNCS.PHASECHK.TRANS64 P0, [UR4+0x230], R2 ;  /* 0x00023002ff0075a7 */ /* 0x000ea40008001004 */
[----:B--2---:R-:W-:Y:S05]  /*4260*/  @P0 BRA `(.L_x_83) ;  /* 0x0000000000080947 */ /* 0x004fea0003800000 */
[----:B------:R-:W2:Y:S02]  /*4270*/  SYNCS.PHASECHK.TRANS64.TRYWAIT P0, [UR4+0x230], R2 ;  /* 0x00023002ff0075a7 */ /* 0x000ea40008001104 */
[----:B--2---:R-:W-:Y:S05]  /*4280*/  @!P0 BRA `(.L_x_84) ;  /* 0x0000008c00188947 */ /* 0x004fea0003800000 */
.L_x_83:
[----:B------:R-:W-:-:S04]  /*4290*/  UIADD3 UR7, UPT, UPT, UR5, 0x1, URZ ;  /* 0x0000000105077890 */ /* 0x000fc8000fffe0ff */
[----:B------:R-:W-:-:S04]  /*42a0*/  UISETP.NE.AND UP0, UPT, UR7, 0x2, UPT ;  /* 0x000000020700788c */ /* 0x000fc8000bf05270 */
[----:B------:R-:W-:Y:S02]  /*42b0*/  USEL UR8, URZ, 0x1, UP0 ;  /* 0x00000001ff087887 */ /* 0x000fe40008000000 */
[----:B------:R-:W-:-:S04]  /*42c0*/  USEL UR7, UR7, URZ, UP0 ;  /* 0x000000ff07077287 */ /* 0x000fc80008000000 */
[----:B------:R-:W-:Y:S01]  /*42d0*/  ULEA UR7, UR7, UR6, 0x3 ;  /* 0x0000000607077291 */ /* 0x000fe2000f8e18ff */
[----:B--2---:R-:W-:-:S04]  /*42e0*/  LOP3.LUT R2, R12, UR8, RZ, 0x3c, !PT ;  /* 0x000000080c027c12 */ /* 0x004fc8000f8e3cff */
[----:B------:R-:W-:-:S04]  /*42f0*/  SHF.L.U32 R0, R2, 0x1f, RZ ;  /* 0x0000001f02007819 */ /* 0x000fc800000006ff */
[----:B------:R-:W2:Y:S02]  /*4300*/  SYNCS.PHASECHK.TRANS64 P0, [UR7+0x230], R0 ;  /* 0x00023000ff0075a7 */ /* 0x000ea40008001007 */
[----:B-12---:R-:W-:Y:S05]  /*4310*/  @P0 EXIT ;  /* 0x000000000000094d */ /* 0x006fea0003800000 */
[----:B------:R-:W-:Y:S02]  /*4320*/  SHF.L.U32 R2, R2, 0x1f, RZ ;  /* 0x0000001f02027819 */ /* 0x000fe400000006ff */
[----:B------:R-:W-:-:S07]  /*4330*/  MOV R0, UR7 ;  /* 0x0000000700007c02 */ /* 0x000fce0008000f00 */
.L_x_85:
[----:B-1----:R1:W2:Y:S02]  /*4340*/  SYNCS.PHASECHK.TRANS64.TRYWAIT P0, [R0+URZ+0x230], R2 ;  /* 0x00023002000075a7 */ /* 0x0022a400080011ff */
[----:B--2---:R-:W-:Y:S05]  /*4350*/  @!P0 NANOSLEEP.SYNCS 0x989680 ;  /* 0x009896800000895d */ /* 0x004fea0003900000 */
[----:B------:R-:W2:Y:S02]  /*4360*/  @!P0 SYNCS.PHASECHK.TRANS64 P0, [R0+URZ+0x230], R2 ;  /* 0x00023002000085a7 */ /* 0x000ea400080010ff */
[----:B--2---:R-:W-:Y:S05]  /*4370*/  @P0 EXIT ;  /* 0x000000000000094d */ /* 0x004fea0003800000 */
[----:B------:R-:W-:Y:S05]  /*4380*/  BRA `(.L_x_85) ;  /* 0xfffffffc00ec7947 */ /* 0x000fea000383ffff */
.L_x_78:
[----:B------:R-:W-:Y:S05]  /*4390*/  BRA.U UP5, `(.L_x_86) ;  /* 0x0000001105e07547 */ /* 0x000fea000b800000 */
[----:B------:R-:W-:Y:S01]  /*43a0*/  UMOV UR5, 0x40 ;  /* 0x0000004000057882 */ /* 0x000fe20000000000 */
[----:B------:R-:W-:Y:S01]  /*43b0*/  NOP ;  /* 0x0000000000007918 */ /* 0x000fe20000000000 */
[----:B------:R-:W-:Y:S01]  /*43c0*/  ULEA UR5, UR49, UR5, 0x18 ;  /* 0x0000000531057291 */ /* 0x000fe2000f8ec0ff */
[----:B------:R-:W-:Y:S02]  /*43d0*/  UMOV UR6, 0x400 ;  /* 0x0000040000067882 */ /* 0x000fe40000000000 */
[----:B------:R-:W-:-:S06]  /*43e0*/  ULEA UR6, UR49, UR6, 0x18 ;  /* 0x0000000631067291 */ /* 0x000fcc000f8ec0ff */
[----:B------:R-:W2:Y:S02]  /*43f0*/  LDS.U8 R0, [UR5+0x1c] ;  /* 0x00001c05ff007984 */ /* 0x000ea40008000000 */
[----:B--2---:R-:W-:-:S13]  /*4400*/  ISETP.NE.AND P0, PT, R0, RZ, PT ;  /* 0x000000ff0000720c */ /* 0x004fda0003f05270 */
[----:B------:R-:W-:Y:S05]  /*4410*/  @P0 BRA `(.L_x_87) ;  /* 0x0000000000580947 */ /* 0x000fea0003800000 */
[----:B------:R-:W-:-:S13]  /*4420*/  ELECT P0, URZ, PT ;  /* 0x0000000000ff782f */ /* 0x000fda0003800000 */
[----:B------:R-:W-:Y:S05]  /*4430*/  @!P0 BRA `(.L_x_88) ;  /* 0x0000000000608947 */ /* 0x000fea0003800000 */
[----:B------:R-:W-:Y:S01]  /*4440*/  UMOV UR4, 0x10 ;  /* 0x0000001000047882 */ /* 0x000fe20000000000 */
[----:B------:R-:W-:Y:S01]  /*4450*/  HFMA2 R0, -RZ, RZ, 0, 5.9604644775390625e-08 ;  /* 0x00000001ff007431 */ /* 0x000fe200000001ff */
[----:B------:R-:W-:-:S03]  /*4460*/  MOV R3, 0xffff ;  /* 0x0000ffff00037802 */ /* 0x000fc60000000f00 */
[----:B------:R-:W-:Y:S04]  /*4470*/  DEPBAR.LE SB2, 0x36 ;  /* 0x0000ad800000791a */ /* 0x000fe80000000000 */
[----:B------:R-:W2:Y:S02]  /*4480*/  UTCATOMSWS.FIND_AND_SET.ALIGN UP0, UR4, UR4 ;  /* 0x00000004000475e3 */ /* 0x000ea40008000800 */
[----:B--2---:R-:W-:Y:S01]  /*4490*/  MOV R4, UR4 ;  /* 0x0000000400047c02 */ /* 0x004fe20008000f00 */
[----:B------:R-:W-:Y:S06]  /*44a0*/  BRA.U UP0, `(.L_x_89) ;  /* 0x0000000100187547 */ /* 0x000fec000b800000 */
.L_x_90:
[----:B------:R-:W-:Y:S05]  /*44b0*/  NANOSLEEP 0x64 ;  /* 0x000000640000795d */ /* 0x000fea0003800000 */
[----:B------:R-:W-:-:S05]  /*44c0*/  UMOV UR4, 0x10 ;  /* 0x0000001000047882 */ /* 0x000fca0000000000 */
[----:B------:R-:W-:Y:S04]  /*44d0*/  DEPBAR.LE SB2, 0x36 ;  /* 0x0000ad800000791a */ /* 0x000fe80000000000 */
[----:B------:R-:W2:Y:S02]  /*44e0*/  UTCATOMSWS.FIND_AND_SET.ALIGN UP0, UR4, UR4 ;  /* 0x00000004000475e3 */ /* 0x000ea40008000800 */
[----:B--2---:R-:W-:Y:S01]  /*44f0*/  MOV R4, UR4 ;  /* 0x0000000400047c02 */ /* 0x004fe20008000f00 */
[----:B------:R-:W-:Y:S05]  /*4500*/  BRA.U !UP0, `(.L_x_90) ;  /* 0xfffffffd08e87547 */ /* 0x000fea000b83ffff */
.L_x_89:
[-C--:B------:R-:W-:Y:S02]  /*4510*/  SHF.L.U32 R3, R3, R4.reuse, RZ ;  /* 0x0000000403037219 */ /* 0x080fe400000006ff */
[----:B------:R-:W-:Y:S01]  /*4520*/  SHF.L.U32 R0, R0, R4, RZ ;  /* 0x0000000400007219 */ /* 0x000fe200000006ff */
[----:B------:R-:W-:Y:S02]  /*4530*/  IMAD.SHL.U32 R4, R4, 0x20, RZ ;  /* 0x0000002004047824 */ /* 0x000fe400078e00ff */
[----:B------:R2:W-:Y:S04]  /*4540*/  ATOMS.OR RZ, [UR5+0x14], R3 ;  /* 0x00001403ffff798c */ /* 0x0005e8000b000005 */
[----:B------:R2:W-:Y:S04]  /*4550*/  ATOMS.OR RZ, [UR5+0x18], R0 ;  /* 0x00001800ffff798c */ /* 0x0005e8000b000005 */
[----:B------:R2:W-:Y:S01]  /*4560*/  STS [UR6+0x2b0], R4 ;  /* 0x0002b004ff007988 */ /* 0x0005e20008000806 */
[----:B------:R-:W-:Y:S05]  /*4570*/  BRA `(.L_x_88) ;  /* 0x0000000000107947 */ /* 0x000fea0003800000 */
.L_x_87:
[----:B------:R-:W-:Y:S02]  /*4580*/  MOV R0, 0xffffffff ;  /* 0xffffffff00007802 */ /* 0x000fe40000000f00 */
[----:B------:R-:W-:-:S03]  /*4590*/  MOV R4, 0x45c0 ;  /* 0x000045c000047802 */ /* 0x000fc60000000f00 */
[----:B------:R2:W-:Y:S04]  /*45a0*/  STS [UR6+0x2b0], R0 ;  /* 0x0002b000ff007988 */ /* 0x0005e80008000806 */
[----:B-12--5:R-:W-:Y:S05]  /*45b0*/  CALL.REL.NOINC `($__internal_1_$__cuda_sm10x_tcgen05_guardrail_trap_phase_invalid_during_alloc) ;  /* 0x0000009000187944 */ /* 0x026fea0003c00000 */
.L_x_88:
[----:B------:R-:W-:Y:S05]  /*45c0*/  WARPSYNC.ALL ;  /* 0x0000000000007948 */ /* 0x000fea0003800000 */
[----:B------:R-:W3:Y:S01]  /*45d0*/  S2UR UR18, SR_CgaCtaId ;  /* 0x00000000001279c3 */ /* 0x000ee20000008800 */
[----:B------:R-:W-:Y:S01]  /*45e0*/  UMOV UR4, 0x400 ;  /* 0x0000040000047882 */ /* 0x000fe20000000000 */
[----:B------:R-:W-:-:S06]  /*45f0*/  NOP ;  /* 0x0000000000007918 */ /* 0x000fcc0000000000 */
[----:B------:R-:W-:Y:S06]  /*4600*/  BAR.ARV 0x6, 0xa0 ;  /* 0x0182800000007b1d */ /* 0x000fec0000002000 */
[----:B------:R-:W4:Y:S01]  /*4610*/  LDCU UR9, c[0x0][0x38c] ;  /* 0x00007180ff0977ac */ /* 0x000f220008000800 */
[----:B------:R-:W-:Y:S01]  /*4620*/  LOP3.LUT R2, R2, 0xffff, RZ, 0xc0, !PT ;  /* 0x0000ffff02027812 */ /* 0x000fe200078ec0ff */
[----:B------:R-:W-:Y:S01]  /*4630*/  IMAD.MOV.U32 R10, RZ, RZ, 0x1 ;  /* 0x00000001ff0a7424 */ /* 0x000fe200078e00ff */
[----:B------:R-:W-:Y:S01]  /*4640*/  CS2R R8, SRZ ;  /* 0x0000000000087805 */ /* 0x000fe2000001ff00 */
[----:B--2---:R-:W-:Y:S01]  /*4650*/  IMAD.MOV.U32 R3, RZ, RZ, RZ ;  /* 0x000000ffff037224 */ /* 0x004fe200078e00ff */
[----:B------:R-:W-:Y:S01]  /*4660*/  R2UR UR23, R2 ;  /* 0x00000000021772ca */ /* 0x000fe200000e0000 */
[----:B------:R-:W2:Y:S01]  /*4670*/  LDCU UR40, c[0x0][0x370] ;  /* 0x00006e00ff2877ac */ /* 0x000ea20008000800 */
[----:B---3--:R-:W-:-:S02]  /*4680*/  ULEA UR18, UR18, UR4, 0x18 ;  /* 0x0000000412127291 */ /* 0x008fc4000f8ec0ff */
[----:B------:R-:W-:Y:S02]  /*4690*/  UISETP.GE.AND UP5, UPT, UR39, 0x1, UPT ;  /* 0x000000012700788c */ /* 0x000fe4000bfa6270 */
[----:B------:R-:W-:Y:S02]  /*46a0*/  UIADD3 UR6, UPT, UPT, UR18, 0x3400, URZ ;  /* 0x0000340012067890 */ /* 0x000fe4000fffe0ff */
[----:B------:R-:W-:Y:S02]  /*46b0*/  UIADD3 UR4, UPT, UPT, UR18, 0x30400, URZ ;  /* 0x0003040012047890 */ /* 0x000fe4000fffe0ff */
[----:B----4-:R-:W-:Y:S01]  /*46c0*/  UIADD3 UR9, UPT, UPT, UR9, 0x3f, URZ ;  /* 0x0000003f09097890 */ /* 0x010fe2000fffe0ff */
[----:B------:R-:W3:Y:S01]  /*46d0*/  LDS R0, [UR18+0x2b0] ;  /* 0x0002b012ff007984 */ /* 0x000ee20008000800 */
[----:B------:R-:W-:Y:S02]  /*46e0*/  USHF.R.U32.HI UR26, URZ, 0x4, UR6 ;  /* 0x00000004ff1a7899 */ /* 0x000fe40008011606 */
[----:B------:R-:W-:-:S02]  /*46f0*/  USHF.R.S32.HI UR8, URZ, 0x1f, UR9 ;  /* 0x0000001fff087899 */ /* 0x000fc40008011409 */
[----:B------:R-:W-:Y:S02]  /*4700*/  USHF.R.U32.HI UR6, URZ, 0x4, UR4 ;  /* 0x00000004ff067899 */ /* 0x000fe40008011604 */
[----:B------:R-:W-:Y:S02]  /*4710*/  ULEA.HI UR4, UR8, UR9, URZ, 0x6 ;  /* 0x0000000908047291 */ /* 0x000fe4000f8f30ff */
[----:B------:R-:W-:Y:S02]  /*4720*/  UIADD3 UR5, UPT, UPT, UR18, 0x21400, URZ ;  /* 0x0002140012057890 */ /* 0x000fe4000fffe0ff */
[----:B------:R-:W-:Y:S02]  /*4730*/  UIADD3 UR7, UPT, UPT, UR18, 0x34000, URZ ;  /* 0x0003400012077890 */ /* 0x000fe4000fffe0ff */
[----:B------:R-:W-:Y:S02]  /*4740*/  USHF.R.S32.HI UR41, URZ, 0x6, UR4 ;  /* 0x00000006ff297899 */ /* 0x000fe40008011404 */
[----:B------:R-:W-:-:S02]  /*4750*/  USHF.R.U32.HI UR27, URZ, 0x4, UR5 ;  /* 0x00000004ff1b7899 */ /* 0x000fc40008011605 */
[----:B------:R-:W-:Y:S02]  /*4760*/  USHF.R.U32.HI UR5, URZ, 0x4, UR7 ;  /* 0x00000004ff057899 */ /* 0x000fe40008011607 */
[----:B------:R-:W-:Y:S02]  /*4770*/  UISETP.LT.AND UP0, UPT, UR41, 0x1, UPT ;  /* 0x000000012900788c */ /* 0x000fe4000bf01270 */
[----:B------:R-:W-:Y:S02]  /*4780*/  ULOP3.LUT UR26, UR26, 0x3fff, URZ, 0xc0, !UPT ;  /* 0x00003fff1a1a7892 */ /* 0x000fe4000f8ec0ff */
[----:B------:R-:W-:Y:S02]  /*4790*/  ULOP3.LUT UR27, UR27, 0x3fff, URZ, 0xc0, !UPT ;  /* 0x00003fff1b1b7892 */ /* 0x000fe4000f8ec0ff */
[----:B------:R-:W-:Y:S02]  /*47a0*/  ULOP3.LUT UR6, UR6, 0x3fff, URZ, 0xc0, !UPT ;  /* 0x00003fff06067892 */ /* 0x000fe4000f8ec0ff */
[----:B------:R-:W-:-:S02]  /*47b0*/  ULOP3.LUT UR5, UR5, 0x3fff, URZ, 0xc0, !UPT ;  /* 0x00003fff05057892 */ /* 0x000fc4000f8ec0ff */
[----:B------:R-:W-:Y:S01]  /*47c0*/  USEL UR42, UR41, 0x1, !UP0 ;  /* 0x00000001292a7887 */ /* 0x000fe2000c000000 */
[----:B------:R-:W4:Y:S01]  /*47d0*/  LDCU UR38, c[0x0][0x374] ;  /* 0x00006e80ff2677ac */ /* 0x000f220008000800 */
[----:B------:R-:W-:Y:S02]  /*47e0*/  ULOP3.LUT UR26, UR26, 0x10000, URZ, 0xfc, !UPT ;  /* 0x000100001a1a7892 */ /* 0x000fe4000f8efcff */
[----:B------:R-:W-:Y:S02]  /*47f0*/  ULOP3.LUT UR27, UR27, 0x10000, URZ, 0xfc, !UPT ;  /* 0x000100001b1b7892 */ /* 0x000fe4000f8efcff */
[----:B------:R-:W-:Y:S01]  /*4800*/  ULOP3.LUT UR28, UR6, 0x10000, URZ, 0xfc, !UPT ;  /* 0x00010000061c7892 */ /* 0x000fe2000f8efcff */
[----:B---3--:R-:W-:Y:S01]  /*4810*/  R2UR UR19, R0 ;  /* 0x00000000001372ca */ /* 0x008fe200000e0000 */
[----:B------:R-:W-:Y:S02]  /*4820*/  ULOP3.LUT UR29, UR5, 0x10000, URZ, 0xfc, !UPT ;  /* 0x00010000051d7892 */ /* 0x000fe4000f8efcff */
[----:B------:R-:W-:-:S02]  /*4830*/  UIADD3 UR42, UPT, UPT, -UR42, URZ, URZ ;  /* 0x000000ff2a2a7290 */ /* 0x000fc4000fffe1ff */
[----:B------:R-:W-:Y:S01]  /*4840*/  UISETP.NE.AND UP4, UPT, UR39, 0x1, UPT ;  /* 0x000000012700788c */ /* 0x000fe2000bf85270 */
[----:B------:R-:W-:Y:S01]  /*4850*/  UMOV UR37, URZ ;  /* 0x000000ff00257c82 */ /* 0x000fe20008000000 */
[----:B------:R-:W-:-:S06]  /*4860*/  UMOV UR14, URZ ;  /* 0x000000ff000e7c82 */ /* 0x000fcc0008000000 */
[----:B------:R-:W-:Y:S02]  /*4870*/  UIADD3 UR24, UPT, UPT, UR19, 0x80, URZ ;  /* 0x0000008013187890 */ /* 0x000fe4000fffe0ff */
[----:B-1----:R-:W-:Y:S02]  /*4880*/  UIADD3 UR44, UPT, UPT, UR19, 0x84, URZ ;  /* 0x00000084132c7890 */ /* 0x002fe4000fffe0ff */
[----:B------:R-:W-:-:S04]  /*4890*/  USHF.R.U32.HI UR4, URZ, 0x11, UR24 ;  /* 0x00000011ff047899 */ /* 0x000fc80008011618 */
[----:B------:R-:W-:-:S04]  /*48a0*/  ULOP3.LUT UR4, UR4, 0x6000, URZ, 0xc0, !UPT ;  /* 0x0000600004047892 */ /* 0x000fc8000f8ec0ff */
[----:B--2-4-:R-:W-:-:S12]  /*48b0*/  ULOP3.LUT UR43, UR4, 0x810, URZ, 0xfc, !UPT ;  /* 0x00000810042b7892 */ /* 0x014fd8000f8efcff */
.L_x_99:
[C---:B------:R-:W-:Y:S02]  /*48c0*/  LEA R2, R9.reuse, UR18, 0x3 ;  /* 0x0000001209027c11 */ /* 0x040fe4000f8e18ff */
[----:B------:R-:W-:Y:S02]  /*48d0*/  SHF.L.U32 R0, R8, 0x1f, RZ ;  /* 0x0000001f08007819 */ /* 0x000fe400000006ff */
[----:B------:R-:W-:Y:S02]  /*48e0*/  LEA R4, R9, UR18, 0x4 ;  /* 0x0000001209047c11 */ /* 0x000fe4000f8e20ff */
[----:B-1----:R-:W1:Y:S02]  /*48f0*/  SYNCS.PHASECHK.TRANS64.TRYWAIT P0, [R2+URZ+0x220], R0 ;  /* 0x00022000020075a7 */ /* 0x002e6400080011ff */
[----:B-1-3--:R-:W-:Y:S05]  /*4900*/  @!P0 BRA `(.L_x_91) ;  /* 0x0000008400908947 */ /* 0x00afea0003800000 */
.L_x_250:
[----:B------:R-:W2:Y:S01]  /*4910*/  LDS.128 R4, [R4+0x290] ;  /* 0x0002900004047984 */ /* 0x000ea20000000c00 */
[----:B------:R-:W-:Y:S01]  /*4920*/  @!PT LDS RZ, [RZ] ;  /* 0x00000000fffff984 */ /* 0x000fe20000000800 */
[----:B------:R-:W-:Y:S01]  /*4930*/  @!PT LDS RZ, [RZ] ;  /* 0x00000000fffff984 */ /* 0x000fe20000000800 */
[----:B------:R-:W-:Y:S01]  /*4940*/  @!PT LDS RZ, [RZ] ;  /* 0x00000000fffff984 */ /* 0x000fe20000000800 */
[----:B------:R-:W-:Y:S01]  /*4950*/  @!PT LDS RZ, [RZ] ;  /* 0x00000000fffff984 */ /* 0x000fe20000000800 */
[----:B------:R3:W-:Y:S06]  /*4960*/  MEMBAR.ALL.CTA ;  /* 0x0000000000007992 */ /* 0x0007ec0000008000 */
[----:B---3--:R-:W3:Y:S01]  /*4970*/  FENCE.VIEW.ASYNC.S ;  /* 0x00000000000073c6 */ /* 0x008ee20000000000 */
[----:B--2---:R-:W-:-:S13]  /*4980*/  LOP3.LUT P0, RZ, R6, 0x1, RZ, 0xc0, !PT ;  /* 0x0000000106ff7812 */ /* 0x004fda000780c0ff */
[----:B---3--:R-:W-:Y:S01]  /*4990*/  VOTEU.ANY UP3, P0 ;  /* 0x0000000000ff7886 */ /* 0x008fe20000060100 */
[----:B------:R-:W-:-:S13]  /*49a0*/  PLOP3.LUT P0, PT, PT, PT, UP3, 0x80, 0x8 ;  /* 0x000000000008781c */ /* 0x000fda0003f0f038 */
[----:B-1----:R-:W-:Y:S02]  /*49b0*/  @P0 MOV R0, R4 ;  /* 0x0000000400000202 */ /* 0x002fe40000000f00 */
[----:B------:R-:W-:Y:S02]  /*49c0*/  @P0 LOP3.LUT R4, R5, 0xffff, RZ, 0xc0, !PT ;  /* 0x0000ffff05040812 */ /* 0x000fe400078ec0ff */
[----:B------:R-:W-:Y:S01]  /*49d0*/  @P0 R2UR UR5, R0 ;  /* 0x00000000000502ca */ /* 0x000fe200000e0000 */
[----:B------:R-:W-:Y:S01]  /*49e0*/  VIADD R0, R2, 0x230 ;  /* 0x0000023002007836 */ /* 0x000fe20000000000 */
[----:B------:R-:W-:-:S04]  /*49f0*/  @P0 R2UR UR4, R4 ;  /* 0x00000000040402ca */ /* 0x000fc800000e0000 */
[----:B------:R-:W-:-:S04]  /*4a00*/  PRMT R0, RZ, 0x654, R0 ;  /* 0x00000654ff007816 */ /* 0x000fc80000000000 */
[----:B------:R1:W-:Y:S03]  /*4a10*/  SYNCS.ARRIVE.TRANS64.RED.A1T0 RZ, [R0+URZ], RZ ;  /* 0x000000ff00ff79a7 */ /* 0x0003e600081004ff */
[----:B------:R-:W-:Y:S02]  /*4a20*/  @UP3 UMOV UR36, UR5 ;  /* 0x0000000500243c82 */ /* 0x000fe40008000000 */
[----:B------:R-:W-:Y:S01]  /*4a30*/  @UP3 UMOV UR30, UR4 ;  /* 0x00000004001e3c82 */ /* 0x000fe20008000000 */
[----:B------:R-:W-:Y:S05]  /*4a40*/  BRA.U !UP5, `(.L_x_92) ;  /* 0x000000010dd07547 */ /* 0x000fea000b800000 */
[----:B------:R-:W2:Y:S01]  /*4a50*/  LDCU.128 UR32, c[0x0][0xf10] ;  /* 0x0001e200ff2077ac */ /* 0x000ea20008000c00 */
[----:B------:R-:W3:Y:S01]  /*4a60*/  LDCU UR20, c[0x0][0xf20] ;  /* 0x0001e400ff1477ac */ /* 0x000ee20008000800 */
[----:B------:R-:W4:Y:S01]  /*4a70*/  LDCU UR15, c[0x0][0xf0c] ;  /* 0x0001e180ff0f77ac */ /* 0x000f220008000800 */
[----:B------:R-:W1:Y:S01]  /*4a80*/  LDCU.64 UR8, c[0x0][0xf28] ;  /* 0x0001e500ff0877ac */ /* 0x000e620008000a00 */
[----:B--2---:R-:W-:Y:S02]  /*4a90*/  UIMAD.WIDE.U32 UR6, UR38, UR35, URZ ;  /* 0x00000023260672a5 */ /* 0x004fe4000f8e00ff */
[----:B------:R-:W-:Y:S02]  /*4aa0*/  UIMAD.WIDE.U32 UR4, UR40, UR32, URZ ;  /* 0x00000020280472a5 */ /* 0x000fe4000f8e00ff */
[----:B------:R-:W-:Y:S02]  /*4ab0*/  UISETP.NE.AND UP0, UPT, UR34, 0x1, UPT ;  /* 0x000000012200788c */ /* 0x000fe4000bf05270 */
[----:B------:R-:W-:Y:S01]  /*4ac0*/  UIMAD.WIDE.U32 UR16, UR30, UR35, URZ ;  /* 0x000000231e1072a5 */ /* 0x000fe2000f8e00ff */
[----:B------:R-:W-:-:S02]  /*4ad0*/  UMOV UR6, UR7 ;  /* 0x0000000700067c82 */ /* 0x000fc40008000000 */
[----:B------:R-:W-:Y:S01]  /*4ae0*/  UMOV UR4, UR5 ;  /* 0x0000000500047c82 */ /* 0x000fe20008000000 */
[----:B---3--:R-:W-:Y:S02]  /*4af0*/  USHF.R.U32.HI UR6, URZ, UR20, UR6 ;  /* 0x00000014ff067299 */ /* 0x008fe40008011606 */
[----:B----4-:R-:W-:Y:S02]  /*4b00*/  UISETP.NE.AND UP1, UPT, UR15, 0x1, UPT ;  /* 0x000000010f00788c */ /* 0x010fe4000bf25270 */
[----:B------:R-:W-:Y:S02]  /*4b10*/  USHF.R.U32.HI UR4, URZ, UR33, UR4 ;  /* 0x00000021ff047299 */ /* 0x000fe40008011604 */
[----:B------:R-:W-:Y:S02]  /*4b20*/  USEL UR5, UR38, UR6, !UP0 ;  /* 0x0000000626057287 */ /* 0x000fe4000c000000 */
[----:B------:R-:W-:Y:S02]  /*4b30*/  USEL UR6, UR40, UR4, !UP1 ;  /* 0x0000000428067287 */ /* 0x000fe4000c800000 */
[----:B-1----:R-:W-:Y:S01]  /*4b40*/  UIMAD.WIDE.U32 UR10, UR5, UR8, URZ ;  /* 0x00000008050a72a5 */ /* 0x002fe2000f8e00ff */
[----:B------:R-:W-:Y:S01]  /*4b50*/  UMOV UR4, UR17 ;  /* 0x0000001100047c82 */ /* 0x000fe20008000000 */
[----:B------:R-:W-:-:S02]  /*4b60*/  UIMAD.WIDE.U32 UR12, UR36, UR32, URZ ;  /* 0x00000020240c72a5 */ /* 0x000fc4000f8e00ff */
        /* <DEDUP_REMOVED lines=34> */
.L_x_92:
[----:B------:R-:W2:Y:S02]  /*4d90*/  LDCU UR4, c[0x0][0xf30] ;  /* 0x0001e600ff0477ac */ /* 0x000ea40008000800 */
[----:B--2---:R-:W-:-:S09]  /*4da0*/  UISETP.NE.AND UP0, UPT, UR4, 0x1, UPT ;  /* 0x000000010400788c */ /* 0x004fd2000bf05270 */
[----:B------:R-:W-:Y:S05]  /*4db0*/  BRA.U UP0, `(.L_x_93) ;  /* 0x00000001003c7547 */ /* 0x000fea000b800000 */
[----:B------:R-:W2:Y:S01]  /*4dc0*/  LDCU.128 UR8, c[0x0][0xf10] ;  /* 0x0001e200ff0877ac */ /* 0x000ea20008000c00 */
[----:B------:R-:W3:Y:S01]  /*4dd0*/  LDCU UR12, c[0x0][0xf0c] ;  /* 0x0001e180ff0c77ac */ /* 0x000ee20008000800 */
[----:B------:R-:W4:Y:S01]  /*4de0*/  LDCU UR13, c[0x0][0xf20] ;  /* 0x0001e400ff0d77ac */ /* 0x000f220008000800 */
[----:B--2---:R-:W-:Y:S02]  /*4df0*/  UIMAD.WIDE.U32 UR6, UR36, UR8, URZ ;  /* 0x00000008240672a5 */ /* 0x004fe4000f8e00ff */
[----:B------:R-:W-:Y:S02]  /*4e00*/  UIMAD.WIDE.U32 UR4, UR30, UR11, URZ ;  /* 0x0000000b1e0472a5 */ /* 0x000fe4000f8e00ff */
[----:B---3--:R-:W-:Y:S02]  /*4e10*/  UISETP.NE.AND UP0, UPT, UR12, 0x1, UPT ;  /* 0x000000010c00788c */ /* 0x008fe4000bf05270 */
[----:B------:R-:W-:Y:S01]  /*4e20*/  UISETP.NE.AND UP1, UPT, UR10, 0x1, UPT ;  /* 0x000000010a00788c */ /* 0x000fe2000bf25270 */
[----:B------:R-:W-:-:S02]  /*4e30*/  UMOV UR6, UR7 ;  /* 0x0000000700067c82 */ /* 0x000fc40008000000 */
[----:B------:R-:W-:Y:S01]  /*4e40*/  UMOV UR4, UR5 ;  /* 0x0000000500047c82 */ /* 0x000fe20008000000 */
[----:B------:R-:W-:Y:S02]  /*4e50*/  USHF.R.U32.HI UR9, URZ, UR9, UR6 ;  /* 0x00000009ff097299 */ /* 0x000fe40008011606 */
[----:B----4-:R-:W-:Y:S02]  /*4e60*/  USHF.R.U32.HI UR4, URZ, UR13, UR4 ;  /* 0x0000000dff047299 */ /* 0x010fe40008011604 */
[----:B------:R-:W-:Y:S02]  /*4e70*/  USEL UR5, UR36, UR9, !UP0 ;  /* 0x0000000924057287 */ /* 0x000fe4000c000000 */
[----:B------:R-:W-:-:S04]  /*4e80*/  USEL UR4, UR30, UR4, !UP1 ;  /* 0x000000041e047287 */ /* 0x000fc8000c800000 */
[----:B------:R-:W-:-:S04]  /*4e90*/  UIADD3 UR4, UPT, UPT, UR5, -UR4, URZ ;  /* 0x8000000405047290 */ /* 0x000fc8000fffe0ff */
[----:B------:R-:W-:-:S12]  /*4ea0*/  UIMAD UR30, UR4, UR10, UR30 ;  /* 0x0000000a041e72a4 */ /* 0x000fd8000f8e021e */
.L_x_93:
[----:B------:R-:W2:Y:S01]  /*4eb0*/  LDCU UR4, c[0x0][0x38c] ;  /* 0x00007180ff0477ac */ /* 0x000ea20008000800 */
[----:B------:R-:W-:Y:S02]  /*4ec0*/  PLOP3.LUT P1, PT, PT, PT, PT, 0x80, 0x8 ;  /* 0x000000000008781c */ /* 0x000fe40003f2f070 */
[----:B------:R-:W-:Y:S01]  /*4ed0*/  SHF.L.U32 R2, R10, 0x1f, RZ ;  /* 0x0000001f0a027819 */ /* 0x000fe200000006ff */
[----:B------:R-:W-:Y:S02]  /*4ee0*/  ULEA UR31, UR37, UR18, 0x3 ;  /* 0x00000012251f7291 */ /* 0x000fe4000f8e18ff */
[----:B------:R-:W-:-:S04]  /*4ef0*/  ULEA.HI UR25, UR46, UR46, URZ, 0x1 ;  /* 0x0000002e2e197291 */ /* 0x000fc8000f8f08ff */
[----:B------:R-:W-:-:S04]  /*4f00*/  ULOP3.LUT UR25, UR25, 0x7ffffffe, URZ, 0xc0, !UPT ;  /* 0x7ffffffe19197892 */ /* 0x000fc8000f8ec0ff */
[----:B------:R-:W-:Y:S02]  /*4f10*/  UIADD3 UR25, UPT, UPT, -UR25, UR46, URZ ;  /* 0x0000002e19197290 */ /* 0x000fe4000fffe1ff */
[----:B--2---:R-:W-:Y:S02]  /*4f20*/  UISETP.GE.AND UP0, UPT, UR4, 0x1, UPT ;  /* 0x000000010400788c */ /* 0x004fe4000bf06270 */
[----:B------:R-:W-:-:S04]  /*4f30*/  ULEA UR25, UR25, UR44, 0x1 ;  /* 0x0000002c19197291 */ /* 0x000fc8000f8e08ff */
[----:B------:R-:W-:-:S05]  /*4f40*/  PLOP3.LUT P0, PT, PT, PT, UP0, 0x80, 0x8 ;  /* 0x000000000008781c */ /* 0x000fca0003f0f008 */
[----:B------:R-:W-:-:S08]  /*4f50*/  @UP0 ULEA UR4, UR14, UR18, 0x3 ;  /* 0x000000120e040291 */ /* 0x000fd0000f8e18ff */
[----:B-1----:R-:W-:-:S04]  /*4f60*/  @P0 SHF.L.U32 R0, R3, 0x1f, RZ ;  /* 0x0000001f03000819 */ /* 0x002fc800000006ff */
[----:B------:R1:W2:Y:S01]  /*4f70*/  @P0 SYNCS.PHASECHK.TRANS64.TRYWAIT P1, [UR4], R0 ;  /* 0x00000000ff0005a7 */ /* 0x0002a20008021104 */
[----:B------:R-:W3:Y:S02]  /*4f80*/  SYNCS.PHASECHK.TRANS64.TRYWAIT P0, [UR31+0x250], R2 ;  /* 0x00025002ff0075a7 */ /* 0x000ee4000800111f */
[----:B-123--:R-:W-:Y:S05]  /*4f90*/  @!P0 BRA `(.L_x_94) ;  /* 0x0000008000008947 */ /* 0x00efea0003800000 */
.L_x_252:
[----:B------:R-:W-:Y:S01]  /*4fa0*/  IADD3 R9, PT, PT, R9, 0x1, RZ ;  /* 0x0000000109097810 */ /* 0x000fe20007ffe0ff */
[----:B------:R-:W-:Y:S06]  /*4fb0*/  BRA.U !UP0, `(.L_x_95) ;  /* 0x0000000108b87547 */ /* 0x000fec000b800000 */
[----:B------:R-:W-:Y:S02]  /*4fc0*/  USHF.R.U32.HI UR4, URZ, 0x1a, UR25 ;  /* 0x0000001aff047899 */ /* 0x000fe40008011619 */
[----:B------:R-:W-:Y:S02]  /*4fd0*/  ULEA UR22, UR37, UR19, 0x6 ;  /* 0x0000001325167291 */ /* 0x000fe4000f8e30ff */
[----:B------:R-:W-:Y:S01]  /*4fe0*/  ULOP3.LUT UR4, UR4, 0x30, URZ, 0xc0, !UPT ;  /* 0x0000003004047892 */ /* 0x000fe2000f8ec0ff */
[----:B------:R-:W-:Y:S01]  /*4ff0*/  UMOV UR17, URZ ;  /* 0x000000ff00117c82 */ /* 0x000fe20008000000 */
[----:B------:R-:W-:Y:S02]  /*5000*/  UMOV UR16, UR42 ;  /* 0x0000002a00107c82 */ /* 0x000fe40008000000 */
[----:B------:R-:W-:Y:S01]  /*5010*/  ULOP3.LUT UR20, UR4, 0x480, URZ, 0xfc, !UPT ;  /* 0x0000048004147892 */ /* 0x000fe2000f8efcff */
[----:B------:R-:W-:Y:S02]  /*5020*/  UMOV UR15, UR41 ;  /* 0x00000029000f7c82 */ /* 0x000fe40008000000 */
[----:B------:R-:W-:Y:S01]  /*5030*/  UMOV UR4, UR14 ;  /* 0x0000000e00047c82 */ /* 0x000fe20008000000 */
[----:B------:R-:W-:-:S03]  /*5040*/  UPRMT UR21, UR20, 0x5410, UR43 ;  /* 0x0000541014157896 */ /* 0x000fc6000800002b */
[----:B------:R-:W-:-:S09]  /*5050*/  UMOV UR20, URZ ;  /* 0x000000ff00147c82 */ /* 0x000fd20008000000 */
.L_x_98:
[----:B------:R-:W-:Y:S02]  /*5060*/  UIADD3 UR16, UPT, UPT, UR16, 0x1, URZ ;  /* 0x0000000110107890 */ /* 0x000fe4000fffe0ff */
[----:B--2---:R-:W-:Y:S02]  /*5070*/  ULEA UR7, UR4, UR18, 0x3 ;  /* 0x0000001204077291 */ /* 0x004fe4000f8e18ff */
[----:B------:R-:W-:Y:S01]  /*5080*/  UISETP.NE.AND UP2, UPT, UR16, URZ, UPT ;  /* 0x000000ff1000728c */ /* 0x000fe2000bf45270 */
[----:B---3--:R-:W-:Y:S10]  /*5090*/  @P1 BRA `(.L_x_96) ;  /* 0x00000000000c1947 */ /* 0x008ff40003800000 */
[----:B-1----:R-:W-:Y:S04]  /*50a0*/  SHF.L.U32 R2, R3, 0x1f, RZ ;  /* 0x0000001f03027819 */ /* 0x002fe800000006ff */
[----:B------:R-:W1:Y:S02]  /*50b0*/  SYNCS.PHASECHK.TRANS64.TRYWAIT P0, [UR7], R2 ;  /* 0x00000002ff0075a7 */ /* 0x000e640008001107 */
[----:B-1----:R-:W-:Y:S05]  /*50c0*/  @!P0 BRA `(.L_x_97) ;  /* 0x0000007c00cc8947 */ /* 0x002fea0003800000 */
.L_x_96:
[----:B------:R-:W-:Y:S01]  /*50d0*/  UISETP.NE.AND UP0, UPT, UR15, 0x1, UPT ;  /* 0x000000010f00788c */ /* 0x000fe2000bf05270 */
[----:B------:R-:W-:Y:S01]  /*50e0*/  PLOP3.LUT P1, PT, PT, PT, PT, 0x80, 0x8 ;  /* 0x000000000008781c */ /* 0x000fe20003f2f070 */
[----:B------:R-:W-:Y:S02]  /*50f0*/  UIADD3 UR5, UPT, UPT, UR4, 0x1, URZ ;  /* 0x0000000104057890 */ /* 0x000fe4000fffe0ff */
[----:B------:R-:W-:Y:S02]  /*5100*/  ULEA UR12, UR4, UR28, 0x5 ;  /* 0x0000001c040c7291 */ /* 0x000fe4000f8e28ff */
[----:B------:R-:W-:Y:S01]  /*5110*/  UISETP.NE.AND UP1, UPT, UR5, 0x1e, UPT ;  /* 0x0000001e0500788c */ /* 0x000fe2000bf25270 */
[----:B------:R-:W-:Y:S01]  /*5120*/  PLOP3.LUT P0, PT, PT, PT, UP0, 0x80, 0x8 ;  /* 0x000000000008781c */ /* 0x000fe20003f0f008 */
[----:B------:R-:W-:Y:S02]  /*5130*/  ULEA UR10, UR4, UR29, 0x5 ;  /* 0x0000001d040a7291 */ /* 0x000fe4000f8e28ff */
[----:B------:R-:W-:Y:S02]  /*5140*/  USEL UR6, URZ, 0x1, UP1 ;  /* 0x00000001ff067887 */ /* 0x000fe40008800000 */
[----:B------:R-:W-:Y:S02]  /*5150*/  USEL UR14, UR5, URZ, UP1 ;  /* 0x000000ff050e7287 */ /* 0x000fe40008800000 */
[----:B------:R-:W-:Y:S02]  /*5160*/  ULEA UR8, UR4, UR27, 0x7 ;  /* 0x0000001b04087291 */ /* 0x000fe4000f8e38ff */
[----:B------:R-:W-:Y:S01]  /*5170*/  @UP0 ULEA UR5, UR14, UR18, 0x3 ;  /* 0x000000120e050291 */ /* 0x000fe2000f8e18ff */
[----:B------:R-:W-:Y:S01]  /*5180*/  LOP3.LUT R3, R3, UR6, RZ, 0x3c, !PT ;  /* 0x0000000603037c12 */ /* 0x000fe2000f8e3cff */
[----:B------:R-:W-:Y:S02]  /*5190*/  UISETP.NE.U32.AND UP0, UPT, UR17, URZ, UPT ;  /* 0x000000ff1100728c */ /* 0x000fe4000bf05070 */
[----:B------:R-:W-:Y:S01]  /*51a0*/  ULEA UR6, UR4, UR26, 0x8 ;  /* 0x0000001a04067291 */ /* 0x000fe2000f8e40ff */
[----:B-1----:R-:W-:Y:S01]  /*51b0*/  @P0 SHF.L.U32 R0, R3, 0x1f, RZ ;  /* 0x0000001f03000819 */ /* 0x002fe200000006ff */
[----:B------:R-:W-:Y:S01]  /*51c0*/  UMOV UR13, 0x4008 ;  /* 0x00004008000d7882 */ /* 0x000fe20000000000 */
[----:B------:R-:W-:Y:S01]  /*51d0*/  UMOV UR11, 0x4008 ;  /* 0x00004008000b7882 */ /* 0x000fe20000000000 */
[----:B------:R-:W-:Y:S01]  /*51e0*/  UMOV UR9, 0xc0004010 ;  /* 0xc000401000097882 */ /* 0x000fe20000000000 */
[----:B------:R2:W3:Y:S01]  /*51f0*/  @P0 SYNCS.PHASECHK.TRANS64.TRYWAIT P1, [UR5], R0 ;  /* 0x00000000ff0005a7 */ /* 0x0004e20008021105 */
[----:B------:R-:W-:Y:S01]  /*5200*/  UIADD3 UR5, UPT, UPT, UR7, 0xf0, URZ ;  /* 0x000000f007057890 */ /* 0x000fe2000fffe0ff */
[----:B------:R2:W-:Y:S01]  /*5210*/  UTCCP.T.S.4x32dp128bit tmem[UR19+0x80], gdesc[UR12] ;  /* 0x0000800c130079e7 */ /* 0x0005e20009100000 */
[----:B------:R-:W-:Y:S01]  /*5220*/  UIADD3 UR15, UPT, UPT, UR15, -0x1, URZ ;  /* 0xffffffff0f0f7890 */ /* 0x000fe2000fffe0ff */
[----:B------:R2:W-:Y:S01]  /*5230*/  UTCCP.T.S.4x32dp128bit tmem[UR19+0x84], gdesc[UR10] ;  /* 0x0000840a130079e7 */ /* 0x0005e20009100000 */
[----:B------:R-:W-:Y:S01]  /*5240*/  UMOV UR7, 0xc0004010 ;  /* 0xc000401000077882 */ /* 0x000fe20000000000 */
[----:B------:R-:W-:Y:S01]  /*5250*/  UMOV UR17, 0x1 ;  /* 0x0000000100117882 */ /* 0x000fe20000000000 */
[----:B------:R2:W-:Y:S01]  /*5260*/  UTCOMMA.4X gdesc[UR6], gdesc[UR8], tmem[UR22], tmem[UR20], idesc[UR21], tmem[UR24], UP0 ;  /* 0x80181408060075ea */ /* 0x0005e20008000016 */
[----:B------:R-:W-:Y:S02]  /*5270*/  UMOV UR4, UR14 ;  /* 0x0000000e00047c82 */ /* 0x000fe40008000000 */
[----:B------:R2:W-:Y:S01]  /*5280*/  UTCBAR.MULTICAST [UR5], URZ, UR23 ;  /* 0x000000ff050073e9 */ /* 0x0005e20008000817 */
[----:B------:R-:W-:Y:S05]  /*5290*/  BRA.U UP2, `(.L_x_98) ;  /* 0xfffffffd02707547 */ /* 0x000fea000b83ffff */
.L_x_95:
[----:B--2---:R-:W-:Y:S01]  /*52a0*/  UIADD3 UR5, UPT, UPT, UR31, 0x240, URZ ;  /* 0x000002401f057890 */ /* 0x004fe2000fffe0ff */
[----:B------:R-:W-:Y:S01]  /*52b0*/  R2UR UR6, R91 ;  /* 0x000000005b0672ca */ /* 0x000fe200000e0000 */
[----:B------:R-:W-:Y:S01]  /*52c0*/  UIADD3 UR4, UPT, UPT, UR37, 0x1, URZ ;  /* 0x0000000125047890 */ /* 0x000fe2000fffe0ff */
[----:B------:R-:W-:-:S03]  /*52d0*/  ISETP.NE.AND P0, PT, R9, 0x2, PT ;  /* 0x000000020900780c */ /* 0x000fc60003f05270 */
[----:B------:R-:W-:Y:S01]  /*52e0*/  UISETP.NE.AND UP0, UPT, UR4, 0x2, UPT ;  /* 0x000000020400788c */ /* 0x000fe2000bf05270 */
[----:B-1----:R-:W-:Y:S02]  /*52f0*/  SEL R0, RZ, 0x1, P0 ;  /* 0x00000001ff007807 */ /* 0x002fe40000000000 */
[----:B------:R1:W-:Y:S01]  /*5300*/  UTCBAR [UR5], URZ ;  /* 0x000000ff050073e9 */ /* 0x0003e200080000ff */
[----:B------:R-:W-:Y:S01]  /*5310*/  SEL R9, R9, RZ, P0 ;  /* 0x000000ff09097207 */ /* 0x000fe20000000000 */
[----:B------:R-:W-:Y:S01]  /*5320*/  USEL UR37, UR4, URZ, UP0 ;  /* 0x000000ff04257287 */ /* 0x000fe20008000000 */
[----:B------:R-:W-:Y:S02]  /*5330*/  LOP3.LUT R8, R8, R0, RZ, 0x3c, !PT ;  /* 0x0000000008087212 */ /* 0x000fe400078e3cff */
[----:B------:R-:W-:Y:S02]  /*5340*/  UIADD3 UR46, UPT, UPT, UR30, UR6, URZ ;  /* 0x000000061e2e7290 */ /* 0x000fe4000fffe0ff */
[----:B------:R-:W-:-:S06]  /*5350*/  USEL UR6, URZ, 0x1, UP0 ;  /* 0x00000001ff067887 */ /* 0x000fcc0008000000 */
[----:B------:R-:W-:Y:S01]  /*5360*/  LOP3.LUT R10, R10, UR6, RZ, 0x3c, !PT ;  /* 0x000000060a0a7c12 */ /* 0x000fe2000f8e3cff */
[----:B------:R-:W-:Y:S06]  /*5370*/  BRA.U UP3, `(.L_x_99) ;  /* 0xfffffff503507547 */ /* 0x000fec000b83ffff */
[----:B------:R-:W2:Y:S01]  /*5380*/  S2UR UR7, SR_CgaCtaId ;  /* 0x00000000000779c3 */ /* 0x000ea20000008800 */
[----:B------:R-:W-:Y:S01]  /*5390*/  ELECT P0, URZ, PT ;  /* 0x0000000000ff782f */ /* 0x000fe20003800000 */
[----:B------:R-:W-:Y:S01]  /*53a0*/  IMAD.MOV.U32 R0, RZ, RZ, 0x1 ;  /* 0x00000001ff007424 */ /* 0x000fe200078e00ff */
[----:B------:R-:W-:Y:S01]  /*53b0*/  UIADD3 UR18, UPT, UPT, UR18, 0x250, URZ ;  /* 0x0000025012127890 */ /* 0x000fe2000fffe0ff */
[----:B------:R-:W-:Y:S01]  /*53c0*/  SHF.L.U32 R2, R10, 0x1f, RZ ;  /* 0x0000001f0a027819 */ /* 0x000fe200000006ff */
[----:B------:R-:W-:-:S03]  /*53d0*/  UMOV UR4, 0x40 ;  /* 0x0000004000047882 */ /* 0x000fc60000000000 */
[----:B------:R-:W-:Y:S01]  /*53e0*/  UVIRTCOUNT.DEALLOC.SMPOOL 0x80 ;  /* 0x000000800000784c */ /* 0x000fe20000000000 */
[----:B--2---:R-:W-:Y:S02]  /*53f0*/  ULEA UR7, UR7, UR4, 0x18 ;  /* 0x0000000407077291 */ /* 0x004fe4000f8ec0ff */
[----:B------:R-:W-:-:S07]  /*5400*/  ULEA UR4, UR37, UR18, 0x3 ;  /* 0x0000001225047291 */ /* 0x000fce000f8e18ff */
[----:B------:R2:W-:Y:S02]  /*5410*/  @P0 STS.U8 [UR7+0x1c], R0 ;  /* 0x00001c00ff000988 */ /* 0x0005e40008000007 */
[----:B------:R-:W4:Y:S02]  /*5420*/  SYNCS.PHASECHK.TRANS64.TRYWAIT P0, [UR4], R2 ;  /* 0x00000002ff0075a7 */ /* 0x000f240008001104 */
[----:B--2-4-:R-:W-:Y:S05]  /*5430*/  @!P0 BRA `(.L_x_100) ;  /* 0x0000007c00088947 */ /* 0x014fea0003800000 */
.L_x_255:
[----:B------:R-:W-:-:S04]  /*5440*/  UIADD3 UR4, UPT, UPT, UR37, 0x1, URZ ;  /* 0x0000000125047890 */ /* 0x000fc8000fffe0ff */
[----:B------:R-:W-:-:S04]  /*5450*/  UISETP.NE.AND UP0, UPT, UR4, 0x2, UPT ;  /* 0x000000020400788c */ /* 0x000fc8000bf05270 */
[----:B-1----:R-:W-:Y:S02]  /*5460*/  USEL UR5, URZ, 0x1, UP0 ;  /* 0x00000001ff057887 */ /* 0x002fe40008000000 */
[----:B------:R-:W-:-:S04]  /*5470*/  USEL UR4, UR4, URZ, UP0 ;  /* 0x000000ff04047287 */ /* 0x000fc80008000000 */
[----:B------:R-:W-:Y:S01]  /*5480*/  ULEA UR4, UR4, UR18, 0x3 ;  /* 0x0000001204047291 */ /* 0x000fe2000f8e18ff */
[----:B--2---:R-:W-:-:S04]  /*5490*/  LOP3.LUT R2, R10, UR5, RZ, 0x3c, !PT ;  /* 0x000000050a027c12 */ /* 0x004fc8000f8e3cff */
[----:B------:R-:W-:-:S04]  /*54a0*/  SHF.L.U32 R2, R2, 0x1f, RZ ;  /* 0x0000001f02027819 */ /* 0x000fc800000006ff */
[----:B------:R-:W1:Y:S02]  /*54b0*/  SYNCS.PHASECHK.TRANS64.TRYWAIT P0, [UR4], R2 ;  /* 0x00000002ff0075a7 */ /* 0x000e640008001104 */
[----:B-1----:R-:W-:Y:S05]  /*54c0*/  @!P0 BRA `(.L_x_101) ;  /* 0x0000007800fc8947 */ /* 0x002fea0003800000 */
.L_x_257:
[----:B------:R-:W-:Y:S01]  /*54d0*/  NOP ;  /* 0x0000000000007918 */ /* 0x000fe20000000000 */
[----:B-1----:R-:W1:Y:S01]  /*54e0*/  LDS R0, [UR7+0x14] ;  /* 0x00001407ff007984 */ /* 0x002e620008000800 */
[----:B------:R-:W-:Y:S01]  /*54f0*/  ULOP3.LUT UR4, UR19, 0xffff, URZ, 0xc0, !UPT ;  /* 0x0000ffff13047892 */ /* 0x000fe2000f8ec0ff */
[----:B------:R-:W-:Y:S01]  /*5500*/  UMOV UR5, 0xffff ;  /* 0x0000ffff00057882 */ /* 0x000fe20000000000 */
[----:B------:R-:W-:Y:S02]  /*5510*/  UMOV UR6, 0x1 ;  /* 0x0000000100067882 */ /* 0x000fe40000000000 */
[----:B------:R-:W-:-:S04]  /*5520*/  USHF.R.U32.HI UR4, URZ, 0x5, UR4 ;  /* 0x00000005ff047899 */ /* 0x000fc80008011604 */
[----:B------:R-:W-:Y:S02]  /*5530*/  USHF.L.U32 UR5, UR5, UR4, URZ ;  /* 0x0000000405057299 */ /* 0x000fe400080006ff */
[----:B------:R-:W-:-:S04]  /*5540*/  USHF.L.U32 UR4, UR6, UR4, URZ ;  /* 0x0000000406047299 */ /* 0x000fc800080006ff */
[----:B-1----:R-:W-:-:S04]  /*5550*/  LOP3.LUT R0, R0, UR5, RZ, 0xc0, !PT ;  /* 0x0000000500007c12 */ /* 0x002fc8000f8ec0ff */
[----:B------:R-:W-:-:S13]  /*5560*/  ISETP.NE.AND P0, PT, R0, UR5, PT ;  /* 0x0000000500007c0c */ /* 0x000fda000bf05270 */
[----:B------:R-:W-:Y:S05]  /*5570*/  @P0 BRA `(.L_x_102) ;  /* 0x0000000000580947 */ /* 0x000fea0003800000 */
[----:B------:R-:W1:Y:S02]  /*5580*/  LDS R0, [UR7+0x18] ;  /* 0x00001807ff007984 */ /* 0x000e640008000800 */
[----:B-1----:R-:W-:-:S04]  /*5590*/  LOP3.LUT R0, R0, UR4, RZ, 0xc0, !PT ;  /* 0x0000000400007c12 */ /* 0x002fc8000f8ec0ff */
[----:B------:R-:W-:-:S13]  /*55a0*/  ISETP.NE.AND P0, PT, R0, UR4, PT ;  /* 0x0000000400007c0c */ /* 0x000fda000bf05270 */
[----:B------:R-:W-:Y:S05]  /*55b0*/  @P0 BRA `(.L_x_103) ;  /* 0x00000000003c0947 */ /* 0x000fea0003800000 */
[----:B------:R-:W1:Y:S01]  /*55c0*/  S2R R2, SR_LANEID ;  /* 0x0000000000027919 */ /* 0x000e620000000000 */
[----:B------:R-:W-:-:S06]  /*55d0*/  ULOP3.LUT UR5, URZ, UR5, URZ, 0x33, !UPT ;  /* 0x00000005ff057292 */ /* 0x000fcc000f8e33ff */
[----:B------:R-:W-:-:S04]  /*55e0*/  IMAD.U32 R0, RZ, RZ, UR5 ;  /* 0x00000005ff007e24 */ /* 0x000fc8000f8e00ff */
[----:B------:R2:W4:Y:S02]  /*55f0*/  REDUX UR8, R0 ;  /* 0x00000000000873c4 */ /* 0x0005240000000000 */
[----:B------:R1:W-:Y:S01]  /*5600*/  UTCATOMSWS.AND URZ, UR5 ;  /* 0x0000000500ff79e3 */ /* 0x0003e20008000000 */
[----:B--2---:R-:W-:Y:S01]  /*5610*/  LOP3.LUT R0, RZ, UR4, RZ, 0x33, !PT ;  /* 0x00000004ff007c12 */ /* 0x004fe2000f8e33ff */
[----:B------:R-:W-:Y:S02]  /*5620*/  VOTEU.ANY UR4, UPT, PT ;  /* 0x0000000000047886 */ /* 0x000fe400038e0100 */
[----:B------:R-:W-:Y:S02]  /*5630*/  UFLO.U32 UR4, UR4 ;  /* 0x00000004000472bd */ /* 0x000fe400080e0000 */
[----:B------:R-:W2:Y:S04]  /*5640*/  REDUX UR6, R0 ;  /* 0x00000000000673c4 */ /* 0x000ea80000000000 */
[----:B-1----:R-:W-:-:S02]  /*5650*/  ISETP.EQ.U32.AND P0, PT, R2, UR4, PT ;  /* 0x0000000402007c0c */ /* 0x002fc4000bf02070 */
[----:B----4-:R-:W-:-:S11]  /*5660*/  MOV R2, UR8 ;  /* 0x0000000800027c02 */ /* 0x010fd60008000f00 */
[----:B------:R1:W-:Y:S01]  /*5670*/  @P0 ATOMS.AND RZ, [UR7+0x14], R2 ;  /* 0x00001402ffff098c */ /* 0x0003e2000a800007 */
[----:B--2---:R-:W-:-:S05]  /*5680*/  IMAD.U32 R0, RZ, RZ, UR6 ;  /* 0x00000006ff007e24 */ /* 0x004fca000f8e00ff */
[----:B------:R1:W-:Y:S01]  /*5690*/  @P0 ATOMS.AND RZ, [UR7+0x18], R0 ;  /* 0x00001800ffff098c */ /* 0x0003e2000a800007 */
[----:B------:R-:W-:Y:S05]  /*56a0*/  BRA `(.L_x_104) ;  /* 0x0000000000147947 */ /* 0x000fea0003800000 */
.L_x_103:
[----:B------:R-:W-:Y:S02]  /*56b0*/  MOV R2, 0x56d0 ;  /* 0x000056d000027802 */ /* 0x000fe40000000f00 */
[----:B---3-5:R-:W-:Y:S05]  /*56c0*/  CALL.REL.NOINC `($__internal_0_$__cuda_sm10x_tcgen05_guardrail_trap_col_being_dealloced_not_returned_by_alloc) ;  /* 0x0000007c00c87944 */ /* 0x028fea0003c00000 */
[----:B------:R-:W-:Y:S05]  /*56d0*/  BRA `(.L_x_104) ;  /* 0x0000000000087947 */ /* 0x000fea0003800000 */
.L_x_102:
[----:B------:R-:W-:Y:S02]  /*56e0*/  MOV R2, 0x5700 ;  /* 0x0000570000027802 */ /* 0x000fe40000000f00 */
[----:B---3-5:R-:W-:Y:S05]  /*56f0*/  CALL.REL.NOINC `($__internal_2_$__cuda_sm10x_tcgen05_guardrail_trap_unallocated_columns_being_dealloced) ;  /* 0x0000007c00d47944 */ /* 0x028fea0003c00000 */
.L_x_104:
[----:B------:R-:W-:Y:S01]  /*5700*/  NOP ;  /* 0x0000000000007918 */ /* 0x000fe20000000000 */
[----:B------:R-:W-:Y:S05]  /*5710*/  EXIT ;  /* 0x000000000000794d */ /* 0x000fea0003800000 */
.L_x_86:
[----:B------:R-:W-:-:S09]  /*5720*/  UISETP.NE.OR UP0, UPT, UR14, 0x3, !UP3 ;  /* 0x000000030e00788c */ /* 0x000fd2000df05670 */
[----:B------:R-:W-:Y:S05]  /*5730*/  BRA.U UP0, `(.L_x_105) ;  /* 0x00000015009c7547 */ /* 0x000fea000b800000 */
[----:B------:R-:W2:Y:S01]  /*5740*/  LDCU.64 UR4, c[0x0][0xc88] ;  /* 0x00019100ff0477ac */ /* 0x000ea20008000a00 */
[----:B------:R-:W3:Y:S01]  /*5750*/  LDC.64 R12, c[0x0][0x348] ;  /* 0x0000d200ff0c7b82 */ /* 0x000ee20000000a00 */
[----:B------:R-:W-:Y:S02]  /*5760*/  HFMA2 R9, -RZ, RZ, 0, 0 ;  /* 0x00000000ff097431 */ /* 0x000fe400000001ff */
[----:B------:R-:W-:Y:S01]  /*5770*/  IMAD.MOV.U32 R11, RZ, RZ, 0x1 ;  /* 0x00000001ff0b7424 */ /* 0x000fe200078e00ff */
[----:B------:R-:W4:Y:S01]  /*5780*/  LDCU UR35, c[0x0][0x370] ;  /* 0x00006e00ff2377ac */ /* 0x000f220008000800 */
[----:B------:R-:W-:Y:S01]  /*5790*/  IMAD.MOV.U32 R10, RZ, RZ, RZ ;  /* 0x000000ffff0a7224 */ /* 0x000fe200078e00ff */
[----:B------:R-:W-:Y:S01]  /*57a0*/  MOV R3, 0x1000 ;  /* 0x0000100000037802 */ /* 0x000fe20000000f00 */
[----:B------:R-:W4:Y:S01]  /*57b0*/  LDCU.128 UR40, c[0x0][0xf10] ;  /* 0x0001e200ff2877ac */ /* 0x000f220008000c00 */
[----:B------:R-:W1:Y:S01]  /*57c0*/  LDCU UR34, c[0x0][0x374] ;  /* 0x00006e80ff2277ac */ /* 0x000e620008000800 */
[----:B------:R-:W1:Y:S01]  /*57d0*/  LDCU.64 UR32, c[0x0][0xc90] ;  /* 0x00019200ff2077ac */ /* 0x000e620008000a00 */
[----:B--2---:R-:W-:Y:S01]  /*57e0*/  UISETP.NE.U32.AND UP0, UPT, UR4, URZ, UPT ;  /* 0x000000ff0400728c */ /* 0x004fe2000bf05070 */
[----:B------:R-:W2:Y:S01]  /*57f0*/  LDCU UR15, c[0x0][0xf0c] ;  /* 0x0001e180ff0f77ac */ /* 0x000ea20008000800 */
[----:B------:R-:W2:Y:S01]  /*5800*/  LDCU UR45, c[0x0][0xf20] ;  /* 0x0001e400ff2d77ac */ /* 0x000ea20008000800 */
[----:B------:R-:W2:Y:S01]  /*5810*/  LDCU UR4, c[0x0][0xf30] ;  /* 0x0001e600ff0477ac */ /* 0x000ea20008000800 */
[----:B----4-:R-:W-:-:S02]  /*5820*/  UIMAD.WIDE.U32 UR6, UR35, UR40, URZ ;  /* 0x00000028230672a5 */ /* 0x010fc4000f8e00ff */
[----:B-1----:R-:W-:Y:S02]  /*5830*/  UIMAD.WIDE.U32 UR8, UR34, UR43, URZ ;  /* 0x0000002b220872a5 */ /* 0x002fe4000f8e00ff */
[----:B------:R-:W-:Y:S02]  /*5840*/  UISETP.NE.AND.EX UP6, UPT, UR5, URZ, UPT, UP0 ;  /* 0x000000ff0500728c */ /* 0x000fe4000bfc5300 */
[----:B------:R-:W-:Y:S02]  /*5850*/  UISETP.NE.AND UP0, UPT, UR39, 0x1, UPT ;  /* 0x000000012700788c */ /* 0x000fe4000bf05270 */
[----:B------:R-:W-:Y:S01]  /*5860*/  UISETP.NE.U32.AND UP0, UPT, UR32, URZ, UPT ;  /* 0x000000ff2000728c */ /* 0x000fe2000bf05070 */
[----:B------:R-:W-:Y:S01]  /*5870*/  UMOV UR21, 0x400 ;  /* 0x0000040000157882 */ /* 0x000fe20000000000 */
[----:B------:R-:W-:Y:S01]  /*5880*/  UMOV UR6, UR7 ;  /* 0x0000000700067c82 */ /* 0x000fe20008000000 */
[----:B------:R-:W-:Y:S01]  /*5890*/  UMOV UR5, UR9 ;  /* 0x0000000900057c82 */ /* 0x000fe20008000000 */
[----:B------:R-:W-:-:S02]  /*58a0*/  USEL UR38, URZ, 0x1, UP4 ;  /* 0x00000001ff267887 */ /* 0x000fc4000a000000 */
[----:B------:R-:W-:Y:S02]  /*58b0*/  UISETP.GE.AND UP2, UPT, UR39, 0x1, UPT ;  /* 0x000000012700788c */ /* 0x000fe4000bf46270 */
[----:B------:R-:W-:Y:S01]  /*58c0*/  UISETP.NE.AND.EX UP5, UPT, UR33, URZ, UPT, UP0 ;  /* 0x000000ff2100728c */ /* 0x000fe2000bfa5300 */
[----:B------:R-:W-:Y:S01]  /*58d0*/  UMOV UR25, URZ ;  /* 0x000000ff00197c82 */ /* 0x000fe20008000000 */
[----:B------:R-:W-:Y:S01]  /*58e0*/  UPLOP3.LUT UP3, UPT, UPT, UPT, UPT, 0x40, 0x4 ;  /* 0x000000000004789c */ /* 0x000fe20003f6e870 */
[----:B------:R-:W1:Y:S01]  /*58f0*/  LDCU.64 UR22, c[0x0][0xf28] ;  /* 0x0001e500ff1677ac */ /* 0x000e620008000a00 */
[----:B------:R-:W-:Y:S02]  /*5900*/  ULEA UR21, UR49, UR21, 0x18 ;  /* 0x0000001531157291 */ /* 0x000fe4000f8ec0ff */
[----:B--2---:R-:W-:Y:S02]  /*5910*/  UISETP.NE.AND UP2, UPT, UR15, 0x1, UPT ;  /* 0x000000010f00788c */ /* 0x004fe4000bf45270 */
[----:B------:R-:W-:-:S02]  /*5920*/  USHF.R.U32.HI UR37, URZ, UR41, UR6 ;  /* 0x00000029ff257299 */ /* 0x000fc40008011606 */
[----:B------:R-:W-:Y:S02]  /*5930*/  USHF.R.U32.HI UR36, URZ, UR45, UR5 ;  /* 0x0000002dff247299 */ /* 0x000fe40008011605 */
[----:B------:R-:W-:Y:S02]  /*5940*/  UISETP.NE.AND UP0, UPT, UR42, 0x1, UPT ;  /* 0x000000012a00788c */ /* 0x000fe4000bf05270 */
[----:B---3--:R-:W-:-:S11]  /*5950*/  UISETP.NE.AND UP4, UPT, UR4, 0x1, UPT ;  /* 0x000000010400788c */ /* 0x008fd6000bf85270 */
.L_x_116:
[C---:B------:R-:W-:Y:S02]  /*5960*/  LEA R8, R10.reuse, UR21, 0x3 ;  /* 0x000000150a087c11 */ /* 0x040fe4000f8e18ff */
[----:B------:R-:W-:Y:S02]  /*5970*/  SHF.L.U32 R0, R9, 0x1f, RZ ;  /* 0x0000001f09007819 */ /* 0x000fe400000006ff */
[----:B------:R-:W-:Y:S02]  /*5980*/  LEA R4, R10, UR21, 0x4 ;  /* 0x000000150a047c11 */ /* 0x000fe4000f8e20ff */
[----:B------:R-:W2:Y:S02]  /*5990*/  SYNCS.PHASECHK.TRANS64.TRYWAIT P0, [R8+URZ+0x220], R0 ;  /* 0x00022000080075a7 */ /* 0x000ea400080011ff */
[----:B--23--:R-:W-:Y:S05]  /*59a0*/  @!P0 BRA `(.L_x_106) ;  /* 0x0000007400dc8947 */ /* 0x00cfea0003800000 */
.L_x_258:
[----:B------:R-:W3:Y:S01]  /*59b0*/  LDS.128 R4, [R4+0x290] ;  /* 0x0002900004047984 */ /* 0x000ee20000000c00 */
[----:B------:R-:W-:Y:S01]  /*59c0*/  UISETP.GE.AND UP0, UPT, UR39, 0x1, UPT ;  /* 0x000000012700788c */ /* 0x000fe2000bf06270 */
[----:B------:R-:W-:Y:S01]  /*59d0*/  @!PT LDS RZ, [RZ] ;  /* 0x00000000fffff984 */ /* 0x000fe20000000800 */
[----:B------:R-:W-:Y:S01]  /*59e0*/  @!PT LDS RZ, [RZ] ;  /* 0x00000000fffff984 */ /* 0x000fe20000000800 */
[----:B------:R-:W-:Y:S01]  /*59f0*/  @!PT LDS RZ, [RZ] ;  /* 0x00000000fffff984 */ /* 0x000fe20000000800 */
[----:B------:R-:W-:Y:S01]  /*5a00*/  @!PT LDS RZ, [RZ] ;  /* 0x00000000fffff984 */ /* 0x000fe20000000800 */
[----:B------:R4:W-:Y:S06]  /*5a10*/  MEMBAR.ALL.CTA ;  /* 0x0000000000007992 */ /* 0x0009ec0000008000 */
[----:B----4-:R-:W4:Y:S01]  /*5a20*/  FENCE.VIEW.ASYNC.S ;  /* 0x00000000000073c6 */ /* 0x010f220000000000 */
[----:B---3--:R-:W-:Y:S11]  /*5a30*/  LOP3.LUT P0, RZ, R6, 0x1, RZ, 0xc0, !PT ;  /* 0x0000000106ff7812 */ /* 0x008ff6000780c0ff */
[----:B------:R-:W-:Y:S02]  /*5a40*/  @!UPT UIADD3 URZ, UPT, UPT, URZ, URZ, URZ ;  /* 0x000000fffffff290 */ /* 0x000fe4000fffe0ff */
[----:B----4-:R-:W-:Y:S01]  /*5a50*/  VOTEU.ANY UP2, P0 ;  /* 0x0000000000ff7886 */ /* 0x010fe20000040100 */
[----:B------:R-:W-:Y:S11]  /*5a60*/  PLOP3.LUT P0, PT, PT, PT, UP2, 0x80, 0x8 ;  /* 0x000000000008781c */ /* 0x000ff60003f0f028 */
[----:B------:R-:W-:Y:S02]  /*5a70*/  @!UPT UIADD3 URZ, UPT, UPT, URZ, URZ, URZ ;  /* 0x000000fffffff290 */ /* 0x000fe4000fffe0ff */
[----:B--2---:R-:W-:Y:S02]  /*5a80*/  @P0 SHF.R.U32.HI R0, RZ, 0x10, R5 ;  /* 0x00000010ff000819 */ /* 0x004fe40000011605 */
[----:B------:R-:W-:Y:S02]  /*5a90*/  @P0 MOV R2, R4 ;  /* 0x0000000400020202 */ /* 0x000fe40000000f00 */
[----:B------:R-:W-:Y:S01]  /*5aa0*/  @P0 R2UR UR4, R0 ;  /* 0x00000000000402ca */ /* 0x000fe200000e0000 */
[----:B------:R-:W-:Y:S01]  /*5ab0*/  VIADD R0, R8, 0x230 ;  /* 0x0000023008007836 */ /* 0x000fe20000000000 */
[----:B------:R-:W-:Y:S02]  /*5ac0*/  @P0 LOP3.LUT R4, R5, 0xffff, RZ, 0xc0, !PT ;  /* 0x0000ffff05040812 */ /* 0x000fe400078ec0ff */
[----:B------:R-:W-:Y:S02]  /*5ad0*/  @P0 R2UR UR6, R2 ;  /* 0x00000000020602ca */ /* 0x000fe400000e0000 */
[----:B------:R-:W-:Y:S02]  /*5ae0*/  PRMT R0, RZ, 0x654, R0 ;  /* 0x00000654ff007816 */ /* 0x000fe40000000000 */
[----:B------:R-:W-:Y:S02]  /*5af0*/  @P0 R2UR UR5, R4 ;  /* 0x00000000040502ca */ /* 0x000fe400000e0000 */
[----:B------:R2:W-:Y:S03]  /*5b00*/  SYNCS.ARRIVE.TRANS64.RED.A1T0 RZ, [R0+URZ], RZ ;  /* 0x000000ff00ff79a7 */ /* 0x0005e600081004ff */
[----:B------:R-:W-:Y:S04]  /*5b10*/  @UP2 UMOV UR29, UR4 ;  /* 0x00000004001d2c82 */ /* 0x000fe80008000000 */
[----:B------:R-:W-:Y:S04]  /*5b20*/  @UP2 UMOV UR14, UR6 ;  /* 0x00000006000e2c82 */ /* 0x000fe80008000000 */
[----:B------:R-:W-:Y:S01]  /*5b30*/  @UP2 UMOV UR13, UR5 ;  /* 0x00000005000d2c82 */ /* 0x000fe20008000000 */
[----:B------:R-:W-:Y:S05]  /*5b40*/  BRA.U !UP0, `(.L_x_107) ;  /* 0x0000000108c07547 */ /* 0x000fea000b800000 */
[----:B------:R-:W-:Y:S02]  /*5b50*/  UIMAD.WIDE.U32 UR8, UR13, UR43, URZ ;  /* 0x0000002b0d0872a5 */ /* 0x000fe4000f8e00ff */
[----:B------:R-:W-:Y:S02]  /*5b60*/  UP2UR UR12, UPR, URZ, 0x4 ;  /* 0x00000004ff0c7883 */ /* 0x000fe40008000000 */
[----:B------:R-:W-:Y:S02]  /*5b70*/  UISETP.NE.AND UP2, UPT, UR42, 0x1, UPT ;  /* 0x000000012a00788c */ /* 0x000fe4000bf45270 */
[----:B------:R-:W-:Y:S02]  /*5b80*/  UIMAD.WIDE.U32 UR10, UR14, UR40, URZ ;  /* 0x000000280e0a72a5 */ /* 0x000fe4000f8e00ff */
[----:B------:R-:W-:Y:S02]  /*5b90*/  USEL UR4, UR34, UR36, !UP2 ;  /* 0x0000002422047287 */ /* 0x000fe4000d000000 */
[----:B------:R-:W-:Y:S02]  /*5ba0*/  UISETP.NE.AND UP0, UPT, UR15, 0x1, UPT ;  /* 0x000000010f00788c */ /* 0x000fe4000bf05270 */
[----:B------:R-:W-:Y:S02]  /*5bb0*/  UP2UR UR20, UPR, URZ, 0x2 ;  /* 0x00000002ff147883 */ /* 0x000fe40008000000 */
[----:B------:R-:W-:Y:S02]  /*5bc0*/  UISETP.NE.AND UP1, UPT, UR39, 0x1, UPT ;  /* 0x000000012700788c */ /* 0x000fe4000bf25270 */
[----:B-1----:R-:W-:Y:S02]  /*5bd0*/  UIMAD.WIDE.U32 UR16, UR4, UR22, URZ ;  /* 0x00000016041072a5 */ /* 0x002fe4000f8e00ff */
[----:B------:R-:W-:Y:S01]  /*5be0*/  USEL UR7, UR35, UR37, !UP0 ;  /* 0x0000002523077287 */ /* 0x000fe2000c000000 */
[----:B------:R-:W-:Y:S02]  /*5bf0*/  UMOV UR5, UR9 ;  /* 0x0000000900057c82 */ /* 0x000fe40008000000 */
[----:B------:R-:W-:Y:S02]  /*5c00*/  USHF.R.U32.HI UR6, URZ, UR45, UR5 ;  /* 0x0000002dff067299 */ /* 0x000fe40008011605 */
[----:B------:R-:W-:Y:S02]  /*5c10*/  UIMAD.WIDE.U32 UR18, UR7, UR22, URZ ;  /* 0x00000016071272a5 */ /* 0x000fe4000f8e00ff */
[----:B------:R-:W-:Y:S02]  /*5c20*/  USEL UR6, UR13, UR6, !UP2 ;  /* 0x000000060d067287 */ /* 0x000fe4000d000000 */
[----:B------:R-:W-:Y:S01]  /*5c30*/  UISETP.NE.AND UP2, UPT, UR12, URZ, UPT ;  /* 0x000000ff0c00728c */ /* 0x000fe2000bf45270 */
[----:B------:R-:W-:Y:S01]  /*5c40*/  UMOV UR5, UR11 ;  /* 0x0000000b00057c82 */ /* 0x000fe20008000000 */
[----:B------:R-:W-:Y:S02]  /*5c50*/  UIMAD.WIDE.U32 UR10, UR6, UR22, URZ ;  /* 0x00000016060a72a5 */ /* 0x000fe4000f8e00ff */
[----:B------:R-:W-:Y:S03]  /*5c60*/  USHF.R.U32.HI UR8, URZ, UR41, UR5 ;  /* 0x00000029ff087299 */ /* 0x000fe60008011605 */
[----:B------:R-:W-:Y:S02]  /*5c70*/  UMOV UR5, UR17 ;  /* 0x0000001100057c82 */ /* 0x000fe40008000000 */
[----:B------:R-:W-:Y:S03]  /*5c80*/  @UP1 USHF.R.U32.HI UR4, URZ, UR23, UR5 ;  /* 0x00000017ff041299 */ /* 0x000fe60008011605 */
[----:B------:R-:W-:Y:S01]  /*5c90*/  UMOV UR5, UR19 ;  /* 0x0000001300057c82 */ /* 0x000fe20008000000 */
[----:B------:R-:W-:Y:S02]  /*5ca0*/  UIMAD UR4, UR39, UR4, URZ ;  /* 0x00000004270472a4 */ /* 0x000fe4000f8e02ff */
[----:B------:R-:W-:Y:S02]  /*5cb0*/  @UP1 USHF.R.U32.HI UR7, URZ, UR23, UR5 ;  /* 0x00000017ff071299 */ /* 0x000fe40008011605 */
[----:B------:R-:W-:Y:S02]  /*5cc0*/  USEL UR5, UR14, UR8, !UP0 ;  /* 0x000000080e057287 */ /* 0x000fe4000c000000 */
[----:B------:R-:W-:Y:S02]  /*5cd0*/  UIMAD UR8, UR39, UR7, URZ ;  /* 0x00000007270872a4 */ /* 0x000fe4000f8e02ff */
[----:B------:R-:W-:Y:S03]  /*5ce0*/  UISETP.GE.AND UP0, UPT, UR6, UR4, UPT ;  /* 0x000000040600728c */ /* 0x000fe6000bf06270 */
[----:B------:R-:W-:Y:S01]  /*5cf0*/  UMOV UR4, UR11 ;  /* 0x0000000b00047c82 */ /* 0x000fe20008000000 */
[----:B------:R-:W-:Y:S02]  /*5d00*/  UISETP.GE.OR UP0, UPT, UR5, UR8, UP0 ;  /* 0x000000080500728c */ /* 0x000fe40008706670 */
[----:B------:R-:W-:Y:S02]  /*5d10*/  USHF.R.U32.HI UR4, URZ, UR23, UR4 ;  /* 0x00000017ff047299 */ /* 0x000fe40008011604 */
[----:B------:R-:W-:Y:S02]  /*5d20*/  UIMAD.WIDE.U32 UR8, UR5, UR22, URZ ;  /* 0x00000016050872a5 */ /* 0x000fe4000f8e00ff */
[----:B------:R-:W-:Y:S04]  /*5d30*/  USEL UR10, UR6, UR4, !UP1 ;  /* 0x00000004060a7287 */ /* 0x000fe8000c800000 */
[----:B------:R-:W-:Y:S01]  /*5d40*/  UIADD3 UR11, UPT, UPT, -UR10, URZ, URZ ;  /* 0x000000ff0a0b7290 */ /* 0x000fe2000fffe1ff */
[----:B------:R-:W-:Y:S02]  /*5d50*/  @!UP0 UMOV UR4, UR9 ;  /* 0x0000000900048c82 */ /* 0x000fe40008000000 */
[----:B------:R-:W-:Y:S02]  /*5d60*/  @!UP0 USHF.R.U32.HI UR4, URZ, UR23, UR4 ;  /* 0x00000017ff048299 */ /* 0x000fe40008011604 */
[----:B------:R-:W-:Y:S02]  /*5d70*/  UIMAD UR8, UR39, UR11, UR6 ;  /* 0x0000000b270872a4 */ /* 0x000fe4000f8e0206 */
[----:B------:R-:W-:Y:S02]  /*5d80*/  @!UP0 USEL UR4, UR5, UR4, !UP1 ;  /* 0x0000000405048287 */ /* 0x000fe4000c800000 */
[----:B------:R-:W-:Y:S02]  /*5d90*/  UISETP.NE.AND UP1, UPT, UR20, URZ, UPT ;  /* 0x000000ff1400728c */ /* 0x000fe4000bf25270 */
[----:B------:R-:W-:Y:S02]  /*5da0*/  @!UP0 UIMAD UR7, UR7, UR8, UR4 ;  /* 0x00000008070782a4 */ /* 0x000fe4000f8e0204 */
[----:B------:R-:W-:Y:S02]  /*5db0*/  @!UP0 UIADD3 UR9, UPT, UPT, UR10, -UR4, URZ ;  /* 0x800000040a098290 */ /* 0x000fe4000fffe0ff */
[----:B------:R-:W-:Y:S02]  /*5dc0*/  UIADD3 UR8, UPT, UPT, -UR6, URZ, URZ ;  /* 0x000000ff06087290 */ /* 0x000fe4000fffe1ff */
[----:B------:R-:W-:Y:S02]  /*5dd0*/  UIADD3 UR4, UPT, UPT, -UR5, URZ, URZ ;  /* 0x000000ff05047290 */ /* 0x000fe4000fffe1ff */
[----:B------:R-:W-:Y:S03]  /*5de0*/  @!UP0 UIMAD UR6, UR9, UR39, UR5 ;  /* 0x00000027090682a4 */ /* 0x000fe6000f8e0205 */
[----:B------:R-:W-:Y:S01]  /*5df0*/  @!UP0 UMOV UR5, UR7 ;  /* 0x0000000700058c82 */ /* 0x000fe20008000000 */
[----:B------:R-:W-:Y:S02]  /*5e00*/  UIMAD UR7, UR15, UR4, UR14 ;  /* 0x000000040f0772a4 */ /* 0x000fe4000f8e020e */
[----:B------:R-:W-:Y:S02]  /*5e10*/  UIMAD UR4, UR42, UR8, UR13 ;  /* 0x000000082a0472a4 */ /* 0x000fe4000f8e020d */
[----:B------:R-:W-:Y:S02]  /*5e20*/  UIMAD UR14, UR5, UR15, UR7 ;  /* 0x0000000f050e72a4 */ /* 0x000fe4000f8e0207 */
[----:B------:R-:W-:Y:S11]  /*5e30*/  UIMAD UR13, UR6, UR42, UR4 ;  /* 0x0000002a060d72a4 */ /* 0x000ff6000f8e0204 */
[----:B------:R-:W-:Y:S01]  /*5e40*/  @!UPT UIADD3 URZ, UPT, UPT, URZ, URZ, URZ ;  /* 0x000000fffffff290 */ /* 0x000fe2000fffe0ff */
.L_x_107:
[----:B------:R-:W3:Y:S01]  /*5e50*/  @!UP4 LDCU.128 UR8, c[0x0][0xf10] ;  /* 0x0001e200ff08c7ac */ /* 0x000ee20008000c00 */
[----:B------:R-:W-:Y:S04]  /*5e60*/  ISETP.NE.U32.AND P0, PT, RZ, UR32, PT ;  /* 0x00000020ff007c0c */ /* 0x000fe8000bf05070 */
[----:B------:R-:W-:Y:S01]  /*5e70*/  ISETP.NE.AND.EX P0, PT, RZ, UR33, PT, P0 ;  /* 0x00000021ff007c0c */ /* 0x000fe2000bf05300 */
[----:B------:R-:W4:Y:S01]  /*5e80*/  @!UP4 LDCU UR5, c[0x0][0xf0c] ;  /* 0x0001e180ff05c7ac */ /* 0x000f220008000800 */
[----:B------:R-:W-:Y:S02]  /*5e90*/  USHF.L.U32 UR26, UR46, 0x6, URZ ;  /* 0x000000062e1a7899 */ /* 0x000fe400080006ff */
[----:B------:R-:W-:Y:S02]  /*5ea0*/  USHF.L.U32 UR27, UR27, 0x7, URZ ;  /* 0x000000071b1b7899 */ /* 0x000fe400080006ff */
[----:B---3--:R-:W-:Y:S07]  /*5eb0*/  UIMAD.WIDE.U32 UR6, UR14, UR8, URZ ;  /* 0x000000080e0672a5 */ /* 0x008fee000f8e00ff */
[----:B------:R-:W-:Y:S01]  /*5ec0*/  @!UP4 UMOV UR4, UR7 ;  /* 0x000000070004cc82 */ /* 0x000fe20008000000 */
[----:B----4-:R-:W-:Y:S02]  /*5ed0*/  @!UP4 UISETP.NE.AND UP0, UPT, UR5, 0x1, UPT ;  /* 0x000000010500c88c */ /* 0x010fe4000bf05270 */
[----:B------:R-:W-:Y:S02]  /*5ee0*/  @!UP4 USHF.R.U32.HI UR4, URZ, UR9, UR4 ;  /* 0x00000009ff04c299 */ /* 0x000fe40008011604 */
[----:B------:R-:W-:Y:S02]  /*5ef0*/  UIMAD.WIDE.U32 UR6, UR13, UR11, URZ ;  /* 0x0000000b0d0672a5 */ /* 0x000fe4000f8e00ff */
[----:B------:R-:W-:Y:S02]  /*5f00*/  @!UP4 USEL UR8, UR14, UR4, !UP0 ;  /* 0x000000040e08c287 */ /* 0x000fe4000c000000 */
[----:B------:R-:W-:Y:S03]  /*5f10*/  @!UP4 UISETP.NE.AND UP0, UPT, UR10, 0x1, UPT ;  /* 0x000000010a00c88c */ /* 0x000fe6000bf05270 */
[----:B------:R-:W-:Y:S02]  /*5f20*/  @!UP4 UMOV UR6, UR7 ;  /* 0x000000070006cc82 */ /* 0x000fe40008000000 */
[----:B------:R-:W3:Y:S02]  /*5f30*/  @!UP4 LDCU UR4, c[0x0][0xf20] ;  /* 0x0001e400ff04c7ac */ /* 0x000ee40008000800 */
[----:B---3--:R-:W-:Y:S04]  /*5f40*/  @!UP4 USHF.R.U32.HI UR6, URZ, UR4, UR6 ;  /* 0x00000004ff06c299 */ /* 0x008fe80008011606 */
[----:B------:R-:W-:Y:S04]  /*5f50*/  @!UP4 USEL UR6, UR13, UR6, !UP0 ;  /* 0x000000060d06c287 */ /* 0x000fe8000c000000 */
[----:B------:R-:W-:Y:S02]  /*5f60*/  @!UP4 UIADD3 UR4, UPT, UPT, -UR8, UR6, URZ ;  /* 0x000000060804c290 */ /* 0x000fe4000fffe1ff */
[----:B------:R-:W-:Y:S02]  /*5f70*/  @!UP4 UIADD3 UR6, UPT, UPT, UR8, -UR6, URZ ;  /* 0x800000060806c290 */ /* 0x000fe4000fffe0ff */
[----:B------:R-:W-:Y:S02]  /*5f80*/  @!UP4 UIMAD UR14, UR4, UR5, UR14 ;  /* 0x00000005040ec2a4 */ /* 0x000fe4000f8e020e */
[----:B------:R-:W-:Y:S01]  /*5f90*/  @!UP4 UIMAD UR13, UR6, UR10, UR13 ;  /* 0x0000000a060dc2a4 */ /* 0x000fe2000f8e020d */
[----:B------:R-:W-:Y:S11]  /*5fa0*/  BRA.U UP3, `(.L_x_108) ;  /* 0x0000000103107547 */ /* 0x000ff6000b800000 */
[----:B------:R-:W-:Y:S04]  /*5fb0*/  MOV R2, UR38 ;  /* 0x0000002600027c02 */ /* 0x000fe80008000f00 */
[----:B------:R-:W-:Y:S04]  /*5fc0*/  SHF.L.U32 R2, R2, 0x1f, RZ ;  /* 0x0000001f02027819 */ /* 0x000fe800000006ff */
[----:B------:R-:W3:Y:S02]  /*5fd0*/  SYNCS.PHASECHK.TRANS64.TRYWAIT P1, [UR21+0x218], R2 ;  /* 0x00021802ff0075a7 */ /* 0x000ee40008021115 */
[----:B---3--:R-:W-:Y:S05]  /*5fe0*/  @!P1 BRA `(.L_x_109) ;  /* 0x0000007000609947 */ /* 0x008fea0003800000 */
.L_x_108:
[----:B------:R-:W-:Y:S05]  /*5ff0*/  BRA.U !UP5, `(.L_x_110) ;  /* 0x000000010d387547 */ /* 0x000fea000b800000 */
[----:B------:R-:W-:Y:S01]  /*6000*/  UPLOP3.LUT UP1, UPT, UPT, UPT, UP6, 0x80, 0x8 ;  /* 0x000000000008789c */ /* 0x000fe20003f2f060 */
[----:B--2---:R-:W-:Y:S01]  /*6010*/  HFMA2 R0, -RZ, RZ, 0, 5.9604644775390625e-08 ;  /* 0x00000001ff007431 */ /* 0x004fe200000001ff */
[----:B------:R-:W2:Y:S01]  /*6020*/  LDCU.64 UR8, c[0x0][0x358] ;  /* 0x00006b00ff0877ac */ /* 0x000ea20008000a00 */
[----:B------:R-:W-:Y:S03]  /*6030*/  IMAD.MOV.U32 R85, RZ, RZ, 0x1 ;  /* 0x00000001ff557424 */ /* 0x000fe600078e00ff */
[----:B------:R-:W-:Y:S05]  /*6040*/  PLOP3.LUT P1, PT, PT, PT, UP1, 0x80, 0x8 ;  /* 0x000000000008781c */ /* 0x000fea0003f2f018 */
[----:B------:R-:W3:Y:S01]  /*6050*/  @UP1 LDCU.64 UR4, c[0x0][0xc88] ;  /* 0x00019100ff0417ac */ /* 0x000ee20008000a00 */
[----:B------:R-:W-:Y:S07]  /*6060*/  @UP1 UIMAD UR6, UR44, UR32, URZ ;  /* 0x000000202c0612a4 */ /* 0x000fee000f8e02ff */
[----:B------:R-:W-:Y:S01]  /*6070*/  @!P1 PRMT R85, R0, 0x7610, R85 ;  /* 0x0000761000559816 */ /* 0x000fe20000000055 */
[----:B---3--:R-:W-:Y:S06]  /*6080*/  @UP1 UIMAD.WIDE UR4, UR6, 0x4, UR4 ;  /* 0x00000004060418a5 */ /* 0x008fec000f8e0204 */
[----:B------:R-:W-:Y:S01]  /*6090*/  IMAD.U32 R4, RZ, RZ, UR4 ;  /* 0x00000004ff047e24 */ /* 0x000fe2000f8e00ff */
[----:B------:R-:W-:Y:S04]  /*60a0*/  MOV R5, UR5 ;  /* 0x0000000500057c02 */ /* 0x000fe80008000f00 */
[----:B------:R-:W3:Y:S01]  /*60b0*/  @!UP1 LDCU UR4, c[0x0][0xc80] ;  /* 0x00019000ff0497ac */ /* 0x000ee20008000800 */
[----:B--2--5:R4:W5:Y:S02]  /*60c0*/  @P1 LDG.E R45, desc[UR8][R4.64] ;  /* 0x00000008042d1981 */ /* 0x024964000c1e1900 */
[----:B---34-:R-:W-:Y:S07]  /*60d0*/  @!P1 IMAD.U32 R45, RZ, RZ, UR4 ;  /* 0x00000004ff2d9e24 */ /* 0x018fee000f8e00ff */
.L_x_110:
[----:B-----5:R-:W-:Y:S01]  /*60e0*/  @!P0 FSETP.EQ.AND P2, PT, R45, RZ, PT ;  /* 0x000000ff2d00820b */ /* 0x020fe20003f42000 */
[----:B------:R-:W-:Y:S01]  /*60f0*/  @!UPT UIADD3 URZ, UPT, UPT, URZ, URZ, URZ ;  /* 0x000000fffffff290 */ /* 0x000fe2000fffe0ff */
[----:B------:R-:W-:Y:S11]  /*6100*/  @!P0 BRA `(.L_x_111) ;  /* 0x0000000000148947 */ /* 0x000ff60003800000 */
[----:B------:R-:W-:Y:S02]  /*6110*/  LOP3.LUT P0, RZ, R85, 0xff, RZ, 0xc0, !PT ;  /* 0x000000ff55ff7812 */ /* 0x000fe4000780c0ff */
[----:B------:R-:W-:Y:S04]  /*6120*/  PLOP3.LUT P2, PT, PT, PT, UP1, 0x80, 0x8 ;  /* 0x000000000008781c */ /* 0x000fe80003f4f018 */
[----:B------:R-:W-:Y:S07]  /*6130*/  PLOP3.LUT P2, PT, P2, PT, PT, 0x8, 0x80 ;  /* 0x000000000080781c */ /* 0x000fee000174e170 */
[----:B------:R-:W-:Y:S11]  /*6140*/  @P0 FSETP.EQ.AND P2, PT, R45, RZ, PT ;  /* 0x000000ff2d00020b */ /* 0x000ff60003f42000 */
[----:B------:R-:W-:Y:S02]  /*6150*/  @!UPT UIADD3 URZ, UPT, UPT, URZ, URZ, URZ ;  /* 0x000000fffffff290 */ /* 0x000fe4000fffe0ff */
.L_x_111:
[----:B------:R-:W-:Y:S01]  /*6160*/  ULEA UR4, UR25, UR21, 0x3 ;  /* 0x0000001519047291 */ /* 0x000fe2000f8e18ff */
[----:B--2---:R-:W-:Y:S02]  /*6170*/  SHF.L.U32 R2, R11, 0x1f, RZ ;  /* 0x0000001f0b027819 */ /* 0x004fe400000006ff */
[----:B------:R-:W-:Y:S04]  /*6180*/  ELECT P1, URZ, PT ;  /* 0x0000000000ff782f */ /* 0x000fe80003820000 */
[----:B------:R-:W-:Y:S02]  /*6190*/  PLOP3.LUT P1, PT, P2, P1, PT, 0xf2, 0x2f ;  /* 0x00000000002f781c */ /* 0x000fe40001723e72 */
[----:B------:R-:W2:Y:S02]  /*61a0*/  SYNCS.PHASECHK.TRANS64.TRYWAIT P0, [UR4+0x1f8], R2 ;  /* 0x0001f802ff0075a7 */ /* 0x000ea40008001104 */
[----:B--2---:R-:W-:Y:S09]  /*61b0*/  @!P0 BRA `(.L_x_112) ;  /* 0x0000007000048947 */ /* 0x004ff20003800000 */
.L_x_261:
[----:B------:R-:W-:Y:S01]  /*61c0*/  VOTEU.ALL UP0, P1 ;  /* 0x0000000000ff7886 */ /* 0x000fe20000800000 */
[----:B--2---:R-:W-:Y:S01]  /*61d0*/  @!P1 IADD3 R2, P0, PT, R12, 0x980, RZ ;  /* 0x000009800c029810 */ /* 0x004fe20007f1e0ff */
[----:B------:R-:W-:Y:S01]  /*61e0*/  UMOV UR30, 0x0 ;  /* 0x00000000001e7882 */ /* 0x000fe20000000000 */
[----:B------:R-:W-:Y:S01]  /*61f0*/  UMOV UR31, 0x10000000 ;  /* 0x10000000001f7882 */ /* 0x000fe20000000000 */
[----:B------:R-:W-:Y:S01]  /*6200*/  UMOV UR28, UR44 ;  /* 0x0000002c001c7c82 */ /* 0x000fe20008000000 */
[----:B------:R-:W-:Y:S01]  /*6210*/  @!UP0 ULEA UR5, UR25, UR21, 0xc ;  /* 0x0000001519058291 */ /* 0x000fe2000f8e60ff */
[----:B------:R-:W-:Y:S01]  /*6220*/  @!P1 IMAD.X R0, RZ, RZ, R13, P0 ;  /* 0x000000ffff009224 */ /* 0x000fe200000e060d */
[----:B------:R-:W-:Y:S01]  /*6230*/  @!UP0 UIADD3 UR10, UPT, UPT, UR26, 0x20, URZ ;  /* 0x000000201a0a8890 */ /* 0x000fe2000fffe0ff */
[----:B------:R-:W-:Y:S01]  /*6240*/  @!P1 R2UR UR7, R2 ;  /* 0x00000000020792ca */ /* 0x000fe200000e0000 */
[----:B------:R-:W-:Y:S02]  /*6250*/  @!UP0 UIADD3 UR24, UPT, UPT, UR5, 0x300, URZ ;  /* 0x0000030005188890 */ /* 0x000fe4000fffe0ff */
[----:B------:R-:W-:Y:S02]  /*6260*/  @!UP0 UIADD3 UR8, UPT, UPT, UR5, 0xb00, URZ ;  /* 0x00000b0005088890 */ /* 0x000fe4000fffe0ff */
[----:B------:R-:W-:Y:S02]  /*6270*/  UIADD3 UR5, UPT, UPT, UR25, 0x1, URZ ;  /* 0x0000000119057890 */ /* 0x000fe4000fffe0ff */
[----:B------:R-:W-:Y:S02]  /*6280*/  UIADD3 UR25, UPT, UPT, UR4, 0x1e0, URZ ;  /* 0x000001e004197890 */ /* 0x000fe4000fffe0ff */
[----:B------:R-:W-:Y:S01]  /*6290*/  UISETP.NE.AND UP0, UPT, UR5, 0x3, UPT ;  /* 0x000000030500788c */ /* 0x000fe2000bf05270 */
[----:B------:R-:W-:Y:S01]  /*62a0*/  UMOV UR11, UR27 ;  /* 0x0000001b000b7c82 */ /* 0x000fe20008000000 */
[----:B------:R-:W-:Y:S02]  /*62b0*/  UMOV UR12, UR44 ;  /* 0x0000002c000c7c82 */ /* 0x000fe40008000000 */
[----:B------:R-:W-:Y:S01]  /*62c0*/  USEL UR6, UR5, URZ, UP0 ;  /* 0x000000ff05067287 */ /* 0x000fe20008000000 */
[----:B------:R-:W-:Y:S01]  /*62d0*/  @!P1 R2UR UR5, R0 ;  /* 0x00000000000592ca */ /* 0x000fe200000e0000 */
[----:B------:R-:W-:Y:S01]  /*62e0*/  IMAD.U32 R4, RZ, RZ, UR7 ;  /* 0x00000007ff047e24 */ /* 0x000fe2000f8e00ff */
[----:B------:R-:W-:Y:S01]  /*62f0*/  USEL UR18, URZ, 0x1, UP0 ;  /* 0x00000001ff127887 */ /* 0x000fe20008000000 */
[----:B------:R-:W-:Y:S01]  /*6300*/  @!P1 IMAD.MOV.U32 R0, RZ, RZ, 0x1000 ;  /* 0x00001000ff009424 */ /* 0x000fe200078e00ff */
[----:B------:R-:W-:Y:S01]  /*6310*/  VOTEU.ALL UP0, P1 ;  /* 0x0000000000ff7886 */ /* 0x000fe20000800000 */
[----:B------:R-:W-:Y:S01]  /*6320*/  UMOV UR9, UR25 ;  /* 0x0000001900097c82 */ /* 0x000fe20008000000 */
[----:B------:R-:W-:Y:S01]  /*6330*/  @!P1 R2UR UR16, R4 ;  /* 0x00000000041092ca */ /* 0x000fe200000e0000 */
[----:B------:R-:W-:Y:S01]  /*6340*/  UPRMT UR7, UR49, 0x654, UR25 ;  /* 0x0000065431077896 */ /* 0x000fe20008000019 */
[----:B------:R-:W-:Y:S04]  /*6350*/  LOP3.LUT R11, R11, UR18, RZ, 0x3c, !PT ;  /* 0x000000120b0b7c12 */ /* 0x000fe8000f8e3cff */
[----:B------:R-:W-:Y:S01]  /*6360*/  SHF.L.U32 R2, R11, 0x1f, RZ ;  /* 0x0000001f0b027819 */ /* 0x000fe200000006ff */
[----:B------:R-:W-:Y:S01]  /*6370*/  IMAD.U32 R5, RZ, RZ, UR5 ;  /* 0x00000005ff057e24 */ /* 0x000fe2000f8e00ff */
[----:B------:R-:W-:Y:S04]  /*6380*/  ULEA UR5, UR6, UR21, 0x3 ;  /* 0x0000001506057291 */ /* 0x000fe8000f8e18ff */
[----:B------:R-:W-:Y:S11]  /*6390*/  @!P1 R2UR UR17, R5 ;  /* 0x00000000051192ca */ /* 0x000ff600000e0000 */
[----:B------:R-:W-:Y:S02]  /*63a0*/  @!UPT UIADD3 URZ, UPT, UPT, URZ, URZ, URZ ;  /* 0x000000fffffff290 */ /* 0x000fe4000fffe0ff */
[----:B------:R2:W-:Y:S01]  /*63b0*/  @!UP0 UTMALDG.3D [UR24], [UR16], desc[UR30] ;  /* 0x00001e18100085b4 */ /* 0x0005e20008011000 */
[----:B------:R-:W-:Y:S05]  /*63c0*/  VOTEU.ALL UP0, P1 ;  /* 0x0000000000ff7886 */ /* 0x000fea0000800000 */
[----:B------:R2:W-:Y:S01]  /*63d0*/  @!UP0 UTMALDG.3D [UR8], [UR16], desc[UR30] ;  /* 0x00001e08100085b4 */ /* 0x0005e20008011000 */
[----:B------:R2:W-:Y:S01]  /*63e0*/  @!P1 SYNCS.ARRIVE.TRANS64.RED.A0TR RZ, [UR4+0x1e0], R0 ;  /* 0x0001e000ffff99a7 */ /* 0x0005e20008300404 */
[----:B------:R-:W-:Y:S01]  /*63f0*/  SYNCS.ARRIVE.TRANS64.RED.A1T0 RZ, [UR7], RZ ;  /* 0x000000ffffff79a7 */ /* 0x000fe20008100407 */
[----:B------:R-:W3:Y:S02]  /*6400*/  SYNCS.PHASECHK.TRANS64.TRYWAIT P0, [UR5+0x1f8], R2 ;  /* 0x0001f802ff0075a7 */ /* 0x000ee40008001105 */
[----:B--23--:R-:W-:Y:S05]  /*6410*/  @!P0 BRA `(.L_x_113) ;  /* 0x0000006c00848947 */ /* 0x00cfea0003800000 */
.L_x_263:
[----:B------:R-:W-:Y:S01]  /*6420*/  VOTEU.ALL UP0, P1 ;  /* 0x0000000000ff7886 */ /* 0x000fe20000800000 */
[----:B--2---:R-:W-:Y:S01]  /*6430*/  @!P1 IADD3 R2, P0, PT, R12, 0x980, RZ ;  /* 0x000009800c029810 */ /* 0x004fe20007f1e0ff */
[----:B------:R-:W-:Y:S01]  /*6440*/  UIADD3 UR17, UPT, UPT, UR5, 0x1e0, URZ ;  /* 0x000001e005117890 */ /* 0x000fe2000fffe0ff */
[----:B------:R-:W-:Y:S02]  /*6450*/  UMOV UR30, 0x0 ;  /* 0x00000000001e7882 */ /* 0x000fe40000000000 */
[----:B------:R-:W-:Y:S01]  /*6460*/  @!UP0 ULEA UR4, UR6, UR21, 0xc ;  /* 0x0000001506048291 */ /* 0x000fe2000f8e60ff */
[----:B------:R-:W-:Y:S01]  /*6470*/  @!P1 IMAD.X R0, RZ, RZ, R13, P0 ;  /* 0x000000ffff009224 */ /* 0x000fe200000e060d */
[----:B------:R-:W-:Y:S01]  /*6480*/  @!UP0 UIADD3 UR19, UPT, UPT, UR27, 0x40, URZ ;  /* 0x000000401b138890 */ /* 0x000fe2000fffe0ff */
[----:B------:R-:W-:Y:S01]  /*6490*/  @!P1 R2UR UR7, R2 ;  /* 0x00000000020792ca */ /* 0x000fe200000e0000 */
[----:B------:R-:W-:Y:S02]  /*64a0*/  @!UP0 UIADD3 UR16, UPT, UPT, UR4, 0x300, URZ ;  /* 0x0000030004108890 */ /* 0x000fe4000fffe0ff */
[----:B------:R-:W-:Y:S02]  /*64b0*/  @!UP0 UIADD3 UR8, UPT, UPT, UR4, 0xb00, URZ ;  /* 0x00000b0004088890 */ /* 0x000fe4000fffe0ff */
[----:B------:R-:W-:Y:S02]  /*64c0*/  UIADD3 UR4, UPT, UPT, UR6, 0x1, URZ ;  /* 0x0000000106047890 */ /* 0x000fe4000fffe0ff */
[----:B------:R-:W-:Y:S02]  /*64d0*/  @!UP0 UIADD3 UR10, UPT, UPT, UR26, 0x20, URZ ;  /* 0x000000201a0a8890 */ /* 0x000fe4000fffe0ff */
[----:B------:R-:W-:Y:S01]  /*64e0*/  UISETP.NE.AND UP0, UPT, UR4, 0x3, UPT ;  /* 0x000000030400788c */ /* 0x000fe2000bf05270 */
[----:B------:R-:W-:Y:S01]  /*64f0*/  UMOV UR31, 0x10000000 ;  /* 0x10000000001f7882 */ /* 0x000fe20000000000 */
        /* <DEDUP_REMOVED lines=9> */
[----:B------:R-:W-:Y:S01]  /*6590*/  UMOV UR12, UR44 ;  /* 0x0000002c000c7c82 */ /* 0x000fe20008000000 */
[----:B------:R-:W-:Y:S01]  /*65a0*/  UMOV UR9, UR17 ;  /* 0x0000001100097c82 */ /* 0x000fe20008000000 */
[----:B------:R-:W-:Y:S01]  /*65b0*/  UMOV UR11, UR19 ;  /* 0x00000013000b7c82 */ /* 0x000fe20008000000 */
[----:B------:R-:W-:Y:S01]  /*65c0*/  UPRMT UR7, UR49, 0x654, UR17 ;  /* 0x0000065431077896 */ /* 0x000fe20008000011 */
[----:B------:R-:W-:Y:S02]  /*65d0*/  LOP3.LUT R11, R11, UR28, RZ, 0x3c, !PT ;  /* 0x0000001c0b0b7c12 */ /* 0x000fe4000f8e3cff */
[----:B------:R-:W-:Y:S01]  /*65e0*/  IMAD.U32 R5, RZ, RZ, UR4 ;  /* 0x00000004ff057e24 */ /* 0x000fe2000f8e00ff */
[----:B------:R-:W-:Y:S01]  /*65f0*/  ULEA UR4, UR6, UR21, 0x3 ;  /* 0x0000001506047291 */ /* 0x000fe2000f8e18ff */
[----:B------:R-:W-:Y:S03]  /*6600*/  SHF.L.U32 R2, R11, 0x1f, RZ ;  /* 0x0000001f0b027819 */ /* 0x000fe600000006ff */
        /* <DEDUP_REMOVED lines=9> */
.L_x_265:
[----:B------:R-:W-:Y:S01]  /*66a0*/  VOTEU.ALL UP0, P1 ;  /* 0x0000000000ff7886 */ /* 0x000fe20000800000 */
[----:B--2---:R-:W-:Y:S01]  /*66b0*/  @!P1 IADD3 R2, P0, PT, R12, 0x980, RZ ;  /* 0x000009800c029810 */ /* 0x004fe20007f1e0ff */
[----:B------:R-:W-:Y:S01]  /*66c0*/  UIADD3 UR18, UPT, UPT, UR26, 0x10, URZ ;  /* 0x000000101a127890 */ /* 0x000fe2000fffe0ff */
[----:B------:R-:W-:Y:S01]  /*66d0*/  VIADD R10, R10, 0x1 ;  /* 0x000000010a0a7836 */ /* 0x000fe20000000000 */
[----:B------:R-:W-:Y:S01]  /*66e0*/  UIADD3 UR17, UPT, UPT, UR4, 0x1e0, URZ ;  /* 0x000001e004117890 */ /* 0x000fe2000fffe0ff */
[----:B------:R-:W-:Y:S01]  /*66f0*/  @!P1 R2UR UR7, R2 ;  /* 0x00000000020792ca */ /* 0x000fe200000e0000 */
[----:B------:R-:W-:Y:S01]  /*6700*/  @!UP0 ULEA UR5, UR6, UR21, 0xc ;  /* 0x0000001506058291 */ /* 0x000fe2000f8e60ff */
[----:B------:R-:W-:Y:S01]  /*6710*/  @!P1 IMAD.X R0, RZ, RZ, R13, P0 ;  /* 0x000000ffff009224 */ /* 0x000fe200000e060d */
[----:B------:R-:W-:Y:S01]  /*6720*/  @!UP0 UIADD3 UR10, UPT, UPT, UR26, 0x30, URZ ;  /* 0x000000301a0a8890 */ /* 0x000fe2000fffe0ff */
[----:B------:R-:W-:Y:S01]  /*6730*/  @!P1 IMAD.MOV.U32 R2, RZ, RZ, 0x1000 ;  /* 0x00001000ff029424 */ /* 0x000fe200078e00ff */
[----:B------:R-:W-:Y:S02]  /*6740*/  @!UP0 UIADD3 UR16, UPT, UPT, UR5, 0x300, URZ ;  /* 0x0000030005108890 */ /* 0x000fe4000fffe0ff */
[----:B------:R-:W-:Y:S02]  /*6750*/  @!UP0 UIADD3 UR8, UPT, UPT, UR5, 0xb00, URZ ;  /* 0x00000b0005088890 */ /* 0x000fe4000fffe0ff */
[----:B------:R-:W-:Y:S01]  /*6760*/  UIADD3 UR5, UPT, UPT, UR6, 0x1, URZ ;  /* 0x0000000106057890 */ /* 0x000fe2000fffe0ff */
[----:B------:R-:W-:Y:S01]  /*6770*/  UMOV UR30, 0x0 ;  /* 0x00000000001e7882 */ /* 0x000fe20000000000 */
[----:B------:R-:W-:Y:S02]  /*6780*/  UMOV UR31, 0x10000000 ;  /* 0x10000000001f7882 */ /* 0x000fe40000000000 */
[----:B------:R-:W-:Y:S01]  /*6790*/  UISETP.NE.AND UP0, UPT, UR5, 0x3, UPT ;  /* 0x000000030500788c */ /* 0x000fe2000bf05270 */
[----:B------:R-:W-:Y:S01]  /*67a0*/  IMAD.U32 R4, RZ, RZ, UR7 ;  /* 0x00000007ff047e24 */ /* 0x000fe2000f8e00ff */
[----:B------:R-:W-:Y:S01]  /*67b0*/  UMOV UR19, UR27 ;  /* 0x0000001b00137c82 */ /* 0x000fe20008000000 */
[----:B------:R-:W-:Y:S01]  /*67c0*/  UMOV UR20, UR44 ;  /* 0x0000002c00147c82 */ /* 0x000fe20008000000 */
[----:B------:R-:W-:Y:S01]  /*67d0*/  USEL UR6, UR5, URZ, UP0 ;  /* 0x000000ff05067287 */ /* 0x000fe20008000000 */
[----:B------:R-:W-:Y:S01]  /*67e0*/  @!P1 R2UR UR5, R0 ;  /* 0x00000000000592ca */ /* 0x000fe200000e0000 */
[----:B------:R-:W-:Y:S01]  /*67f0*/  USEL UR28, URZ, 0x1, UP0 ;  /* 0x00000001ff1c7887 */ /* 0x000fe20008000000 */
[----:B------:R-:W-:Y:S01]  /*6800*/  @!P1 R2UR UR24, R4 ;  /* 0x00000000041892ca */ /* 0x000fe200000e0000 */
[----:B------:R-:W-:Y:S01]  /*6810*/  VOTEU.ALL UP0, P1 ;  /* 0x0000000000ff7886 */ /* 0x000fe20000800000 */
[----:B------:R-:W-:Y:S01]  /*6820*/  UMOV UR11, UR27 ;  /* 0x0000001b000b7c82 */ /* 0x000fe20008000000 */
[----:B------:R-:W-:Y:S01]  /*6830*/  UMOV UR12, UR44 ;  /* 0x0000002c000c7c82 */ /* 0x000fe20008000000 */
[----:B------:R-:W-:Y:S01]  /*6840*/  UMOV UR9, UR17 ;  /* 0x0000001100097c82 */ /* 0x000fe20008000000 */
        /* <DEDUP_REMOVED lines=14> */
.L_x_267:
[----:B------:R-:W-:Y:S01]  /*6930*/  UIADD3 UR17, UPT, UPT, UR5, 0x1e0, URZ ;  /* 0x000001e005117890 */ /* 0x000fe2000fffe0ff */
[----:B--2---:R-:W-:Y:S01]  /*6940*/  @!P1 IADD3 R2, P0, PT, R12, 0x980, RZ ;  /* 0x000009800c029810 */ /* 0x004fe20007f1e0ff */
[----:B------:R-:W-:Y:S01]  /*6950*/  UPLOP3.LUT UP3, UPT, UPT, UPT, UPT, 0x80, 0x8 ;  /* 0x000000000008789c */ /* 0x000fe20003f6f070 */
[----:B------:R-:W-:Y:S01]  /*6960*/  R2UR UR30, R91 ;  /* 0x000000005b1e72ca */ /* 0x000fe200000e0000 */
[----:B------:R-:W-:Y:S01]  /*6970*/  UMOV UR20, UR44 ;  /* 0x0000002c00147c82 */ /* 0x000fe20008000000 */
[----:B------:R-:W-:Y:S01]  /*6980*/  UMOV UR12, UR44 ;  /* 0x0000002c000c7c82 */ /* 0x000fe20008000000 */
[----:B------:R-:W-:Y:S01]  /*6990*/  VOTEU.ALL UP0, P1 ;  /* 0x0000000000ff7886 */ /* 0x000fe20000800000 */
[----:B------:R-:W-:Y:S01]  /*69a0*/  UMOV UR9, UR17 ;  /* 0x0000001100097c82 */ /* 0x000fe20008000000 */
[----:B------:R-:W-:Y:S01]  /*69b0*/  @!P1 IMAD.X R0, RZ, RZ, R13, P0 ;  /* 0x000000ffff009224 */ /* 0x000fe200000e060d */
[----:B------:R-:W-:Y:S01]  /*69c0*/  R2UR UR28, R92 ;  /* 0x000000005c1c72ca */ /* 0x000fe200000e0000 */
[----:B------:R-:W-:Y:S01]  /*69d0*/  UMOV UR44, UR29 ;  /* 0x0000001d002c7c82 */ /* 0x000fe20008000000 */
[----:B------:R-:W-:Y:S01]  /*69e0*/  @!UP0 ULEA UR4, UR6, UR21, 0xc ;  /* 0x0000001506048291 */ /* 0x000fe2000f8e60ff */
[C---:B------:R-:W-:Y:S01]  /*69f0*/  ISETP.NE.AND P0, PT, R10.reuse, 0x2, PT ;  /* 0x000000020a00780c */ /* 0x040fe20003f05270 */
[----:B------:R-:W-:Y:S02]  /*6a00*/  @!UP0 UIADD3 UR19, UPT, UPT, UR27, 0x40, URZ ;  /* 0x000000401b138890 */ /* 0x000fe4000fffe0ff */
[----:B------:R-:W-:Y:S01]  /*6a10*/  @!UP0 UIADD3 UR16, UPT, UPT, UR4, 0x300, URZ ;  /* 0x0000030004108890 */ /* 0x000fe2000fffe0ff */
[----:B------:R-:W-:Y:S01]  /*6a20*/  SEL R10, R10, RZ, P0 ;  /* 0x000000ff0a0a7207 */ /* 0x000fe20000000000 */
[----:B------:R-:W-:Y:S02]  /*6a30*/  @!UP0 UIADD3 UR8, UPT, UPT, UR4, 0xb00, URZ ;  /* 0x00000b0004088890 */ /* 0x000fe4000fffe0ff */
[----:B------:R-:W-:Y:S01]  /*6a40*/  UIADD3 UR4, UPT, UPT, UR6, 0x1, URZ ;  /* 0x0000000106047890 */ /* 0x000fe2000fffe0ff */
[----:B------:R-:W-:Y:S01]  /*6a50*/  @!P1 R2UR UR6, R2 ;  /* 0x00000000020692ca */ /* 0x000fe200000e0000 */
[----:B------:R-:W-:Y:S02]  /*6a60*/  @!UP0 UIADD3 UR10, UPT, UPT, UR26, 0x30, URZ ;  /* 0x000000301a0a8890 */ /* 0x000fe4000fffe0ff */
[----:B------:R-:W-:Y:S01]  /*6a70*/  UISETP.NE.AND UP0, UPT, UR4, 0x3, UPT ;  /* 0x000000030400788c */ /* 0x000fe2000bf05270 */
[----:B------:R-:W-:Y:S01]  /*6a80*/  UMOV UR26, 0x0 ;  /* 0x00000000001a7882 */ /* 0x000fe20000000000 */
[----:B------:R-:W-:Y:S02]  /*6a90*/  UMOV UR27, 0x10000000 ;  /* 0x10000000001b7882 */ /* 0x000fe40000000000 */
[----:B------:R-:W-:Y:S01]  /*6aa0*/  USEL UR25, UR4, URZ, UP0 ;  /* 0x000000ff04197287 */ /* 0x000fe20008000000 */
[----:B------:R-:W-:Y:S01]  /*6ab0*/  @!P1 R2UR UR4, R0 ;  /* 0x00000000000492ca */ /* 0x000fe200000e0000 */
[----:B------:R-:W-:Y:S01]  /*6ac0*/  USEL UR24, URZ, 0x1, UP0 ;  /* 0x00000001ff187887 */ /* 0x000fe20008000000 */
[----:B------:R-:W-:Y:S01]  /*6ad0*/  SEL R0, RZ, 0x1, P0 ;  /* 0x00000001ff007807 */ /* 0x000fe20000000000 */
[----:B------:R-:W-:Y:S01]  /*6ae0*/  VOTEU.ALL UP0, P1 ;  /* 0x0000000000ff7886 */ /* 0x000fe20000800000 */
[----:B------:R-:W-:Y:S01]  /*6af0*/  UMOV UR11, UR19 ;  /* 0x00000013000b7c82 */ /* 0x000fe20008000000 */
[----:B------:R-:W-:Y:S01]  /*6b00*/  IMAD.U32 R4, RZ, RZ, UR6 ;  /* 0x00000006ff047e24 */ /* 0x000fe2000f8e00ff */
[----:B------:R-:W-:Y:S01]  /*6b10*/  LOP3.LUT R9, R9, R0, RZ, 0x3c, !PT ;  /* 0x0000000009097212 */ /* 0x000fe200078e3cff */
[----:B------:R-:W-:Y:S01]  /*6b20*/  UIADD3 UR46, UPT, UPT, UR13, UR30, URZ ;  /* 0x0000001e0d2e7290 */ /* 0x000fe2000fffe0ff */
[----:B------:R-:W-:Y:S02]  /*6b30*/  LOP3.LUT R11, R11, UR24, RZ, 0x3c, !PT ;  /* 0x000000180b0b7c12 */ /* 0x000fe4000f8e3cff */
[----:B------:R-:W-:Y:S03]  /*6b40*/  @!P1 R2UR UR6, R4 ;  /* 0x00000000040692ca */ /* 0x000fe600000e0000 */
[----:B------:R-:W-:Y:S01]  /*6b50*/  IMAD.U32 R5, RZ, RZ, UR4 ;  /* 0x00000004ff057e24 */ /* 0x000fe2000f8e00ff */
[----:B------:R-:W-:Y:S04]  /*6b60*/  UPRMT UR4, UR49, 0x654, UR17 ;  /* 0x0000065431047896 */ /* 0x000fe80008000011 */
[----:B------:R-:W-:Y:S11]  /*6b70*/  @!P1 R2UR UR7, R5 ;  /* 0x00000000050792ca */ /* 0x000ff600000e0000 */
[----:B------:R-:W-:Y:S02]  /*6b80*/  @!UPT UIADD3 URZ, UPT, UPT, URZ, URZ, URZ ;  /* 0x000000fffffff290 */ /* 0x000fe4000fffe0ff */
[----:B------:R-:W-:Y:S01]  /*6b90*/  @!UP0 UTMALDG.3D [UR16], [UR6], desc[UR26] ;  /* 0x00001a10060085b4 */ /* 0x000fe20008011000 */
[----:B------:R-:W-:Y:S05]  /*6ba0*/  VOTEU.ALL UP0, P1 ;  /* 0x0000000000ff7886 */ /* 0x000fea0000800000 */
[----:B------:R2:W-:Y:S01]  /*6bb0*/  @!UP0 UTMALDG.3D [UR8], [UR6], desc[UR26] ;  /* 0x00001a08060085b4 */ /* 0x0005e20008011000 */
[----:B------:R3:W-:Y:S01]  /*6bc0*/  @!P1 SYNCS.ARRIVE.TRANS64.RED.A0TR RZ, [UR5+0x1e0], R3 ;  /* 0x0001e003ffff99a7 */ /* 0x0007e20008300405 */
[----:B------:R-:W-:Y:S01]  /*6bd0*/  SYNCS.ARRIVE.TRANS64.RED.A1T0 RZ, [UR4], RZ ;  /* 0x000000ffffff79a7 */ /* 0x000fe20008100404 */
[----:B--2---:R-:W-:Y:S01]  /*6be0*/  UIADD3 UR27, UPT, UPT, UR14, UR28, URZ ;  /* 0x0000001c0e1b7290 */ /* 0x004fe2000fffe0ff */
[----:B------:R-:W-:Y:S11]  /*6bf0*/  BRA.U UP2, `(.L_x_116) ;  /* 0xffffffed02587547 */ /* 0x000ff6000b83ffff */
[----:B------:R-:W-:Y:S01]  /*6c00*/  UIADD3 UR21, UPT, UPT, UR21, 0x1f8, URZ ;  /* 0x000001f815157890 */ /* 0x000fe2000fffe0ff */
[----:B------:R-:W-:-:S03]  /*6c10*/  SHF.L.U32 R2, R11, 0x1f, RZ ;  /* 0x0000001f0b027819 */ /* 0x000fc600000006ff */
[----:B------:R-:W-:-:S09]  /*6c20*/  ULEA UR4, UR25, UR21, 0x3 ;  /* 0x0000001519047291 */ /* 0x000fd2000f8e18ff */
[----:B------:R-:W2:Y:S02]  /*6c30*/  SYNCS.PHASECHK.TRANS64.TRYWAIT P0, [UR4], R2 ;  /* 0x00000002ff0075a7 */ /* 0x000ea40008001104 */
[----:B--2---:R-:W-:Y:S05]  /*6c40*/  @!P0 BRA `(.L_x_117) ;  /* 0x0000006400c08947 */ /* 0x004fea0003800000 */
.L_x_269:
[----:B------:R-:W-:-:S04]  /*6c50*/  UIADD3 UR4, UPT, UPT, UR25, 0x1, URZ ;  /* 0x0000000119047890 */ /* 0x000fc8000fffe0ff */
[----:B------:R-:W-:-:S04]  /*6c60*/  UISETP.NE.AND UP0, UPT, UR4, 0x3, UPT ;  /* 0x000000030400788c */ /* 0x000fc8000bf05270 */
[----:B------:R-:W-:Y:S02]  /*6c70*/  USEL UR6, URZ, 0x1, UP0 ;  /* 0x00000001ff067887 */ /* 0x000fe40008000000 */
[----:B------:R-:W-:-:S04]  /*6c80*/  USEL UR4, UR4, URZ, UP0 ;  /* 0x000000ff04047287 */ /* 0x000fc80008000000 */
[----:B------:R-:W-:Y:S01]  /*6c90*/  ULEA UR5, UR4, UR21, 0x3 ;  /* 0x0000001504057291 */ /* 0x000fe2000f8e18ff */
[----:B------:R-:W-:-:S04]  /*6ca0*/  LOP3.LUT R11, R11, UR6, RZ, 0x3c, !PT ;  /* 0x000000060b0b7c12 */ /* 0x000fc8000f8e3cff */
[----:B--2---:R-:W-:-:S04]  /*6cb0*/  SHF.L.U32 R2, R11, 0x1f, RZ ;  /* 0x0000001f0b027819 */ /* 0x004fc800000006ff */
[----:B------:R-:W2:Y:S02]  /*6cc0*/  SYNCS.PHASECHK.TRANS64.TRYWAIT P0, [UR5], R2 ;  /* 0x00000002ff0075a7 */ /* 0x000ea40008001105 */
[----:B--2---:R-:W-:Y:S05]  /*6cd0*/  @!P0 BRA `(.L_x_118) ;  /* 0x0000006400b48947 */ /* 0x004fea0003800000 */
.L_x_271:
[----:B------:R-:W-:-:S04]  /*6ce0*/  UIADD3 UR4, UPT, UPT, UR4, 0x1, URZ ;  /* 0x0000000104047890 */ /* 0x000fc8000fffe0ff */
[----:B------:R-:W-:-:S04]  /*6cf0*/  UISETP.NE.AND UP0, UPT, UR4, 0x3, UPT ;  /* 0x000000030400788c */ /* 0x000fc8000bf05270 */
[----:B------:R-:W-:Y:S02]  /*6d00*/  USEL UR5, URZ, 0x1, UP0 ;  /* 0x00000001ff057887 */ /* 0x000fe40008000000 */
[----:B------:R-:W-:-:S04]  /*6d10*/  USEL UR4, UR4, URZ, UP0 ;  /* 0x000000ff04047287 */ /* 0x000fc80008000000 */
[----:B------:R-:W-:Y:S01]  /*6d20*/  ULEA UR4, UR4, UR21, 0x3 ;  /* 0x0000001504047291 */ /* 0x000fe2000f8e18ff */
[----:B--2---:R-:W-:-:S04]  /*6d30*/  LOP3.LUT R2, R11, UR5, RZ, 0x3c, !PT ;  /* 0x000000050b027c12 */ /* 0x004fc8000f8e3cff */
[----:B------:R-:W-:Y:S01]  /*6d40*/  SHF.L.U32 R2, R2, 0x1f, RZ ;  /* 0x0000001f02027819 */ /* 0x000fe200000006ff */
[----:B------:R-:W-:-:S07]  /*6d50*/  IMAD.U32 R0, RZ, RZ, UR4 ;  /* 0x00000004ff007e24 */ /* 0x000fce000f8e00ff */
.L_x_119:
[----:B--2---:R2:W4:Y:S02]  /*6d60*/  SYNCS.PHASECHK.TRANS64.TRYWAIT P0, [R0+URZ], R2 ;  /* 0x00000002000075a7 */ /* 0x00452400080011ff */
[----:B----4-:R-:W-:Y:S05]  /*6d70*/  @!P0 NANOSLEEP.SYNCS 0x989680 ;  /* 0x009896800000895d */ /* 0x010fea0003900000 */
[----:B------:R-:W4:Y:S02]  /*6d80*/  @!P0 SYNCS.PHASECHK.TRANS64 P0, [R0+URZ], R2 ;  /* 0x00000002000085a7 */ /* 0x000f2400080010ff */
[----:B-1--4-:R-:W-:Y:S05]  /*6d90*/  @P0 EXIT ;  /* 0x000000000000094d */ /* 0x012fea0003800000 */
[----:B------:R-:W-:Y:S05]  /*6da0*/  BRA `(.L_x_119) ;  /* 0xfffffffc00ec7947 */ /* 0x000fea000383ffff */
.L_x_105:
[----:B------:R-:W-:-:S06]  /*6db0*/  UISETP.GE.AND UP0, UPT, UR14, 0x4, UPT ;  /* 0x000000040e00788c */ /* 0x000fcc000bf06270 */
[----:B------:R-:W-:-:S13]  /*6dc0*/  PLOP3.LUT P0, PT, PT, PT, UP0, 0x80, 0x8 ;  /* 0x000000000008781c */ /* 0x000fda0003f0f008 */
[----:B-1----:R-:W-:Y:S05]  /*6dd0*/  @!P0 EXIT ;  /* 0x000000000000894d */ /* 0x002fea0003800000 */
[----:B------:R-:W-:Y:S01]  /*6de0*/  BAR.SYNC.DEFER_BLOCKING 0x6, 0xa0 ;  /* 0x0182800000007b1d */ /* 0x000fe20000010000 */
[C---:B------:R-:W-:Y:S01]  /*6df0*/  IMAD.SHL.U32 R83, R81.reuse, 0x10, RZ ;  /* 0x0000001051537824 */ /* 0x040fe200078e00ff */
[C---:B------:R-:W-:Y:S01]  /*6e00*/  LOP3.LUT R84, R86.reuse, 0x3, RZ, 0xc0, !PT ;  /* 0x0000000356547812 */ /* 0x040fe200078ec0ff */
[C---:B------:R-:W-:Y:S01]  /*6e10*/  IMAD.SHL.U32 R82, R81.reuse, 0x2, RZ ;  /* 0x0000000251527824 */ /* 0x040fe200078e00ff */
[----:B------:R-:W-:Y:S01]  /*6e20*/  CS2R R78, SRZ ;  /* 0x00000000004e7805 */ /* 0x000fe2000001ff00 */
[----:B------:R-:W-:Y:S01]  /*6e30*/  IMAD.SHL.U32 R2, R86, 0x200, RZ ;  /* 0x0000020056027824 */ /* 0x000fe200078e00ff */
[----:B------:R-:W-:Y:S01]  /*6e40*/  UMOV UR4, 0x400 ;  /* 0x0000040000047882 */ /* 0x000fe20000000000 */
[----:B------:R-:W1:Y:S01]  /*6e50*/  LDCU UR5, c[0x0][0x370] ;  /* 0x00006e00ff0577ac */ /* 0x000e620008000800 */
[----:B------:R-:W2:Y:S01]  /*6e60*/  LDC.64 R74, c[0x0][0xcb0] ;  /* 0x00032c00ff4a7b82 */ /* 0x000ea20000000a00 */
[----:B------:R-:W-:Y:S01]  /*6e70*/  IMAD.U32 R81, R81, 0x10000, RZ ;  /* 0x0001000051517824 */ /* 0x000fe200078e00ff */
[C---:B------:R-:W-:Y:S01]  /*6e80*/  LOP3.LUT R6, R83.reuse, 0x40, RZ, 0xc0, !PT ;  /* 0x0000004053067812 */ /* 0x040fe200078ec0ff */
[----:B------:R-:W-:Y:S01]  /*6e90*/  ULEA UR4, UR49, UR4, 0x18 ;  /* 0x0000000431047291 */ /* 0x000fe2000f8ec0ff */
[----:B------:R-:W-:Y:S01]  /*6ea0*/  LOP3.LUT R3, R83, 0x1b0, RZ, 0xc0, !PT ;  /* 0x000001b053037812 */ /* 0x000fe200078ec0ff */
[----:B------:R-:W3:Y:S01]  /*6eb0*/  LDCU.64 UR6, c[0x0][0xc90] ;  /* 0x00019200ff0677ac */ /* 0x000ee20008000a00 */
[----:B------:R-:W-:Y:S01]  /*6ec0*/  LOP3.LUT R82, R6, 0x8, R82, 0xf8, !PT ;  /* 0x0000000806527812 */ /* 0x000fe200078ef852 */
[----:B------:R-:W-:Y:S01]  /*6ed0*/  IMAD.MOV.U32 R80, RZ, RZ, RZ ;  /* 0x000000ffff507224 */ /* 0x000fe200078e00ff */
[----:B------:R-:W4:Y:S01]  /*6ee0*/  LDC.64 R72, c[0x0][0xca8] ;  /* 0x00032a00ff487b82 */ /* 0x000f220000000a00 */
[----:B------:R-:W-:Y:S01]  /*6ef0*/  LOP3.LUT R2, R3, 0x200, R2, 0xf8, !PT ;  /* 0x0000020003027812 */ /* 0x000fe200078ef802 */
[----:B------:R-:W-:Y:S01]  /*6f00*/  IMAD.MOV.U32 R77, RZ, RZ, RZ ;  /* 0x000000ffff4d7224 */ /* 0x000fe200078e00ff */
[----:B------:R-:W-:Y:S01]  /*6f10*/  LOP3.LUT R81, R81, 0x200000, RZ, 0xc0, !PT ;  /* 0x0020000051517812 */ /* 0x000fe200078ec0ff */
[----:B------:R-:W2:Y:S01]  /*6f20*/  LDCU UR42, c[0x0][0xf0c] ;  /* 0x0001e180ff2a77ac */ /* 0x000ea20008000800 */
[----:B------:R-:W-:-:S02]  /*6f30*/  LOP3.LUT P0, RZ, R83, 0x40, RZ, 0xc0, !PT ;  /* 0x0000004053ff7812 */ /* 0x000fc4000780c0ff */
[----:B------:R-:W-:Y:S01]  /*6f40*/  LOP3.LUT R82, R2, R82, RZ, 0xfc, !PT ;  /* 0x0000005202527212 */ /* 0x000fe200078efcff */
[----:B------:R-:W2:Y:S01]  /*6f50*/  LDS R0, [UR4+0x2b0] ;  /* 0x0002b004ff007984 */ /* 0x000ea20008000800 */
[----:B-1----:R-:W-:Y:S01]  /*6f60*/  IMAD.U32 R90, RZ, RZ, UR5 ;  /* 0x00000005ff5a7e24 */ /* 0x002fe2000f8e00ff */
[----:B------:R-:W1:Y:S01]  /*6f70*/  LDCU UR5, c[0x0][0x374] ;  /* 0x00006e80ff0577ac */ /* 0x000e620008000800 */
[----:B------:R-:W-:Y:S01]  /*6f80*/  P2R R2, PR, RZ, 0x1 ;  /* 0x00000001ff027803 */ /* 0x000fe20000000000 */
[----:B------:R-:W-:Y:S01]  /*6f90*/  UIADD3 UR4, UPT, UPT, UR4, 0x300, URZ ;  /* 0x0000030004047890 */ /* 0x000fe2000fffe0ff */
[----:B---3--:R-:W-:Y:S01]  /*6fa0*/  IMAD.U32 R88, RZ, RZ, UR6 ;  /* 0x00000006ff587e24 */ /* 0x008fe2000f8e00ff */
[----:B------:R-:W-:Y:S01]  /*6fb0*/  MOV R87, UR7 ;  /* 0x0000000700577c02 */ /* 0x000fe20008000f00 */
[----:B------:R-:W3:Y:S03]  /*6fc0*/  LDCU UR38, c[0x0][0xf30] ;  /* 0x0001e600ff2677ac */ /* 0x000ee60008000800 */
[----:B------:R-:W-:Y:S01]  /*6fd0*/  MOV R94, UR4 ;  /* 0x00000004005e7c02 */ /* 0x000fe20008000f00 */
[----:B------:R-:W2:Y:S01]  /*6fe0*/  LDCU.64 UR58, c[0x0][0xc88] ;  /* 0x00019100ff3a77ac */ /* 0x000ea20008000a00 */
[----:B------:R-:W2:Y:S01]  /*6ff0*/  LDCU.64 UR40, c[0x0][0xf28] ;  /* 0x0001e500ff2877ac */ /* 0x000ea20008000a00 */
[----:B-1----:R-:W-:Y:S01]  /*7000*/  IMAD.U32 R89, RZ, RZ, UR5 ;  /* 0x00000005ff597e24 */ /* 0x002fe2000f8e00ff */
[----:B------:R-:W1:Y:S01]  /*7010*/  LDCU.128 UR60, c[0x0][0xf10] ;  /* 0x0001e200ff3c77ac */ /* 0x000e620008000c00 */
[----:B------:R-:W-:Y:S01]  /*7020*/  UMOV UR57, 0x1 ;  /* 0x0000000100397882 */ /* 0x000fe20000000000 */
[----:B------:R-:W-:Y:S01]  /*7030*/  UMOV UR45, URZ ;  /* 0x000000ff002d7c82 */ /* 0x000fe20008000000 */
[----:B------:R-:W-:Y:S01]  /*7040*/  UMOV UR56, URZ ;  /* 0x000000ff00387c82 */ /* 0x000fe20008000000 */
[----:B------:R-:W-:Y:S01]  /*7050*/  UMOV UR52, URZ ;  /* 0x000000ff00347c82 */ /* 0x000fe20008000000 */
[----:B-1234-:R-:W-:-:S07]  /*7060*/  IMAD.IADD R81, R0, 0x1, R81 ;  /* 0x0000000100517824 */ /* 0x01efce00078e0251 */
.L_x_178:
[----:B-1----:R-:W1:Y:S01]  /*7070*/  S2UR UR43, SR_CgaCtaId ;  /* 0x00000000002b79c3 */ /* 0x002e620000008800 */
[----:B------:R-:W-:Y:S01]  /*7080*/  UMOV UR4, 0x400 ;  /* 0x0000040000047882 */ /* 0x000fe20000000000 */
[----:B------:R-:W-:Y:S01]  /*7090*/  SHF.L.U32 R2, R78, 0x1f, RZ ;  /* 0x0000001f4e027819 */ /* 0x000fe200000006ff */
[----:B-1----:R-:W-:Y:S06]  /*70a0*/  ULEA UR43, UR43, UR4, 0x18 ;  /* 0x000000042b2b7291 */ /* 0x002fec000f8ec0ff */
[C---:B------:R-:W-:Y:S02]  /*70b0*/  LEA R0, R77.reuse, UR43, 0x3 ;  /* 0x0000002b4d007c11 */ /* 0x040fe4000f8e18ff */
[----:B------:R-:W-:Y:S02]  /*70c0*/  LEA R4, R77, UR43, 0x4 ;  /* 0x0000002b4d047c11 */ /* 0x000fe4000f8e20ff */
[----:B------:R-:W1:Y:S02]  /*70d0*/  SYNCS.PHASECHK.TRANS64.TRYWAIT P0, [R0+URZ+0x220], R2 ;  /* 0x00022002000075a7 */ /* 0x000e6400080011ff */
[----:B-1----:R-:W-:Y:S05]  /*70e0*/  @!P0 BRA `(.L_x_120) ;  /* 0x0000006000c88947 */ /* 0x002fea0003800000 */
.L_x_272:
[----:B------:R-:W-:Y:S01]  /*70f0*/  R2UR UR7, R93 ;  /* 0x000000005d0772ca */ /* 0x000fe200000e0000 */
[----:B------:R-:W2:Y:S01]  /*7100*/  LDS.128 R4, [R4+0x290] ;  /* 0x0002900004047984 */ /* 0x000ea20000000c00 */
[----:B-1----:R-:W-:Y:S01]  /*7110*/  VIADD R0, R0, 0x230 ;  /* 0x0000023000007836 */ /* 0x002fe20000000000 */
[----:B------:R-:W-:Y:S04]  /*7120*/  UISETP.GE.AND UP0, UPT, UR39, 0x1, UPT ;  /* 0x000000012700788c */ /* 0x000fe8000bf06270 */
[----:B------:R-:W-:Y:S01]  /*7130*/  PRMT R0, RZ, 0x654, R0 ;  /* 0x00000654ff007816 */ /* 0x000fe20000000000 */
[----:B------:R-:W-:Y:S01]  /*7140*/  @!PT LDS RZ, [RZ] ;  /* 0x00000000fffff984 */ /* 0x000fe20000000800 */
[----:B------:R-:W-:Y:S01]  /*7150*/  @!PT LDS RZ, [RZ] ;  /* 0x00000000fffff984 */ /* 0x000fe20000000800 */
[----:B------:R-:W-:Y:S01]  /*7160*/  @!PT LDS RZ, [RZ] ;  /* 0x00000000fffff984 */ /* 0x000fe20000000800 */
[----:B------:R-:W-:Y:S01]  /*7170*/  @!PT LDS RZ, [RZ] ;  /* 0x00000000fffff984 */ /* 0x000fe20000000800 */
[----:B------:R1:W-:Y:S06]  /*7180*/  MEMBAR.ALL.CTA ;  /* 0x0000000000007992 */ /* 0x0003ec0000008000 */
[----:B-1----:R-:W1:Y:S02]  /*7190*/  FENCE.VIEW.ASYNC.S ;  /* 0x00000000000073c6 */ /* 0x002e640000000000 */
[----:B-1----:R1:W-:Y:S01]  /*71a0*/  SYNCS.ARRIVE.TRANS64.RED.A1T0 RZ, [R0+URZ], RZ ;  /* 0x000000ff00ff79a7 */ /* 0x0023e200081004ff */
[----:B--2---:R-:W-:Y:S11]  /*71b0*/  LOP3.LUT P0, RZ, R6, 0x1, RZ, 0xc0, !PT ;  /* 0x0000000106ff7812 */ /* 0x004ff6000780c0ff */
[----:B------:R-:W-:Y:S02]  /*71c0*/  @!UPT UIADD3 URZ, UPT, UPT, URZ, URZ, URZ ;  /* 0x000000fffffff290 */ /* 0x000fe4000fffe0ff */
[----:B------:R-:W-:Y:S01]  /*71d0*/  VOTEU.ANY UP1, P0 ;  /* 0x0000000000ff7886 */ /* 0x000fe20000020100 */
[----:B------:R-:W-:Y:S01]  /*71e0*/  PLOP3.LUT P0, PT, PT, PT, UP1, 0x80, 0x8 ;  /* 0x000000000008781c */ /* 0x000fe20003f0f018 */
[----:B------:R-:W-:Y:S06]  /*71f0*/  UP2UR UR4, UPR, URZ, 0x2 ;  /* 0x00000002ff047883 */ /* 0x000fec0008000000 */
[----:B------:R-:W-:Y:S06]  /*7200*/  IMAD.U32 R95, RZ, RZ, UR4 ;  /* 0x00000004ff5f7e24 */ /* 0x000fec000f8e00ff */
[----:B------:R-:W-:Y:S02]  /*7210*/  @P0 SHF.R.U32.HI R2, RZ, 0x10, R5 ;  /* 0x00000010ff020819 */ /* 0x000fe40000011605 */
[----:B------:R-:W-:Y:S02]  /*7220*/  @P0 MOV R3, R4 ;  /* 0x0000000400030202 */ /* 0x000fe40000000f00 */
[----:B------:R-:W-:Y:S02]  /*7230*/  @P0 R2UR UR4, R2 ;  /* 0x00000000020402ca */ /* 0x000fe400000e0000 */
[----:B------:R-:W-:Y:S02]  /*7240*/  @P0 LOP3.LUT R4, R5, 0xffff, RZ, 0xc0, !PT ;  /* 0x0000ffff05040812 */ /* 0x000fe400078ec0ff */
[----:B------:R-:W-:Y:S02]  /*7250*/  @P0 R2UR UR6, R3 ;  /* 0x00000000030602ca */ /* 0x000fe400000e0000 */
[----:B------:R-:W-:Y:S07]  /*7260*/  @P0 R2UR UR5, R4 ;  /* 0x00000000040502ca */ /* 0x000fee00000e0000 */
[----:B------:R-:W-:Y:S02]  /*7270*/  @UP1 UMOV UR7, UR4 ;  /* 0x0000000400071c82 */ /* 0x000fe40008000000 */
[----:B------:R-:W-:Y:S02]  /*7280*/  IMAD.U32 R93, RZ, RZ, UR7 ;  /* 0x00000007ff5d7e24 */ /* 0x000fe4000f8e00ff */
[----:B------:R-:W-:Y:S02]  /*7290*/  @UP1 UMOV UR37, UR6 ;  /* 0x0000000600251c82 */ /* 0x000fe40008000000 */
[----:B------:R-:W-:Y:S01]  /*72a0*/  @UP1 UMOV UR36, UR5 ;  /* 0x0000000500241c82 */ /* 0x000fe20008000000 */
[----:B-1----:R-:W-:Y:S05]  /*72b0*/  BRA.U !UP0, `(.L_x_121) ;  /* 0x0000000108d47547 */ /* 0x002fea000b800000 */
[----:B------:R-:W1:Y:S01]  /*72c0*/  LDCU UR13, c[0x0][0xf20] ;  /* 0x0001e400ff0d77ac */ /* 0x000e620008000800 */
[----:B------:R-:W-:Y:S02]  /*72d0*/  R2UR UR14, R89 ;  /* 0x00000000590e72ca */ /* 0x000fe400000e0000 */
[----:B------:R-:W-:Y:S01]  /*72e0*/  R2UR UR12, R90 ;  /* 0x000000005a0c72ca */ /* 0x000fe200000e0000 */
[----:B------:R-:W-:Y:S02]  /*72f0*/  UISETP.NE.AND UP0, UPT, UR62, 0x1, UPT ;  /* 0x000000013e00788c */ /* 0x000fe4000bf05270 */
[----:B------:R-:W-:Y:S02]  /*7300*/  UIMAD.WIDE.U32 UR8, UR36, UR63, URZ ;  /* 0x0000003f240872a5 */ /* 0x000fe4000f8e00ff */
[----:B------:R-:W-:Y:S02]  /*7310*/  UIMAD.WIDE.U32 UR10, UR37, UR60, URZ ;  /* 0x0000003c250a72a5 */ /* 0x000fe4000f8e00ff */
[----:B------:R-:W-:Y:S02]  /*7320*/  UISETP.NE.AND UP1, UPT, UR42, 0x1, UPT ;  /* 0x000000012a00788c */ /* 0x000fe4000bf25270 */
[----:B------:R-:W-:Y:S02]  /*7330*/  UISETP.NE.AND UP2, UPT, UR39, 0x1, UPT ;  /* 0x000000012700788c */ /* 0x000fe4000bf45270 */
[----:B------:R-:W-:Y:S02]  /*7340*/  UIMAD.WIDE.U32 UR4, UR14, UR63, URZ ;  /* 0x0000003f0e0472a5 */ /* 0x000fe4000f8e00ff */
[----:B------:R-:W-:Y:S05]  /*7350*/  UIMAD.WIDE.U32 UR6, UR12, UR60, URZ ;  /* 0x0000003c0c0672a5 */ /* 0x000fea000f8e00ff */
[----:B------:R-:W-:Y:S02]  /*7360*/  UMOV UR4, UR5 ;  /* 0x0000000500047c82 */ /* 0x000fe40008000000 */
[----:B-1----:R-:W-:Y:S03]  /*7370*/  USHF.R.U32.HI UR5, URZ, UR13, UR4 ;  /* 0x0000000dff057299 */ /* 0x002fe60008011604 */
[----:B------:R-:W-:Y:S02]  /*7380*/  UMOV UR4, UR7 ;  /* 0x0000000700047c82 */ /* 0x000fe40008000000 */
[----:B------:R-:W-:Y:S02]  /*7390*/  USHF.R.U32.HI UR7, URZ, UR61, UR4 ;  /* 0x0000003dff077299 */ /* 0x000fe40008011604 */
[----:B------:R-:W-:Y:S02]  /*73a0*/  USEL UR4, UR14, UR5, !UP0 ;  /* 0x000000050e047287 */ /* 0x000fe4000c000000 */
[----:B------:R-:W-:Y:S01]  /*73b0*/  USEL UR7, UR12, UR7, !UP1 ;  /* 0x000000070c077287 */ /* 0x000fe2000c800000 */
[----:B------:R-:W-:Y:S01]  /*73c0*/  UMOV UR5, UR9 ;  /* 0x0000000900057c82 */ /* 0x000fe20008000000 */
[----:B------:R-:W-:Y:S02]  /*73d0*/  UIMAD.WIDE.U32 UR8, UR4, UR40, URZ ;  /* 0x00000028040872a5 */ /* 0x000fe4000f8e00ff */
[----:B------:R-:W-:Y:S03]  /*73e0*/  USHF.R.U32.HI UR6, URZ, UR13, UR5 ;  /* 0x0000000dff067299 */ /* 0x000fe60008011605 */
[----:B------:R-:W-:Y:S01]  /*73f0*/  UMOV UR5, UR11 ;  /* 0x0000000b00057c82 */ /* 0x000fe20008000000 */
[----:B------:R-:W-:Y:S02]  /*7400*/  UIMAD.WIDE.U32 UR10, UR7, UR40, URZ ;  /* 0x00000028070a72a5 */ /* 0x000fe4000f8e00ff */
[----:B------:R-:W-:Y:S02]  /*7410*/  USHF.R.U32.HI UR12, URZ, UR61, UR5 ;  /* 0x0000003dff0c7299 */ /* 0x000fe40008011605 */
[----:B------:R-:W-:Y:S01]  /*7420*/  USEL UR6, UR36, UR6, !UP0 ;  /* 0x0000000624067287 */ /* 0x000fe2000c000000 */
[----:B------:R-:W-:Y:S02]  /*7430*/  UMOV UR5, UR9 ;  /* 0x0000000900057c82 */ /* 0x000fe40008000000 */
[----:B------:R-:W-:Y:S01]  /*7440*/  UMOV UR10, UR11 ;  /* 0x0000000b000a7c82 */ /* 0x000fe20008000000 */
[----:B------:R-:W-:Y:S02]  /*7450*/  @UP2 USHF.R.U32.HI UR4, URZ, UR41, UR5 ;  /* 0x00000029ff042299 */ /* 0x000fe40008011605 */
[----:B------:R-:W-:Y:S02]  /*7460*/  @UP2 USHF.R.U32.HI UR7, URZ, UR41, UR10 ;  /* 0x00000029ff072299 */ /* 0x000fe4000801160a */
[----:B------:R-:W-:Y:S02]  /*7470*/  UIMAD UR4, UR39, UR4, URZ ;  /* 0x00000004270472a4 */ /* 0x000fe4000f8e02ff */
[----:B------:R-:W-:Y:S02]  /*7480*/  UIMAD.WIDE.U32 UR10, UR6, UR40, URZ ;  /* 0x00000028060a72a5 */ /* 0x000fe4000f8e00ff */
[----:B------:R-:W-:Y:S02]  /*7490*/  USEL UR5, UR37, UR12, !UP1 ;  /* 0x0000000c25057287 */ /* 0x000fe4000c800000 */
[----:B------:R-:W-:Y:S02]  /*74a0*/  UIMAD UR8, UR39, UR7, URZ ;  /* 0x00000007270872a4 */ /* 0x000fe4000f8e02ff */
[----:B------:R-:W-:Y:S03]  /*74b0*/  UISETP.GE.AND UP0, UPT, UR6, UR4, UPT ;  /* 0x000000040600728c */ /* 0x000fe6000bf06270 */
[----:B------:R-:W-:Y:S01]  /*74c0*/  UMOV UR4, UR11 ;  /* 0x0000000b00047c82 */ /* 0x000fe20008000000 */
[----:B------:R-:W-:Y:S02]  /*74d0*/  UISETP.GE.OR UP0, UPT, UR5, UR8, UP0 ;  /* 0x000000080500728c */ /* 0x000fe40008706670 */
[----:B------:R-:W-:Y:S02]  /*74e0*/  USHF.R.U32.HI UR4, URZ, UR41, UR4 ;  /* 0x00000029ff047299 */ /* 0x000fe40008011604 */
[----:B------:R-:W-:Y:S02]  /*74f0*/  UIMAD.WIDE.U32 UR8, UR5, UR40, URZ ;  /* 0x00000028050872a5 */ /* 0x000fe4000f8e00ff */
[----:B------:R-:W-:Y:S02]  /*7500*/  USEL UR11, UR6, UR4, !UP2 ;  /* 0x00000004060b7287 */ /* 0x000fe4000d000000 */
[----:B------:R-:W-:Y:S02]  /*7510*/  UIADD3 UR8, UPT, UPT, -UR5, URZ, URZ ;  /* 0x000000ff05087290 */ /* 0x000fe4000fffe1ff */
[----:B------:R-:W-:Y:S01]  /*7520*/  UIADD3 UR10, UPT, UPT, -UR11, URZ, URZ ;  /* 0x000000ff0b0a7290 */ /* 0x000fe2000fffe1ff */
[----:B------:R-:W-:Y:S01]  /*7530*/  @!UP0 UMOV UR4, UR9 ;  /* 0x0000000900048c82 */ /* 0x000fe20008000000 */
[----:B------:R-:W-:Y:S02]  /*7540*/  UIADD3 UR9, UPT, UPT, -UR6, URZ, URZ ;  /* 0x000000ff06097290 */ /* 0x000fe4000fffe1ff */
[----:B------:R-:W-:Y:S02]  /*7550*/  @!UP0 USHF.R.U32.HI UR4, URZ, UR41, UR4 ;  /* 0x00000029ff048299 */ /* 0x000fe40008011604 */
[----:B------:R-:W-:Y:S02]  /*7560*/  UIMAD UR10, UR39, UR10, UR6 ;  /* 0x0000000a270a72a4 */ /* 0x000fe4000f8e0206 */
[----:B------:R-:W-:Y:S04]  /*7570*/  @!UP0 USEL UR4, UR5, UR4, !UP2 ;  /* 0x0000000405048287 */ /* 0x000fe8000d000000 */
[----:B------:R-:W-:Y:S02]  /*7580*/  @!UP0 UIMAD UR10, UR7, UR10, UR4 ;  /* 0x0000000a070a82a4 */ /* 0x000fe4000f8e0204 */
[----:B------:R-:W-:Y:S02]  /*7590*/  @!UP0 UIADD3 UR11, UPT, UPT, UR11, -UR4, URZ ;  /* 0x800000040b0b8290 */ /* 0x000fe4000fffe0ff */
[----:B------:R-:W-:Y:S02]  /*75a0*/  UIMAD UR7, UR42, UR8, UR37 ;  /* 0x000000082a0772a4 */ /* 0x000fe4000f8e0225 */
[----:B------:R-:W-:Y:S02]  /*75b0*/  @!UP0 UIMAD UR6, UR11, UR39, UR5 ;  /* 0x000000270b0682a4 */ /* 0x000fe4000f8e0205 */
[----:B------:R-:W-:Y:S01]  /*75c0*/  UIMAD UR4, UR62, UR9, UR36 ;  /* 0x000000093e0472a4 */ /* 0x000fe2000f8e0224 */
[----:B------:R-:W-:Y:S02]  /*75d0*/  @!UP0 UMOV UR5, UR10 ;  /* 0x0000000a00058c82 */ /* 0x000fe40008000000 */
[----:B------:R-:W-:Y:S02]  /*75e0*/  UIMAD UR37, UR5, UR42, UR7 ;  /* 0x0000002a052572a4 */ /* 0x000fe4000f8e0207 */
[----:B------:R-:W-:Y:S11]  /*75f0*/  UIMAD UR36, UR6, UR62, UR4 ;  /* 0x0000003e062472a4 */ /* 0x000ff6000f8e0204 */
[----:B------:R-:W-:Y:S01]  /*7600*/  @!UPT UIADD3 URZ, UPT, UPT, URZ, URZ, URZ ;  /* 0x000000fffffff290 */ /* 0x000fe2000fffe0ff */
.L_x_121:
[----:B------:R-:W-:Y:S01]  /*7610*/  UISETP.NE.AND UP0, UPT, UR38, 0x1, UPT ;  /* 0x000000012600788c */ /* 0x000fe2000bf05270 */
[----:B------:R-:W-:Y:S01]  /*7620*/  R2UR UR11, R94 ;  /* 0x000000005e0b72ca */ /* 0x000fe200000e0000 */
[----:B------:R-:W-:Y:S01]  /*7630*/  USHF.L.U32 UR50, UR27, 0x7, URZ ;  /* 0x000000071b327899 */ /* 0x000fe200080006ff */
[----:B------:R-:W-:Y:S01]  /*7640*/  IADD3 R77, PT, PT, R77, 0x1, RZ ;  /* 0x000000014d4d7810 */ /* 0x000fe20007ffe0ff */
[----:B------:R-:W-:Y:S07]  /*7650*/  USHF.L.U32 UR49, UR46, 0x6, URZ ;  /* 0x000000062e317899 */ /* 0x000fee00080006ff */
[----:B------:R-:W1:Y:S01]  /*7660*/  @!UP0 LDCU.128 UR12, c[0x0][0xf10] ;  /* 0x0001e200ff0c87ac */ /* 0x000e620008000c00 */
[----:B------:R-:W2:Y:S01]  /*7670*/  @!UP0 LDCU UR5, c[0x0][0xf0c] ;  /* 0x0001e180ff0587ac */ /* 0x000ea20008000800 */
[----:B------:R-:W3:Y:S01]  /*7680*/  @!UP0 LDCU UR10, c[0x0][0xf20] ;  /* 0x0001e400ff0a87ac */ /* 0x000ee20008000800 */
[----:B-1----:R-:W-:Y:S02]  /*7690*/  UIMAD.WIDE.U32 UR8, UR37, UR12, URZ ;  /* 0x0000000c250872a5 */ /* 0x002fe4000f8e00ff */
[----:B------:R-:W-:Y:S02]  /*76a0*/  UIMAD.WIDE.U32 UR6, UR36, UR15, URZ ;  /* 0x0000000f240672a5 */ /* 0x000fe4000f8e00ff */
[----:B------:R-:W-:Y:S03]  /*76b0*/  @!UP0 UISETP.NE.AND UP1, UPT, UR14, 0x1, UPT ;  /* 0x000000010e00888c */ /* 0x000fe6000bf25270 */
[----:B------:R-:W-:Y:S01]  /*76c0*/  @!UP0 UMOV UR4, UR9 ;  /* 0x0000000900048c82 */ /* 0x000fe20008000000 */
[----:B--2---:R-:W-:Y:S02]  /*76d0*/  @!UP0 UISETP.NE.AND UP2, UPT, UR5, 0x1, UPT ;  /* 0x000000010500888c */ /* 0x004fe4000bf45270 */
[----:B------:R-:W-:Y:S01]  /*76e0*/  @!UP0 USHF.R.U32.HI UR4, URZ, UR13, UR4 ;  /* 0x0000000dff048299 */ /* 0x000fe20008011604 */
[----:B------:R-:W-:Y:S02]  /*76f0*/  @!UP0 UMOV UR6, UR7 ;  /* 0x0000000700068c82 */ /* 0x000fe40008000000 */
[----:B---3--:R-:W-:Y:S02]  /*7700*/  @!UP0 USHF.R.U32.HI UR6, URZ, UR10, UR6 ;  /* 0x0000000aff068299 */ /* 0x008fe40008011606 */
[----:B------:R-:W-:Y:S02]  /*7710*/  @!UP0 USEL UR7, UR37, UR4, !UP2 ;  /* 0x0000000425078287 */ /* 0x000fe4000d000000 */
[----:B------:R-:W-:Y:S04]  /*7720*/  @!UP0 USEL UR6, UR36, UR6, !UP1 ;  /* 0x0000000624068287 */ /* 0x000fe8000c800000 */
[----:B------:R-:W-:Y:S02]  /*7730*/  @!UP0 UIADD3 UR4, UPT, UPT, -UR7, UR6, URZ ;  /* 0x0000000607048290 */ /* 0x000fe4000fffe1ff */
[----:B------:R-:W-:Y:S02]  /*7740*/  @!UP0 UIADD3 UR6, UPT, UPT, UR7, -UR6, URZ ;  /* 0x8000000607068290 */ /* 0x000fe4000fffe0ff */
[----:B------:R-:W-:Y:S02]  /*7750*/  @!UP0 UIMAD UR37, UR4, UR5, UR37 ;  /* 0x00000005042582a4 */ /* 0x000fe4000f8e0225 */
[----:B------:R-:W-:Y:S02]  /*7760*/  @!UP0 UIMAD UR36, UR6, UR14, UR36 ;  /* 0x0000000e062482a4 */ /* 0x000fe4000f8e0224 */
[----:B------:R-:W-:Y:S09]  /*7770*/  ULOP3.LUT UP0, URZ, UR11, 0x90, URZ, 0xc0, !UPT ;  /* 0x000000900bff7892 */ /* 0x000ff2000f80c0ff */
[----:B------:R-:W-:Y:S05]  /*7780*/  BRA.U !UP0, `(.L_x_122) ;  /* 0x00000001087c7547 */ /* 0x000fea000b800000 */
[----:B------:R-:W1:Y:S01]  /*7790*/  LDCU.64 UR8, c[0x4][0x80] ;  /* 0x01001000ff0877ac */ /* 0x000e620008000a00 */
[----:B------:R-:W-:Y:S01]  /*77a0*/  MOV R2, 0x0 ;  /* 0x0000000000027802 */ /* 0x000fe20000000f00 */
[----:B------:R-:W-:Y:S02]  /*77b0*/  HFMA2 R12, -RZ, RZ, 0, 5.9604644775390625e-08 ;  /* 0x00000001ff0c7431 */ /* 0x000fe400000001ff */
[----:B------:R-:W-:Y:S01]  /*77c0*/  IMAD.MOV.U32 R8, RZ, RZ, 0x70 ;  /* 0x00000070ff087424 */ /* 0x000fe200078e00ff */
[----:B------:R2:W3:Y:S01]  /*77d0*/  LDC.64 R14, c[0x4][R2] ;  /* 0x01000000020e7b82 */ /* 0x0004e20000000a00 */
[----:B------:R-:W4:Y:S01]  /*77e0*/  LDCU.64 UR6, c[0x4][0x88] ;  /* 0x01001100ff0677ac */ /* 0x000f220008000a00 */
[----:B------:R-:W-:Y:S01]  /*77f0*/  IMAD.MOV.U32 R13, RZ, RZ, RZ ;  /* 0x000000ffff0d7224 */ /* 0x000fe200078e00ff */
[----:B------:R-:W2:Y:S01]  /*7800*/  LDCU.64 UR4, c[0x4][0x8] ;  /* 0x01000100ff0477ac */ /* 0x000ea20008000a00 */
[----:B-1----:R-:W-:Y:S01]  /*7810*/  MOV R5, UR9 ;  /* 0x0000000900057c02 */ /* 0x002fe20008000f00 */
[----:B------:R-:W-:Y:S01]  /*7820*/  IMAD.U32 R4, RZ, RZ, UR8 ;  /* 0x00000008ff047e24 */ /* 0x000fe2000f8e00ff */
[----:B----4-:R-:W-:Y:S01]  /*7830*/  MOV R7, UR7 ;  /* 0x0000000700077c02 */ /* 0x010fe20008000f00 */
[----:B------:R-:W-:Y:S01]  /*7840*/  IMAD.U32 R6, RZ, RZ, UR6 ;  /* 0x00000006ff067e24 */ /* 0x000fe2000f8e00ff */
[----:B--2---:R-:W-:Y:S01]  /*7850*/  MOV R11, UR5 ;  /* 0x00000005000b7c02 */ /* 0x004fe20008000f00 */
[----:B------:R-:W-:Y:S02]  /*7860*/  IMAD.U32 R10, RZ, RZ, UR4 ;  /* 0x00000004ff0a7e24 */ /* 0x000fe4000f8e00ff */
[----:B------:R-:W-:Y:S07]  /*7870*/  LEPC R20, `(.L_x_123) ;  /* 0x000000001014794e */ /* 0x000fee0000000000 */
[----:B---3-5:R-:W-:Y:S05]  /*7880*/  CALL.ABS.NOINC R14 ;  /* 0x000000000e007343 */ /* 0x028fea0003c00000 */
.L_x_123:
[----:B------:R-:W1:Y:S01]  /*7890*/  LDCU.64 UR8, c[0x4][0x80] ;  /* 0x01001000ff0877ac */ /* 0x000e620008000a00 */
[----:B------:R-:W2:Y:S01]  /*78a0*/  LDC.64 R2, c[0x4][R2] ;  /* 0x0100000002027b82 */ /* 0x000ea20000000a00 */
[----:B------:R-:W-:Y:S02]  /*78b0*/  HFMA2 R12, -RZ, RZ, 0, 5.9604644775390625e-08 ;  /* 0x00000001ff0c7431 */ /* 0x000fe400000001ff */
[----:B------:R-:W-:Y:S02]  /*78c0*/  IMAD.MOV.U32 R8, RZ, RZ, 0x70 ;  /* 0x00000070ff087424 */ /* 0x000fe400078e00ff */
[----:B------:R-:W-:Y:S01]  /*78d0*/  IMAD.MOV.U32 R13, RZ, RZ, RZ ;  /* 0x000000ffff0d7224 */ /* 0x000fe200078e00ff */
[----:B------:R-:W3:Y:S01]  /*78e0*/  LDCU.64 UR6, c[0x4][0x88] ;  /* 0x01001100ff0677ac */ /* 0x000ee20008000a00 */
[----:B------:R-:W4:Y:S01]  /*78f0*/  LDCU.64 UR4, c[0x4][0x8] ;  /* 0x01000100ff0477ac */ /* 0x000f220008000a00 */
[----:B-1----:R-:W-:Y:S02]  /*7900*/  MOV R4, UR8 ;  /* 0x0000000800047c02 */ /* 0x002fe40008000f00 */
[----:B------:R-:W-:Y:S02]  /*7910*/  MOV R5, UR9 ;  /* 0x0000000900057c02 */ /* 0x000fe40008000f00 */
[----:B---3--:R-:W-:Y:S01]  /*7920*/  MOV R7, UR7 ;  /* 0x0000000700077c02 */ /* 0x008fe20008000f00 */
[----:B------:R-:W-:Y:S01]  /*7930*/  IMAD.U32 R6, RZ, RZ, UR6 ;  /* 0x00000006ff067e24 */ /* 0x000fe2000f8e00ff */
[----:B----4-:R-:W-:Y:S01]  /*7940*/  MOV R11, UR5 ;  /* 0x00000005000b7c02 */ /* 0x010fe20008000f00 */
[----:B------:R-:W-:Y:S02]  /*7950*/  IMAD.U32 R10, RZ, RZ, UR4 ;  /* 0x00000004ff0a7e24 */ /* 0x000fe4000f8e00ff */
[----:B------:R-:W-:Y:S07]  /*7960*/  LEPC R20, `(.L_x_122) ;  /* 0x000000001014794e */ /* 0x000fee0000000000 */
[----:B--2---:R-:W-:Y:S05]  /*7970*/  CALL.ABS.NOINC R2 ;  /* 0x0000000002007343 */ /* 0x004fea0003c00000 */
.L_x_122:
[----:B------:R-:W-:Y:S02]  /*7980*/  R2UR UR6, R96 ;  /* 0x00000000600672ca */ /* 0x000fe400000e0000 */
[----:B------:R-:W-:Y:S02]  /*7990*/  R2UR UR5, R88 ;  /* 0x00000000580572ca */ /* 0x000fe400000e0000 */
[----:B------:R-:W-:Y:S02]  /*79a0*/  R2UR UR4, R87 ;  /* 0x00000000570472ca */ /* 0x000fe400000e0000 */
[----:B------:R-:W-:Y:S02]  /*79b0*/  ISETP.NE.U32.AND P4, PT, R74, RZ, PT ;  /* 0x000000ff4a00720c */ /* 0x000fe40003f85070 */
[----:B------:R-:W-:Y:S02]  /*79c0*/  ISETP.NE.U32.AND P2, PT, RZ, UR58, PT ;  /* 0x0000003aff007c0c */ /* 0x000fe4000bf45070 */
[----:B------:R-:W-:Y:S02]  /*79d0*/  ISETP.NE.AND.EX P4, PT, R75, RZ, PT, P4 ;  /* 0x000000ff4b00720c */ /* 0x000fe40003f85340 */
[----:B------:R-:W-:Y:S01]  /*79e0*/  ISETP.NE.AND.EX P2, PT, RZ, UR59, PT, P2 ;  /* 0x0000003bff007c0c */ /* 0x000fe2000bf45320 */
[----:B------:R-:W-:Y:S02]  /*79f0*/  UISETP.NE.AND UP2, UPT, UR6, URZ, UPT ;  /* 0x000000ff0600728c */ /* 0x000fe4000bf45270 */
[----:B------:R-:W-:Y:S04]  /*7a00*/  UISETP.NE.U32.AND UP0, UPT, UR5, URZ, UPT ;  /* 0x000000ff0500728c */ /* 0x000fe8000bf05070 */
[----:B------:R-:W-:Y:S01]  /*7a10*/  UISETP.NE.AND.EX UP1, UPT, UR4, URZ, UPT, UP0 ;  /* 0x000000ff0400728c */ /* 0x000fe2000bf25300 */
[----:B------:R-:W-:Y:S01]  /*7a20*/  PLOP3.LUT P1, PT, PT, PT, UP2, 0x80, 0x8 ;  /* 0x000000000008781c */ /* 0x000fe20003f2f028 */
[----:B------:R-:W-:Y:S03]  /*7a30*/  UPLOP3.LUT UP0, UPT, UPT, UPT, UPT, 0x40, 0x4 ;  /* 0x000000000004789c */ /* 0x000fe60003f0e870 */
[----:B------:R-:W-:Y:S06]  /*7a40*/  @UP2 UPLOP3.LUT UP0, UPT, UPT, UPT, UP1, 0x80, 0x8 ;  /* 0x000000000008289c */ /* 0x000fec0003f0f010 */
[----:B------:R-:W-:Y:S01]  /*7a50*/  PLOP3.LUT P0, PT, PT, PT, UP0, 0x80, 0x8 ;  /* 0x000000000008781c */ /* 0x000fe20003f0f008 */
[----:B------:R-:W-:Y:S01]  /*7a60*/  @!UPT UIADD3 URZ, UPT, UPT, URZ, URZ, URZ ;  /* 0x000000fffffff290 */ /* 0x000fe2000fffe0ff */
[----:B------:R-:W-:Y:S11]  /*7a70*/  BRA.U !UP1, `(.L_x_124) ;  /* 0x0000000109407547 */ /* 0x000ff6000b800000 */
[----:B------:R-:W-:Y:S01]  /*7a80*/  UISETP.NE.U32.AND UP0, UPT, UR58, URZ, UPT ;  /* 0x000000ff3a00728c */ /* 0x000fe2000bf05070 */
[----:B------:R-:W-:Y:S01]  /*7a90*/  R2UR UR6, R88 ;  /* 0x00000000580672ca */ /* 0x000fe200000e0000 */
[----:B------:R-:W1:Y:S01]  /*7aa0*/  LDCU.64 UR8, c[0x0][0x358] ;  /* 0x00006b00ff0877ac */ /* 0x000e620008000a00 */
[----:B------:R-:W-:Y:S02]  /*7ab0*/  HFMA2 R85, -RZ, RZ, 0, 5.9604644775390625e-08 ;  /* 0x00000001ff557431 */ /* 0x000fe400000001ff */
[----:B------:R-:W-:Y:S01]  /*7ac0*/  IMAD.MOV.U32 R0, RZ, RZ, 0x1 ;  /* 0x00000001ff007424 */ /* 0x000fe200078e00ff */
[----:B------:R-:W-:Y:S06]  /*7ad0*/  UISETP.NE.AND.EX UP0, UPT, UR59, URZ, UPT, UP0 ;  /* 0x000000ff3b00728c */ /* 0x000fec000bf05300 */
[----:B------:R-:W-:Y:S05]  /*7ae0*/  PLOP3.LUT P3, PT, PT, PT, UP0, 0x80, 0x8 ;  /* 0x000000000008781c */ /* 0x000fea0003f6f008 */
[----:B------:R-:W2:Y:S01]  /*7af0*/  @UP0 LDCU.64 UR4, c[0x0][0xc88] ;  /* 0x00019100ff0407ac */ /* 0x000ea20008000a00 */
[----:B------:R-:W-:Y:S07]  /*7b00*/  @UP0 UIMAD UR6, UR44, UR6, URZ ;  /* 0x000000062c0602a4 */ /* 0x000fee000f8e02ff */
[----:B------:R-:W-:Y:S01]  /*7b10*/  @!P3 PRMT R85, R0, 0x7610, R85 ;  /* 0x000076100055b816 */ /* 0x000fe20000000055 */
[----:B--2---:R-:W-:Y:S06]  /*7b20*/  @UP0 UIMAD.WIDE UR4, UR6, 0x4, UR4 ;  /* 0x00000004060408a5 */ /* 0x004fec000f8e0204 */
[----:B------:R-:W-:Y:S02]  /*7b30*/  IMAD.U32 R2, RZ, RZ, UR4 ;  /* 0x00000004ff027e24 */ /* 0x000fe4000f8e00ff */
[----:B------:R-:W-:Y:S03]  /*7b40*/  IMAD.U32 R3, RZ, RZ, UR5 ;  /* 0x00000005ff037e24 */ /* 0x000fe6000f8e00ff */
[----:B------:R-:W2:Y:S02]  /*7b50*/  @!UP0 LDCU UR4, c[0x0][0xc80] ;  /* 0x00019000ff0487ac */ /* 0x000ea40008000800 */
[----:B-1---5:R1:W5:Y:S02]  /*7b60*/  @P3 LDG.E R45, desc[UR8][R2.64] ;  /* 0x00000008022d3981 */ /* 0x022364000c1e1900 */
[----:B-12---:R-:W-:Y:S02]  /*7b70*/  @!P3 MOV R45, UR4 ;  /* 0x00000004002dbc02 */ /* 0x006fe40008000f00 */
.L_x_124:
[----:B------:R-:W-:Y:S05]  /*7b80*/  @!P4 BRA `(.L_x_125) ;  /* 0x000000000024c947 */ /* 0x000fea0003800000 */
[----:B------:R-:W-:Y:S01]  /*7b90*/  ISETP.NE.U32.AND P3, PT, R72, RZ, PT ;  /* 0x000000ff4800720c */ /* 0x000fe20003f65070 */
[----:B------:R-:W1:Y:S03]  /*7ba0*/  LDCU.64 UR4, c[0x0][0x358] ;  /* 0x00006b00ff0477ac */ /* 0x000e660008000a00 */
[----:B------:R-:W-:Y:S11]  /*7bb0*/  ISETP.NE.AND.EX P3, PT, R73, RZ, PT, P3 ;  /* 0x000000ff4900720c */ /* 0x000ff60003f65330 */
[----:B------:R-:W-:Y:S02]  /*7bc0*/  @!UPT UIADD3 URZ, UPT, UPT, URZ, URZ, URZ ;  /* 0x000000fffffff290 */ /* 0x000fe4000fffe0ff */
[----:B------:R-:W2:Y:S01]  /*7bd0*/  @P3 LDC.64 R2, c[0x0][0xca8] ;  /* 0x00032a00ff023b82 */ /* 0x000ea20000000a00 */
[----:B------:R-:W-:Y:S04]  /*7be0*/  @P3 IMAD R0, R74, UR44, RZ ;  /* 0x0000002c4a003c24 */ /* 0x000fe8000f8e02ff */
[----:B--2---:R-:W-:Y:S05]  /*7bf0*/  @P3 IMAD.WIDE R2, R0, 0x4, R2 ;  /* 0x0000000400023825 */ /* 0x004fea00078e0202 */
[----:B-1---5:R1:W5:Y:S02]  /*7c00*/  @P3 LDG.E R43, desc[UR4][R2.64] ;  /* 0x00000004022b3981 */ /* 0x022364000c1e1900 */
[----:B-1----:R-:W2:Y:S02]  /*7c10*/  @!P3 LDC R43, c[0x0][0xca0] ;  /* 0x00032800ff2bbb82 */ /* 0x002ea40000000800 */
.L_x_125:
[----:B-----5:R-:W-:Y:S01]  /*7c20*/  FSETP.NEU.AND P3, PT, R45, RZ, PT ;  /* 0x000000ff2d00720b */ /* 0x020fe20003f6d000 */
[----:B------:R-:W-:Y:S01]  /*7c30*/  ULOP3.LUT UR4, UR57, 0x1, URZ, 0x3c, !UPT ;  /* 0x0000000139047892 */ /* 0x000fe2000f8e3cff */
[----:B------:R-:W-:Y:S01]  /*7c40*/  SEL R4, RZ, 0xffffffff, P2 ;  /* 0xffffffffff047807 */ /* 0x000fe20001000000 */
[----:B------:R-:W-:Y:S01]  /*7c50*/  IMAD.U32 R51, RZ, RZ, UR45 ;  /* 0x0000002dff337e24 */ /* 0x000fe2000f8e00ff */
[----:B------:R-:W-:Y:S01]  /*7c60*/  @P1 LOP3.LUT P2, RZ, R85, 0xff, RZ, 0xc0, !PT ;  /* 0x000000ff55ff1812 */ /* 0x000fe2000784c0ff */
[----:B------:R-:W-:Y:S01]  /*7c70*/  IMAD.MOV.U32 R98, RZ, RZ, 0x10 ;  /* 0x00000010ff627424 */ /* 0x000fe200078e00ff */
[----:B------:R-:W-:Y:S01]  /*7c80*/  @P1 SEL R0, RZ, 0xffffffff, P3 ;  /* 0xffffffffff001807 */ /* 0x000fe20001800000 */
[----:B------:R-:W-:Y:S01]  /*7c90*/  IMAD.U32 R112, RZ, RZ, UR4 ;  /* 0x00000004ff707e24 */ /* 0x000fe2000f8e00ff */
[----:B------:R-:W-:Y:S01]  /*7ca0*/  LEA R104, R80, UR43, 0x3 ;  /* 0x0000002b50687c11 */ /* 0x000fe2000f8e18ff */
[----:B------:R-:W-:Y:S01]  /*7cb0*/  IMAD.SHL.U32 R99, R82, 0x2, RZ ;  /* 0x0000000252637824 */ /* 0x000fe200078e00ff */
[----:B------:R-:W-:Y:S01]  /*7cc0*/  @P0 SEL R0, R4, R0, !P2 ;  /* 0x0000000004000207 */ /* 0x000fe20005000000 */
[----:B------:R-:W-:Y:S01]  /*7cd0*/  IMAD.SHL.U32 R51, R51, 0x1000, RZ ;  /* 0x0000100033337824 */ /* 0x000fe200078e00ff */
[----:B------:R-:W-:Y:S01]  /*7ce0*/  PLOP3.LUT P2, PT, PT, PT, UP1, 0x80, 0x8 ;  /* 0x000000000008781c */ /* 0x000fe20003f4f018 */
[----:B------:R-:W-:Y:S01]  /*7cf0*/  BSSY B1, `(.L_x_126) ;  /* 0x000003b000017945 */ /* 0x000fe20003800000 */
[----:B------:R-:W-:Y:S01]  /*7d00*/  @P1 LOP3.LUT R0, R0, 0x1, RZ, 0xc0, !PT ;  /* 0x0000000100001812 */ /* 0x000fe200078ec0ff */
[----:B------:R-:W-:Y:S01]  /*7d10*/  IMAD.MOV.U32 R107, RZ, RZ, 0x1 ;  /* 0x00000001ff6b7424 */ /* 0x000fe200078e00ff */
[----:B------:R-:W-:Y:S01]  /*7d20*/  LOP3.LUT P4, R76, R85, 0xff, RZ, 0xc0, !PT ;  /* 0x000000ff554c7812 */ /* 0x000fe2000788c0ff */
[----:B------:R-:W-:Y:S01]  /*7d30*/  IMAD R105, R80, 0x40, R81 ;  /* 0x0000004050697824 */ /* 0x000fe200078e0251 */
[----:B------:R-:W-:Y:S01]  /*7d40*/  ISETP.NE.U32.OR P5, PT, R0, 0x1, !P1 ;  /* 0x000000010000780c */ /* 0x000fe20004fa5470 */
[----:B------:R-:W-:Y:S01]  /*7d50*/  IMAD.U32 R0, RZ, RZ, UR45 ;  /* 0x0000002dff007e24 */ /* 0x000fe2000f8e00ff */
[----:B------:R-:W-:Y:S01]  /*7d60*/  SEL R3, RZ, 0xffffffff, P3 ;  /* 0xffffffffff037807 */ /* 0x000fe20001800000 */
[----:B------:R-:W-:Y:S01]  /*7d70*/  IMAD.U32 R106, RZ, RZ, UR45 ;  /* 0x0000002dff6a7e24 */ /* 0x000fe2000f8e00ff */
[----:B------:R-:W-:Y:S02]  /*7d80*/  LOP3.LUT P6, RZ, R83, 0x40, RZ, 0xc0, !PT ;  /* 0x0000004053ff7812 */ /* 0x000fe400078cc0ff */
[----:B------:R-:W-:Y:S02]  /*7d90*/  CS2R R70, SRZ ;  /* 0x0000000000467805 */ /* 0x000fe4000001ff00 */
[----:B------:R-:W-:Y:S02]  /*7da0*/  LEA R0, R0, UR43, 0x3 ;  /* 0x0000002b00007c11 */ /* 0x000fe4000f8e18ff */
[----:B------:R-:W-:Y:S02]  /*7db0*/  CS2R R68, SRZ ;  /* 0x0000000000447805 */ /* 0x000fe4000001ff00 */
[----:B------:R-:W-:Y:S02]  /*7dc0*/  @P2 SEL R3, R4, R3, !P4 ;  /* 0x0000000304032207 */ /* 0x000fe40006000000 */
[----:B------:R-:W-:Y:S02]  /*7dd0*/  CS2R R66, SRZ ;  /* 0x0000000000427805 */ /* 0x000fe4000001ff00 */
[----:B------:R-:W-:Y:S02]  /*7de0*/  SEL R98, R98, 0xfffffff0, !P6 ;  /* 0xfffffff062627807 */ /* 0x000fe40007000000 */
[----:B------:R-:W-:Y:S02]  /*7df0*/  CS2R R64, SRZ ;  /* 0x0000000000407805 */ /* 0x000fe4000001ff00 */
[----:B------:R-:W-:Y:S02]  /*7e00*/  LOP3.LUT R3, R3, 0x1, RZ, 0xc0, !PT ;  /* 0x0000000103037812 */ /* 0x000fe400078ec0ff */
[----:B------:R-:W-:Y:S02]  /*7e10*/  CS2R R58, SRZ ;  /* 0x00000000003a7805 */ /* 0x000fe4000001ff00 */
[----:B------:R-:W-:Y:S02]  /*7e20*/  @P5 SHF.L.U32 R2, R112, 0x1f, RZ ;  /* 0x0000001f70025819 */ /* 0x000fe400000006ff */
[----:B------:R-:W-:Y:S02]  /*7e30*/  CS2R R56, SRZ ;  /* 0x0000000000387805 */ /* 0x000fe4000001ff00 */
[----:B------:R-:W-:Y:S02]  /*7e40*/  IADD3 R50, PT, PT, R51, UR43, R99 ;  /* 0x0000002b33327c10 */ /* 0x000fe4000fffe063 */
[----:B------:R-:W-:Y:S01]  /*7e50*/  CS2R R54, SRZ ;  /* 0x0000000000367805 */ /* 0x000fe2000001ff00 */
[----:B------:R1:W3:Y:S01]  /*7e60*/  @P5 SYNCS.PHASECHK.TRANS64.TRYWAIT P1, [R0+URZ+0x1e0], R2 ;  /* 0x0001e002000055a7 */ /* 0x0002e200080211ff */
[----:B------:R-:W-:Y:S02]  /*7e70*/  ISETP.NE.U32.AND P2, PT, R3, 0x1, PT ;  /* 0x000000010300780c */ /* 0x000fe40003f45070 */
[----:B------:R-:W-:Y:S02]  /*7e80*/  CS2R R52, SRZ ;  /* 0x0000000000347805 */ /* 0x000fe4000001ff00 */
[----:B------:R-:W-:Y:S01]  /*7e90*/  P2R R97, PR, RZ, 0x20 ;  /* 0x00000020ff617803 */ /* 0x000fe20000000000 */
[----:B------:R-:W-:Y:S01]  /*7ea0*/  IMAD.IADD R49, R50, 0x1, R98 ;  /* 0x0000000132317824 */ /* 0x000fe200078e0262 */
[----:B------:R-:W-:Y:S02]  /*7eb0*/  P2R R113, PR, RZ, 0x4 ;  /* 0x00000004ff717803 */ /* 0x000fe40000000000 */
[----:B-1----:R-:W-:Y:S04]  /*7ec0*/  SHF.L.U32 R2, R79, 0x1f, RZ ;  /* 0x0000001f4f027819 */ /* 0x002fe800000006ff */
[----:B------:R1:W4:Y:S01]  /*7ed0*/  SYNCS.PHASECHK.TRANS64.TRYWAIT P0, [R104+URZ+0x240], R2 ;  /* 0x00024002680075a7 */ /* 0x00032200080011ff */
[----:B---3--:R-:W-:Y:S01]  /*7ee0*/  @P5 SEL R107, RZ, 0x1, !P1 ;  /* 0x00000001ff6b5807 */ /* 0x008fe20004800000 */
[----:B-1----:R-:W-:Y:S06]  /*7ef0*/  @!P5 BRA `(.L_x_127) ;  /* 0x000000000068d947 */ /* 0x002fec0003800000 */
[----:B------:R-:W-:Y:S01]  /*7f00*/  ISETP.NE.AND P1, PT, R107, RZ, PT ;  /* 0x000000ff6b00720c */ /* 0x000fe20003f25270 */
[----:B------:R-:W-:Y:S01]  /*7f10*/  BSSY B0, `(.L_x_128) ;  /* 0x000000d000007945 */ /* 0x000fe20003800000 */
[----:B------:R-:W-:Y:S02]  /*7f20*/  CS2R R54, SRZ ;  /* 0x0000000000367805 */ /* 0x000fe4000001ff00 */
[----:B------:R-:W-:Y:S02]  /*7f30*/  CS2R R52, SRZ ;  /* 0x0000000000347805 */ /* 0x000fe4000001ff00 */
[----:B------:R-:W-:Y:S02]  /*7f40*/  CS2R R58, SRZ ;  /* 0x00000000003a7805 */ /* 0x000fe4000001ff00 */
[----:B------:R-:W-:Y:S02]  /*7f50*/  CS2R R56, SRZ ;  /* 0x0000000000387805 */ /* 0x000fe4000001ff00 */
[----:B------:R-:W-:Y:S02]  /*7f60*/  CS2R R66, SRZ ;  /* 0x0000000000427805 */ /* 0x000fe4000001ff00 */
[----:B------:R-:W-:Y:S02]  /*7f70*/  CS2R R64, SRZ ;  /* 0x0000000000407805 */ /* 0x000fe4000001ff00 */
[----:B------:R-:W-:Y:S02]  /*7f80*/  CS2R R70, SRZ ;  /* 0x0000000000467805 */ /* 0x000fe4000001ff00 */
[----:B------:R-:W-:Y:S01]  /*7f90*/  CS2R R68, SRZ ;  /* 0x0000000000447805 */ /* 0x000fe2000001ff00 */
[----:B------:R-:W-:Y:S06]  /*7fa0*/  @P1 BRA `(.L_x_129) ;  /* 0x00000000000c1947 */ /* 0x000fec0003800000 */
[----:B------:R-:W-:Y:S04]  /*7fb0*/  SHF.L.U32 R3, R112, 0x1f, RZ ;  /* 0x0000001f70037819 */ /* 0x000fe800000006ff */
[----:B------:R-:W1:Y:S02]  /*7fc0*/  SYNCS.PHASECHK.TRANS64.TRYWAIT P1, [R0+URZ+0x1e0], R3 ;  /* 0x0001e003000075a7 */ /* 0x000e6400080211ff */
[----:B-1----:R-:W-:Y:S05]  /*7fd0*/  @!P1 BRA `(.L_x_130) ;  /* 0x0000005400209947 */ /* 0x002fea0003800000 */
.L_x_129:
[----:B------:R-:W-:Y:S05]  /*7fe0*/  BSYNC B0 ;  /* 0x0000000000007941 */ /* 0x000fea0003800000 */
.L_x_128:
[----:B------:R-:W-:Y:S01]  /*7ff0*/  ISETP.NE.AND P1, PT, R113, RZ, PT ;  /* 0x000000ff7100720c */ /* 0x000fe20003f25270 */
[----:B------:R-:W-:Y:S04]  /*8000*/  UIADD3 UR4, UPT, UPT, UR45, 0x1, URZ ;  /* 0x000000012d047890 */ /* 0x000fe8000fffe0ff */
[----:B------:R-:W-:Y:S04]  /*8010*/  UISETP.NE.AND UP0, UPT, UR4, 0x3, UPT ;  /* 0x000000030400788c */ /* 0x000fe8000bf05270 */
[----:B------:R-:W-:Y:S02]  /*8020*/  USEL UR5, URZ, 0x1, UP0 ;  /* 0x00000001ff057887 */ /* 0x000fe40008000000 */
[----:B------:R-:W-:Y:S02]  /*8030*/  USEL UR4, UR4, URZ, UP0 ;  /* 0x000000ff04047287 */ /* 0x000fe40008000000 */
[----:B------:R3:W1:Y:S02]  /*8040*/  @P1 LDS.128 R52, [R50+0x300] ;  /* 0x0003000032341984 */ /* 0x0006640000000c00 */
[----:B------:R-:W-:Y:S02]  /*8050*/  LOP3.LUT R112, R112, UR5, RZ, 0x3c, !PT ;  /* 0x0000000570707c12 */ /* 0x000fe4000f8e3cff */
[----:B------:R3:W1:Y:S01]  /*8060*/  @P1 LDS.128 R56, [R49+0x300] ;  /* 0x0003000031381984 */ /* 0x0006620000000c00 */
[----:B------:R-:W-:Y:S03]  /*8070*/  IMAD.U32 R106, RZ, RZ, UR4 ;  /* 0x00000004ff6a7e24 */ /* 0x000fe6000f8e00ff */
[----:B------:R3:W1:Y:S04]  /*8080*/  @P1 LDS.128 R64, [R50+0xb00] ;  /* 0x000b000032401984 */ /* 0x0006680000000c00 */
[----:B------:R3:W1:Y:S02]  /*8090*/  @P1 LDS.128 R68, [R49+0xb00] ;  /* 0x000b000031441984 */ /* 0x0006640000000c00 */
.L_x_127:
[----:B------:R-:W-:Y:S05]  /*80a0*/  BSYNC B1 ;  /* 0x0000000000017941 */ /* 0x000fea0003800000 */
.L_x_126:
[----:B------:R-:W-:Y:S01]  /*80b0*/  HFMA2 R39, -RZ, RZ, 0, 0 ;  /* 0x00000000ff277431 */ /* 0x000fe200000001ff */
[----:B-1----:R-:W-:Y:S01]  /*80c0*/  SHF.R.U32.HI R0, RZ, 0x15, R105 ;  /* 0x00000015ff007819 */ /* 0x002fe20000011669 */
[----:B----4-:R-:W-:Y:S06]  /*80d0*/  @P0 BRA `(.L_x_131) ;  /* 0x0000000000080947 */ /* 0x010fec0003800000 */
[----:B------:R-:W1:Y:S02]  /*80e0*/  SYNCS.PHASECHK.TRANS64.TRYWAIT P0, [R104+URZ+0x240], R2 ;  /* 0x00024002680075a7 */ /* 0x000e6400080011ff */
[----:B-1----:R-:W-:Y:S05]  /*80f0*/  @!P0 BRA `(.L_x_132) ;  /* 0x0000005000ec8947 */ /* 0x002fea0003800000 */
.L_x_131:
[----:B-1----:R-:W-:Y:S01]  /*8100*/  LOP3.LUT R2, R0, 0x3, RZ, 0xc0, !PT ;  /* 0x0000000300027812 */ /* 0x002fe200078ec0ff */
[----:B------:R-:W-:Y:S01]  /*8110*/  IMAD.MOV.U32 R38, RZ, RZ, RZ ;  /* 0x000000ffff267224 */ /* 0x000fe200078e00ff */
[----:B------:R-:W-:Y:S02]  /*8120*/  CS2R R36, SRZ ;  /* 0x0000000000247805 */ /* 0x000fe4000001ff00 */
[----:B------:R-:W-:Y:S02]  /*8130*/  CS2R R34, SRZ ;  /* 0x0000000000227805 */ /* 0x000fe4000001ff00 */
[----:B------:R-:W-:Y:S02]  /*8140*/  ISETP.NE.AND P0, PT, R84, R2, PT ;  /* 0x000000025400720c */ /* 0x000fe40003f05270 */
[----:B------:R-:W-:Y:S02]  /*8150*/  CS2R R32, SRZ ;  /* 0x0000000000207805 */ /* 0x000fe4000001ff00 */
        /* <DEDUP_REMOVED lines=13> */
[----:B------:R-:W-:Y:S11]  /*8230*/  LOP3.LUT P0, RZ, R0, 0x3, R86, 0x48, !PT ;  /* 0x0000000300ff7812 */ /* 0x000ff60007804856 */
[----:B------:R-:W-:Y:S02]  /*8240*/  @!UPT UIADD3 URZ, UPT, UPT, URZ, URZ, URZ ;  /* 0x000000fffffff290 */ /* 0x000fe4000fffe0ff */
[----:B------:R-:W-:Y:S05]  /*8250*/  @!P0 BRA `(.L_x_134) ;  /* 0x0000000000408947 */ /* 0x000fea0003800000 */
[----:B------:R-:W1:Y:S01]  /*8260*/  LDCU.64 UR8, c[0x4][0x70] ;  /* 0x01000e00ff0877ac */ /* 0x000e620008000a00 */
[----:B------:R-:W-:Y:S01]  /*8270*/  MOV R15, 0x0 ;  /* 0x00000000000f7802 */ /* 0x000fe20000000f00 */
[----:B------:R-:W-:Y:S02]  /*8280*/  HFMA2 R12, -RZ, RZ, 0, 5.9604644775390625e-08 ;  /* 0x00000001ff0c7431 */ /* 0x000fe400000001ff */
[----:B------:R-:W-:Y:S02]  /*8290*/  IMAD.MOV.U32 R8, RZ, RZ, 0x192 ;  /* 0x00000192ff087424 */ /* 0x000fe400078e00ff */
[----:B------:R-:W-:Y:S01]  /*82a0*/  IMAD.MOV.U32 R13, RZ, RZ, RZ ;  /* 0x000000ffff0d7224 */ /* 0x000fe200078e00ff */
[----:B------:R-:W4:Y:S01]  /*82b0*/  LDCU.64 UR6, c[0x4][0x78] ;  /* 0x01000f00ff0677ac */ /* 0x000f220008000a00 */
[----:B------:R-:W2:Y:S01]  /*82c0*/  LDC.64 R14, c[0x4][R15] ;  /* 0x010000000f0e7b82 */ /* 0x000ea20000000a00 */
[----:B------:R-:W5:Y:S01]  /*82d0*/  LDCU.64 UR4, c[0x4][0x10] ;  /* 0x01000200ff0477ac */ /* 0x000f620008000a00 */
[----:B-1----:R-:W-:Y:S01]  /*82e0*/  MOV R5, UR9 ;  /* 0x0000000900057c02 */ /* 0x002fe20008000f00 */
[----:B------:R-:W-:Y:S01]  /*82f0*/  IMAD.U32 R4, RZ, RZ, UR8 ;  /* 0x00000008ff047e24 */ /* 0x000fe2000f8e00ff */
[----:B----4-:R-:W-:Y:S01]  /*8300*/  MOV R7, UR7 ;  /* 0x0000000700077c02 */ /* 0x010fe20008000f00 */
[----:B------:R-:W-:Y:S01]  /*8310*/  IMAD.U32 R6, RZ, RZ, UR6 ;  /* 0x00000006ff067e24 */ /* 0x000fe2000f8e00ff */
[----:B-----5:R-:W-:Y:S01]  /*8320*/  MOV R11, UR5 ;  /* 0x00000005000b7c02 */ /* 0x020fe20008000f00 */
[----:B------:R-:W-:Y:S02]  /*8330*/  IMAD.U32 R10, RZ, RZ, UR4 ;  /* 0x00000004ff0a7e24 */ /* 0x000fe4000f8e00ff */
[----:B------:R-:W-:Y:S07]  /*8340*/  LEPC R20, `(.L_x_134) ;  /* 0x000000001014794e */ /* 0x000fee0000000000 */
[----:B--23--:R-:W-:Y:S05]  /*8350*/  CALL.ABS.NOINC R14 ;  /* 0x000000000e007343 */ /* 0x00cfea0003c00000 */
.L_x_134:
[----:B------:R-:W-:Y:S05]  /*8360*/  WARPSYNC.ALL ;  /* 0x0000000000007948 */ /* 0x000fea0003800000 */
[C---:B------:R-:W-:Y:S01]  /*8370*/  R2UR UR4, R105.reuse ;  /* 0x00000000690472ca */ /* 0x040fe200000e0000 */
[----:B------:R-:W-:Y:S05]  /*8380*/  VIADD R0, R105, 0x20 ;  /* 0x0000002069007836 */ /* 0x000fea0000000000 */
[----:B------:R-:W-:Y:S04]  /*8390*/  SHF.R.U32.HI R0, RZ, 0x15, R0 ;  /* 0x00000015ff007819 */ /* 0x000fe80000011600 */
[----:B------:R-:W-:Y:S03]  /*83a0*/  LOP3.LUT P0, RZ, R0, 0x3, R86, 0x48, !PT ;  /* 0x0000000300ff7812 */ /* 0x000fe60007804856 */
[----:B------:R-:W1:Y:S10]  /*83b0*/  LDTM.x16 R24, tmem[UR4] ;  /* 0x00000004001879ee */ /* 0x000e740008240000 */
[----:B-1----:R-:W-:Y:S05]  /*83c0*/  @!P0 BRA `(.L_x_135) ;  /* 0x0000000000408947 */ /* 0x002fea0003800000 */
        /* <DEDUP_REMOVED lines=16> */
.L_x_135:
[----:B------:R-:W-:Y:S05]  /*84d0*/  WARPSYNC.ALL ;  /* 0x0000000000007948 */ /* 0x000fea0003800000 */
[----:B------:R-:W-:Y:S11]  /*84e0*/  R2UR UR4, R105 ;  /* 0x00000000690472ca */ /* 0x000ff600000e0000 */
[----:B------:R-:W-:Y:S02]  /*84f0*/  @!UPT UIADD3 URZ, UPT, UPT, URZ, URZ, URZ ;  /* 0x000000fffffff290 */ /* 0x000fe4000fffe0ff */
[----:B------:R-:W1:Y:S02]  /*8500*/  LDTM.x16 R4, tmem[UR4+0x20] ;  /* 0x00002004000479ee */ /* 0x000e640008240000 */
[----:B-1----:R-:W-:Y:S01]  /*8510*/  NOP ;  /* 0x0000000000007918 */ /* 0x002fe20000000000 */
.L_x_133:
[----:B------:R-:W-:Y:S01]  /*8520*/  SHF.L.U32 R20, R52, 0x10, RZ ;  /* 0x0000001034147819 */ /* 0x000fe200000006ff */
[C---:B--2---:R-:W-:Y:S01]  /*8530*/  FMUL R0, R43.reuse, R24 ;  /* 0x000000182b007220 */ /* 0x044fe20000400000 */
[----:B------:R-:W-:Y:S01]  /*8540*/  ISETP.NE.AND P0, PT, R84, R2, PT ;  /* 0x000000025400720c */ /* 0x000fe20003f05270 */
[----:B------:R-:W-:Y:S01]  /*8550*/  FMUL R2, R43, R25 ;  /* 0x000000192b027220 */ /* 0x000fe20000400000 */
[----:B------:R-:W-:Y:S01]  /*8560*/  LOP3.LUT R21, R52, 0xffff0000, RZ, 0xc0, !PT ;  /* 0xffff000034157812 */ /* 0x000fe200078ec0ff */
[----:B------:R-:W-:Y:S01]  /*8570*/  FFMA R0, R45, R20, R0 ;  /* 0x000000142d007223 */ /* 0x000fe20000000000 */
[----:B------:R-:W-:Y:S01]  /*8580*/  SHF.L.U32 R22, R53, 0x10, RZ ;  /* 0x0000001035167819 */ /* 0x000fe200000006ff */
[----:B------:R-:W-:Y:S01]  /*8590*/  FMUL R3, R43, R26 ;  /* 0x0000001a2b037220 */ /* 0x000fe20000400000 */
[----:B------:R-:W-:Y:S01]  /*85a0*/  LOP3.LUT R23, R53, 0xffff0000, RZ, 0xc0, !PT ;  /* 0xffff000035177812 */ /* 0x000fe200078ec0ff */
[----:B------:R-:W-:Y:S01]  /*85b0*/  FFMA R2, R45, R21, R2 ;  /* 0x000000152d027223 */ /* 0x000fe20000000002 */
[C---:B------:R-:W-:Y:S01]  /*85c0*/  SHF.L.U32 R40, R54.reuse, 0x10, RZ ;  /* 0x0000001036287819 */ /* 0x040fe200000006ff */
[----:B------:R-:W-:Y:S01]  /*85d0*/  FMUL R20, R43, R27 ;  /* 0x0000001b2b147220 */ /* 0x000fe20000400000 */
[----:B------:R-:W-:Y:S01]  /*85e0*/  LOP3.LUT R41, R54, 0xffff0000, RZ, 0xc0, !PT ;  /* 0xffff000036297812 */ /* 0x000fe200078ec0ff */
[----:B------:R-:W-:Y:S01]  /*85f0*/  FFMA R3, R45, R22, R3 ;  /* 0x000000162d037223 */ /* 0x000fe20000000003 */
[----:B------:R-:W-:Y:S01]  /*8600*/  F2FP.BF16.F32.PACK_AB R60, R2, R0 ;  /* 0x00000000023c723e */ /* 0x000fe200000010ff */
[----:B------:R-:W-:Y:S01]  /*8610*/  FMUL R21, R43, R28 ;  /* 0x0000001c2b157220 */ /* 0x000fe20000400000 */
[----:B------:R-:W-:Y:S01]  /*8620*/  LOP3.LUT R42, R69, 0xffff0000, RZ, 0xc0, !PT ;  /* 0xffff0000452a7812 */ /* 0x000fe200078ec0ff */
[----:B------:R-:W-:Y:S01]  /*8630*/  FMUL R22, R43, R29 ;  /* 0x0000001d2b167220 */ /* 0x000fe20000400000 */
[----:B------:R-:W-:Y:S01]  /*8640*/  SHF.L.U32 R44, R70, 0x10, RZ ;  /* 0x00000010462c7819 */ /* 0x000fe200000006ff */
[----:B------:R-:W-:Y:S01]  /*8650*/  FFMA R20, R45, R23, R20 ;  /* 0x000000172d147223 */ /* 0x000fe20000000014 */
[----:B------:R-:W-:Y:S01]  /*8660*/  SHF.L.U32 R23, R55, 0x10, RZ ;  /* 0x0000001037177819 */ /* 0x000fe200000006ff */
[----:B------:R-:W-:Y:S01]  /*8670*/  FFMA R21, R45, R40, R21 ;  /* 0x000000282d157223 */ /* 0x000fe20000000015 */
[----:B------:R-:W-:Y:S01]  /*8680*/  LOP3.LUT R40, R55, 0xffff0000, RZ, 0xc0, !PT ;  /* 0xffff000037287812 */ /* 0x000fe200078ec0ff */
[----:B------:R-:W-:Y:S01]  /*8690*/  FFMA R22, R45, R41, R22 ;  /* 0x000000292d167223 */ /* 0x000fe20000000016 */
[----:B------:R-:W-:Y:S01]  /*86a0*/  F2FP.BF16.F32.PACK_AB R61, R20, R3 ;  /* 0x00000003143d723e */ /* 0x000fe200000010ff */
[C---:B------:R-:W-:Y:S01]  /*86b0*/  FMUL R0, R43.reuse, R30 ;  /* 0x0000001e2b007220 */ /* 0x040fe20000400000 */
[----:B------:R-:W-:Y:S01]  /*86c0*/  LOP3.LUT R41, R58, 0xffff0000, RZ, 0xc0, !PT ;  /* 0xffff00003a297812 */ /* 0x000fe200078ec0ff */
[----:B------:R-:W-:Y:S01]  /*86d0*/  FMUL R2, R43, R31 ;  /* 0x0000001f2b027220 */ /* 0x000fe20000400000 */
[----:B------:R-:W-:Y:S01]  /*86e0*/  F2FP.BF16.F32.PACK_AB R62, R22, R21 ;  /* 0x00000015163e723e */ /* 0x000fe200000010ff */
[C---:B------:R-:W-:Y:S01]  /*86f0*/  FFMA R0, R45.reuse, R23, R0 ;  /* 0x000000172d007223 */ /* 0x040fe20000000000 */
[C---:B------:R-:W-:Y:S01]  /*8700*/  SHF.L.U32 R22, R56.reuse, 0x10, RZ ;  /* 0x0000001038167819 */ /* 0x040fe200000006ff */
[----:B------:R-:W-:Y:S01]  /*8710*/  FFMA R2, R45, R40, R2 ;  /* 0x000000282d027223 */ /* 0x000fe20000000002 */
[----:B------:R-:W-:Y:S01]  /*8720*/  LOP3.LUT R23, R56, 0xffff0000, RZ, 0xc0, !PT ;  /* 0xffff000038177812 */ /* 0x000fe200078ec0ff */
[----:B------:R-:W-:Y:S01]  /*8730*/  FMUL R3, R43, R32 ;  /* 0x000000202b037220 */ /* 0x000fe20000400000 */
[----:B------:R-:W-:Y:S01]  /*8740*/  SHF.L.U32 R40, R57, 0x10, RZ ;  /* 0x0000001039287819 */ /* 0x000fe200000006ff */
[C---:B------:R-:W-:Y:S01]  /*8750*/  FMUL R20, R43.reuse, R33 ;  /* 0x000000212b147220 */ /* 0x040fe20000400000 */
[----:B------:R-:W-:Y:S01]  /*8760*/  F2FP.BF16.F32.PACK_AB R63, R2, R0 ;  /* 0x00000000023f723e */ /* 0x000fe200000010ff */
[----:B------:R-:W-:Y:S01]  /*8770*/  FMUL R21, R43, R34 ;  /* 0x000000222b157220 */ /* 0x000fe20000400000 */
[----:B------:R-:W-:Y:S01]  /*8780*/  LOP3.LUT R46, R70, 0xffff0000, RZ, 0xc0, !PT ;  /* 0xffff0000462e7812 */ /* 0x000fe200078ec0ff */
[----:B------:R-:W-:Y:S01]  /*8790*/  FFMA R3, R45, R22, R3 ;  /* 0x000000162d037223 */ /* 0x000fe20000000003 */
[----:B------:R-:W-:Y:S01]  /*87a0*/  SHF.L.U32 R47, R71, 0x10, RZ ;  /* 0x00000010472f7819 */ /* 0x000fe200000006ff */
[----:B------:R-:W-:Y:S01]  /*87b0*/  FFMA R20, R45, R23, R20 ;  /* 0x000000172d147223 */ /* 0x000fe20000000014 */
[----:B------:R-:W-:Y:S01]  /*87c0*/  LOP3.LUT R23, R57, 0xffff0000, RZ, 0xc0, !PT ;  /* 0xffff000039177812 */ /* 0x000fe200078ec0ff */
[----:B------:R-:W-:Y:S01]  /*87d0*/  FFMA R21, R45, R40, R21 ;  /* 0x000000282d157223 */ /* 0x000fe20000000015 */
[----:B------:R-:W-:Y:S01]  /*87e0*/  SHF.L.U32 R40, R58, 0x10, RZ ;  /* 0x000000103a287819 */ /* 0x000fe200000006ff */
[C---:B------:R-:W-:Y:S01]  /*87f0*/  FMUL R0, R43.reuse, R35 ;  /* 0x000000232b007220 */ /* 0x040fe20000400000 */
[----:B------:R-:W-:Y:S01]  /*8800*/  F2FP.BF16.F32.PACK_AB R100, R20, R3 ;  /* 0x000000031464723e */ /* 0x000fe200000010ff */
[----:B------:R-:W-:Y:S01]  /*8810*/  FMUL R2, R43, R36 ;  /* 0x000000242b027220 */ /* 0x000fe20000400000 */
[----:B------:R-:W-:Y:S01]  /*8820*/  LOP3.LUT R48, R71, 0xffff0000, RZ, 0xc0, !PT ;  /* 0xffff000047307812 */ /* 0x000fe200078ec0ff */
[----:B------:R-:W-:Y:S01]  /*8830*/  FMUL R22, R43, R37 ;  /* 0x000000252b167220 */ /* 0x000fe20000400000 */
[----:B------:R-:W-:Y:S01]  /*8840*/  ISETP.NE.AND P1, PT, R84, RZ, PT ;  /* 0x000000ff5400720c */ /* 0x000fe20003f25270 */
[----:B------:R-:W-:Y:S01]  /*8850*/  FFMA R0, R45, R23, R0 ;  /* 0x000000172d007223 */ /* 0x000fe20000000000 */
[----:B------:R-:W-:Y:S01]  /*8860*/  SHF.L.U32 R23, R59, 0x10, RZ ;  /* 0x000000103b177819 */ /* 0x000fe200000006ff */
[----:B------:R-:W-:Y:S01]  /*8870*/  FFMA R2, R45, R40, R2 ;  /* 0x000000282d027223 */ /* 0x000fe20000000002 */
[----:B------:R-:W-:Y:S01]  /*8880*/  LOP3.LUT R40, R59, 0xffff0000, RZ, 0xc0, !PT ;  /* 0xffff00003b287812 */ /* 0x000fe200078ec0ff */
[----:B------:R1:W-:Y:S01]  /*8890*/  @!P0 STS.128 [R50+0x300], R60 ;  /* 0x0003003c32008388 */ /* 0x0003e20000000c00 */
[----:B------:R-:W-:Y:S01]  /*88a0*/  F2FP.BF16.F32.PACK_AB R101, R0, R21 ;  /* 0x000000150065723e */ /* 0x000fe200000010ff */
[----:B------:R-:W-:Y:S01]  /*88b0*/  FFMA R22, R45, R41, R22 ;  /* 0x000000292d167223 */ /* 0x000fe20000000016 */
[----:B------:R-:W-:Y:S01]  /*88c0*/  LOP3.LUT R41, R66, 0xffff0000, RZ, 0xc0, !PT ;  /* 0xffff000042297812 */ /* 0x000fe200078ec0ff */
[C---:B------:R-:W-:Y:S01]  /*88d0*/  FMUL R3, R43.reuse, R38 ;  /* 0x000000262b037220 */ /* 0x040fe20000400000 */
[C---:B------:R-:W-:Y:S01]  /*88e0*/  FMUL R20, R43.reuse, R39 ;  /* 0x000000272b147220 */ /* 0x040fe20000400000 */
        /* <DEDUP_REMOVED lines=8> */
[----:B------:R-:W-:Y:S01]  /*8970*/  FMUL R21, R43, R6 ;  /* 0x000000062b157220 */ /* 0x000fe20000400000 */
[C---:B------:R-:W-:Y:S01]  /*8980*/  FFMA R0, R45.reuse, R22, R0 ;  /* 0x000000162d007223 */ /* 0x040fe20000000000 */
[C---:B------:R-:W-:Y:S01]  /*8990*/  FFMA R2, R45.reuse, R23, R2 ;  /* 0x000000172d027223 */ /* 0x040fe20000000002 */
[----:B------:R-:W-:Y:S01]  /*89a0*/  F2FP.BF16.F32.PACK_AB R103, R20, R3 ;  /* 0x000000031467723e */ /* 0x000fe200000010ff */
[----:B------:R-:W-:Y:S01]  /*89b0*/  FFMA R21, R45, R40, R21 ;  /* 0x000000282d157223 */ /* 0x000fe20000000015 */
[----:B------:R-:W-:Y:S01]  /*89c0*/  LOP3.LUT R23, R65, 0xffff0000, RZ, 0xc0, !PT ;  /* 0xffff000041177812 */ /* 0x000fe200078ec0ff */
[C---:B------:R-:W-:Y:S01]  /*89d0*/  FMUL R3, R43.reuse, R7 ;  /* 0x000000072b037220 */ /* 0x040fe20000400000 */
[----:B------:R-:W-:Y:S01]  /*89e0*/  SHF.L.U32 R40, R66, 0x10, RZ ;  /* 0x0000001042287819 */ /* 0x000fe200000006ff */
[----:B------:R1:W-:Y:S01]  /*89f0*/  @!P0 STS.128 [R49+0x300], R100 ;  /* 0x0003006431008388 */ /* 0x0003e20000000c00 */
[C---:B------:R-:W-:Y:S01]  /*8a00*/  FMUL R20, R43.reuse, R8 ;  /* 0x000000082b147220 */ /* 0x040fe20000400000 */
[----:B------:R-:W-:Y:S01]  /*8a10*/  FMUL R22, R43, R9 ;  /* 0x000000092b167220 */ /* 0x000fe20000400000 */
[C---:B------:R-:W-:Y:S01]  /*8a20*/  FFMA R3, R45.reuse, R23, R3 ;  /* 0x000000172d037223 */ /* 0x040fe20000000003 */
[----:B------:R-:W-:Y:S01]  /*8a30*/  F2FP.BF16.F32.PACK_AB R108, R2, R0 ;  /* 0x00000000026c723e */ /* 0x000fe200000010ff */
[----:B------:R-:W-:Y:S01]  /*8a40*/  FFMA R20, R45, R40, R20 ;  /* 0x000000282d147223 */ /* 0x000fe20000000014 */
[----:B------:R-:W-:Y:S01]  /*8a50*/  SHF.L.U32 R23, R67, 0x10, RZ ;  /* 0x0000001043177819 */ /* 0x000fe200000006ff */
[----:B------:R-:W-:Y:S01]  /*8a60*/  FMUL R0, R43, R10 ;  /* 0x0000000a2b007220 */ /* 0x000fe20000400000 */
[----:B------:R-:W-:Y:S01]  /*8a70*/  LOP3.LUT R40, R67, 0xffff0000, RZ, 0xc0, !PT ;  /* 0xffff000043287812 */ /* 0x000fe200078ec0ff */
[----:B------:R-:W-:Y:S01]  /*8a80*/  FFMA R22, R45, R41, R22 ;  /* 0x000000292d167223 */ /* 0x000fe20000000016 */
[----:B------:R-:W-:Y:S01]  /*8a90*/  FMUL R2, R43, R11 ;  /* 0x0000000b2b027220 */ /* 0x000fe20000400000 */
[----:B------:R-:W-:Y:S01]  /*8aa0*/  FFMA R0, R45, R23, R0 ;  /* 0x000000172d007223 */ /* 0x000fe20000000000 */
[----:B------:R-:W-:Y:S01]  /*8ab0*/  F2FP.BF16.F32.PACK_AB R109, R3, R21 ;  /* 0x00000015036d723e */ /* 0x000fe200000010ff */
[----:B------:R-:W-:Y:S01]  /*8ac0*/  FMUL R3, R43, R12 ;  /* 0x0000000c2b037220 */ /* 0x000fe20000400000 */
[----:B------:R-:W-:Y:S01]  /*8ad0*/  FFMA R2, R45, R40, R2 ;  /* 0x000000282d027223 */ /* 0x000fe20000000002 */
[----:B------:R-:W-:Y:S01]  /*8ae0*/  SHF.L.U32 R23, R68, 0x10, RZ ;  /* 0x0000001044177819 */ /* 0x000fe200000006ff */
[C---:B------:R-:W-:Y:S01]  /*8af0*/  FMUL R21, R43.reuse, R14 ;  /* 0x0000000e2b157220 */ /* 0x040fe20000400000 */
[----:B------:R-:W-:Y:S01]  /*8b00*/  F2FP.BF16.F32.PACK_AB R110, R22, R20 ;  /* 0x00000014166e723e */ /* 0x000fe200000010ff */
[C---:B------:R-:W-:Y:S01]  /*8b10*/  FMUL R20, R43.reuse, R13 ;  /* 0x0000000d2b147220 */ /* 0x040fe20000400000 */
[----:B------:R-:W-:Y:S01]  /*8b20*/  LOP3.LUT R40, R68, 0xffff0000, RZ, 0xc0, !PT ;  /* 0xffff000044287812 */ /* 0x000fe200078ec0ff */
[----:B------:R-:W-:Y:S01]  /*8b30*/  FMUL R22, R43, R15 ;  /* 0x0000000f2b167220 */ /* 0x000fe20000400000 */
[----:B------:R-:W-:Y:S01]  /*8b40*/  SHF.L.U32 R41, R69, 0x10, RZ ;  /* 0x0000001045297819 */ /* 0x000fe200000006ff */
[----:B------:R-:W-:Y:S01]  /*8b50*/  FFMA R3, R45, R23, R3 ;  /* 0x000000172d037223 */ /* 0x000fe20000000003 */
[----:B------:R-:W-:Y:S01]  /*8b60*/  FMUL R23, R43, R16 ;  /* 0x000000102b177220 */ /* 0x000fe20000400000 */
[----:B------:R-:W-:Y:S01]  /*8b70*/  FFMA R20, R45, R40, R20 ;  /* 0x000000282d147223 */ /* 0x000fe20000000014 */
[----:B------:R-:W-:Y:S01]  /*8b80*/  FMUL R40, R43, R17 ;  /* 0x000000112b287220 */ /* 0x000fe20000400000 */
[C---:B------:R-:W-:Y:S01]  /*8b90*/  FFMA R21, R45.reuse, R41, R21 ;  /* 0x000000292d157223 */ /* 0x040fe20000000015 */
[----:B------:R-:W-:Y:S01]  /*8ba0*/  FFMA R22, R45, R42, R22 ;  /* 0x0000002a2d167223 */ /* 0x000fe20000000016 */
[C---:B------:R-:W-:Y:S01]  /*8bb0*/  FMUL R41, R43.reuse, R18 ;  /* 0x000000122b297220 */ /* 0x040fe20000400000 */
[----:B------:R-:W-:Y:S01]  /*8bc0*/  FMUL R42, R43, R19 ;  /* 0x000000132b2a7220 */ /* 0x000fe20000400000 */
[----:B------:R-:W-:Y:S01]  /*8bd0*/  F2FP.BF16.F32.PACK_AB R111, R2, R0 ;  /* 0x00000000026f723e */ /* 0x000fe200000010ff */
[C---:B------:R-:W-:Y:S01]  /*8be0*/  FFMA R23, R45.reuse, R44, R23 ;  /* 0x0000002c2d177223 */ /* 0x040fe20000000017 */
[C---:B------:R-:W-:Y:S01]  /*8bf0*/  FFMA R40, R45.reuse, R46, R40 ;  /* 0x0000002e2d287223 */ /* 0x040fe20000000028 */
[C---:B------:R-:W-:Y:S01]  /*8c00*/  FFMA R41, R45.reuse, R47, R41 ;  /* 0x0000002f2d297223 */ /* 0x040fe20000000029 */
[----:B------:R-:W-:Y:S01]  /*8c10*/  FFMA R42, R45, R48, R42 ;  /* 0x000000302d2a7223 */ /* 0x000fe2000000002a */
[----:B------:R1:W-:Y:S01]  /*8c20*/  @!P0 STS.128 [R50+0xb00], R108 ;  /* 0x000b006c32008388 */ /* 0x0003e20000000c00 */
[----:B------:R-:W-:Y:S02]  /*8c30*/  F2FP.BF16.F32.PACK_AB R21, R22, R21 ;  /* 0x000000151615723e */ /* 0x000fe400000010ff */
[----:B------:R-:W-:Y:S02]  /*8c40*/  F2FP.BF16.F32.PACK_AB R22, R40, R23 ;  /* 0x000000172816723e */ /* 0x000fe400000010ff */
[----:B------:R-:W-:Y:S02]  /*8c50*/  F2FP.BF16.F32.PACK_AB R20, R20, R3 ;  /* 0x000000031414723e */ /* 0x000fe400000010ff */
[----:B------:R-:W-:Y:S05]  /*8c60*/  F2FP.BF16.F32.PACK_AB R23, R42, R41 ;  /* 0x000000292a17723e */ /* 0x000fea00000010ff */
[----:B------:R1:W-:Y:S01]  /*8c70*/  @!P0 STS.128 [R49+0xb00], R20 ;  /* 0x000b001431008388 */ /* 0x0003e20000000c00 */
[----:B------:R-:W-:Y:S01]  /*8c80*/  @!PT LDS RZ, [RZ] ;  /* 0x00000000fffff984 */ /* 0x000fe20000000800 */
[----:B------:R-:W-:Y:S01]  /*8c90*/  @!PT LDS RZ, [RZ] ;  /* 0x00000000fffff984 */ /* 0x000fe20000000800 */
[----:B------:R-:W-:Y:S01]  /*8ca0*/  @!PT LDS RZ, [RZ] ;  /* 0x00000000fffff984 */ /* 0x000fe20000000800 */
[----:B------:R-:W-:Y:S01]  /*8cb0*/  @!PT LDS RZ, [RZ] ;  /* 0x00000000fffff984 */ /* 0x000fe20000000800 */
[----:B------:R2:W-:Y:S07]  /*8cc0*/  MEMBAR.ALL.CTA ;  /* 0x0000000000007992 */ /* 0x0005ee0000008000 */
[----:B--2---:R-:W2:Y:S01]  /*8cd0*/  FENCE.VIEW.ASYNC.S ;  /* 0x00000000000073c6 */ /* 0x004ea20000000000 */
[----:B------:R-:W-:Y:S05]  /*8ce0*/  WARPSYNC.ALL ;  /* 0x0000000000007948 */ /* 0x000fea0003800000 */
[----:B------:R-:W-:Y:S01]  /*8cf0*/  BSSY.RECONVERGENT B0, `(.L_x_136) ;  /* 0x0000011000007945 */ /* 0x000fe20003800200 */
[----:B--2---:R-:W-:Y:S06]  /*8d00*/  BAR.SYNC.DEFER_BLOCKING 0x1, 0x80 ;  /* 0x0042000000007b1d */ /* 0x004fec0000010000 */
[----:B------:R-:W-:Y:S05]  /*8d10*/  @P1 BRA `(.L_x_137) ;  /* 0x0000000000381947 */ /* 0x000fea0003800000 */
[----:B------:R-:W2:Y:S01]  /*8d20*/  LDCU.64 UR6, c[0x0][0x348] ;  /* 0x00006900ff0677ac */ /* 0x000ea20008000a00 */
[----:B------:R-:W-:Y:S01]  /*8d30*/  R2UR UR5, R51 ;  /* 0x00000000330572ca */ /* 0x000fe200000e0000 */
[----:B------:R-:W-:Y:S01]  /*8d40*/  UMOV UR51, UR44 ;  /* 0x0000002c00337c82 */ /* 0x000fe20008000000 */
[----:B------:R-:W-:Y:S01]  /*8d50*/  UIADD3 UR9, UPT, UPT, UR49, 0x20, URZ ;  /* 0x0000002031097890 */ /* 0x000fe2000fffe0ff */
[----:B------:R-:W-:Y:S01]  /*8d60*/  UMOV UR10, UR50 ;  /* 0x00000032000a7c82 */ /* 0x000fe20008000000 */
[----:B------:R-:W-:Y:S09]  /*8d70*/  UMOV UR11, UR44 ;  /* 0x0000002c000b7c82 */ /* 0x000ff20008000000 */
[----:B------:R-:W-:Y:S02]  /*8d80*/  UIADD3 UR5, UPT, UPT, UR43, UR5, URZ ;  /* 0x000000052b057290 */ /* 0x000fe4000fffe0ff */
[----:B--2---:R-:W-:Y:S02]  /*8d90*/  UIADD3 UR4, UP0, UPT, UR6, 0xa80, URZ ;  /* 0x00000a8006047890 */ /* 0x004fe4000ff1e0ff */
[----:B------:R-:W-:Y:S02]  /*8da0*/  UIADD3 UR48, UPT, UPT, UR5, 0x300, URZ ;  /* 0x0000030005307890 */ /* 0x000fe4000fffe0ff */
[----:B------:R-:W-:Y:S02]  /*8db0*/  UIADD3 UR8, UPT, UPT, UR5, 0xb00, URZ ;  /* 0x00000b0005087890 */ /* 0x000fe4000fffe0ff */
[----:B------:R-:W-:Y:S09]  /*8dc0*/  UIADD3.X UR5, UPT, UPT, URZ, UR7, URZ, UP0, !UPT ;  /* 0x00000007ff057290 */ /* 0x000ff200087fe4ff */
[----:B------:R2:W-:Y:S01]  /*8dd0*/  UTMASTG.3D [UR48], [UR4] ;  /* 0x00000030040073b5 */ /* 0x0005e20008010000 */
[----:B------:R2:W-:Y:S02]  /*8de0*/  UTMASTG.3D [UR8], [UR4] ;  /* 0x00000008040073b5 */ /* 0x0005e40008010000 */
[----:B--2---:R0:W-:Y:S02]  /*8df0*/  UTMACMDFLUSH ;  /* 0x00000000000079b7 */ /* 0x0041e40000000000 */
.L_x_137:
[----:B------:R-:W-:Y:S05]  /*8e00*/  BSYNC.RECONVERGENT B0 ;  /* 0x0000000000007941 */ /* 0x000fea0003800200 */
.L_x_136:
[----:B------:R-:W-:Y:S01]  /*8e10*/  UIADD3 UR47, UPT, UPT, UR45, 0x1, URZ ;  /* 0x000000012d2f7890 */ /* 0x000fe2000fffe0ff */
[----:B------:R-:W-:Y:S03]  /*8e20*/  BSSY.RECONVERGENT B0, `(.L_x_138) ;  /* 0x0000005000007945 */ /* 0x000fe60003800200 */
[----:B------:R-:W-:Y:S04]  /*8e30*/  UISETP.NE.AND UP0, UPT, UR47, 0x3, UPT ;  /* 0x000000032f00788c */ /* 0x000fe8000bf05270 */
[----:B------:R-:W-:Y:S01]  /*8e40*/  USEL UR46, UR47, URZ, UP0 ;  /* 0x000000ff2f2e7287 */ /* 0x000fe20008000000 */
[----:B------:R-:W-:Y:S11]  /*8e50*/  @P1 BRA `(.L_x_139) ;  /* 0x0000000000041947 */ /* 0x000ff60003800000 */
[----:B------:R-:W-:Y:S04]  /*8e60*/  DEPBAR.LE SB0, 0x1 ;  /* 0x000080400000791a */ /* 0x000fe80000000000 */
.L_x_139:
[----:B------:R-:W-:Y:S05]  /*8e70*/  BSYNC.RECONVERGENT B0 ;  /* 0x0000000000007941 */ /* 0x000fea0003800200 */
.L_x_138:
[----:B------:R-:W-:Y:S01]  /*8e80*/  BAR.SYNC.DEFER_BLOCKING 0x1, 0x80 ;  /* 0x0042000000007b1d */ /* 0x000fe20000010000 */
[----:B------:R-:W-:Y:S01]  /*8e90*/  ISETP.NE.AND P1, PT, R97, RZ, PT ;  /* 0x000000ff6100720c */ /* 0x000fe20003f25270 */
[----:B------:R-:W-:Y:S01]  /*8ea0*/  UISETP.NE.AND UP0, UPT, UR56, URZ, UPT ;  /* 0x000000ff3800728c */ /* 0x000fe2000bf05270 */
[----:B-1----:R-:W-:Y:S11]  /*8eb0*/  LEA R20, R106, UR43, 0x3 ;  /* 0x0000002b6a147c11 */ /* 0x002ff6000f8e18ff */
[----:B------:R-:W-:Y:S01]  /*8ec0*/  @P1 SHF.L.U32 R3, R112, 0x1f, RZ ;  /* 0x0000001f70031819 */ /* 0x000fe200000006ff */
[----:B------:R-:W-:Y:S06]  /*8ed0*/  BRA.U !UP0, `(.L_x_140) ;  /* 0x0000000108247547 */ /* 0x000fec000b800000 */
[----:B------:R-:W1:Y:S01]  /*8ee0*/  S2R R0, SR_CgaCtaId ;  /* 0x0000000000007919 */ /* 0x000e620000008800 */
[----:B------:R-:W-:Y:S01]  /*8ef0*/  IMAD.U32 R2, RZ, RZ, UR52 ;  /* 0x00000034ff027e24 */ /* 0x000fe2000f8e00ff */
[----:B------:R-:W-:Y:S04]  /*8f00*/  UIADD3 UR4, UPT, UPT, UR52, 0x1, URZ ;  /* 0x0000000134047890 */ /* 0x000fe8000fffe0ff */
[----:B------:R-:W-:Y:S01]  /*8f10*/  @P1 LEA R2, R2, UR43, 0x3 ;  /* 0x0000002b02021c11 */ /* 0x000fe2000f8e18ff */
[----:B------:R-:W-:Y:S04]  /*8f20*/  UISETP.NE.AND UP0, UPT, UR4, 0x3, UPT ;  /* 0x000000030400788c */ /* 0x000fe8000bf05270 */
[----:B------:R-:W-:Y:S01]  /*8f30*/  @P1 VIADD R2, R2, 0x1f8 ;  /* 0x000001f802021836 */ /* 0x000fe20000000000 */
[----:B------:R-:W-:Y:S04]  /*8f40*/  USEL UR52, UR4, URZ, UP0 ;  /* 0x000000ff04347287 */ /* 0x000fe80008000000 */
[----:B-1----:R-:W-:Y:S04]  /*8f50*/  @P1 PRMT R0, R0, 0x654, R2 ;  /* 0x0000065400001816 */ /* 0x002fe80000000002 */
[----:B------:R1:W-:Y:S04]  /*8f60*/  @P1 SYNCS.ARRIVE.TRANS64.RED.A1T0 RZ, [R0+URZ], RZ ;  /* 0x000000ff00ff19a7 */ /* 0x0003e800081004ff */
.L_x_140:
[----:B------:R-:W2:Y:S01]  /*8f70*/  @P1 SYNCS.PHASECHK.TRANS64.TRYWAIT P0, [R20+URZ+0x1e0], R3 ;  /* 0x0001e003140015a7 */ /* 0x000ea200080011ff */
[----:B------:R-:W-:Y:S01]  /*8f80*/  BSSY B1, `(.L_x_141) ;  /* 0x0000019000017945 */ /* 0x000fe20003800000 */
[----:B--2---:R-:W-:Y:S03]  /*8f90*/  @P1 SEL R107, RZ, 0x1, !P0 ;  /* 0x00000001ff6b1807 */ /* 0x004fe60004000000 */
[----:B------:R-:W-:Y:S05]  /*8fa0*/  @!P1 BRA `(.L_x_142) ;  /* 0x0000000000589947 */ /* 0x000fea0003800000 */
[----:B------:R-:W-:Y:S01]  /*8fb0*/  ISETP.NE.AND P1, PT, R113, RZ, PT ;  /* 0x000000ff7100720c */ /* 0x000fe20003f25270 */
[----:B------:R-:W-:Y:S01]  /*8fc0*/  BSSY B0, `(.L_x_143) ;  /* 0x0000009000007945 */ /* 0x000fe20003800000 */
[----:B------:R-:W-:Y:S11]  /*8fd0*/  ISETP.NE.AND P0, PT, R107, RZ, PT ;  /* 0x000000ff6b00720c */ /* 0x000ff60003f05270 */
[----:B------:R-:W-:Y:S05]  /*8fe0*/  @P1 IMAD R3, R106, 0x1000, R99 ;  /* 0x000010006a031824 */ /* 0x000fea00078e0263 */
[----:B------:R-:W-:Y:S05]  /*8ff0*/  @P1 IADD3 R2, PT, PT, R3, UR43, RZ ;  /* 0x0000002b03021c10 */ /* 0x000fea000fffe0ff */
[----:B------:R-:W-:Y:S01]  /*9000*/  @P1 IMAD.IADD R2, R98, 0x1, R2 ;  /* 0x0000000162021824 */ /* 0x000fe200078e0202 */
[----:B------:R-:W-:Y:S06]  /*9010*/  @P0 BRA `(.L_x_144) ;  /* 0x00000000000c0947 */ /* 0x000fec0003800000 */
[----:B-1----:R-:W-:Y:S04]  /*9020*/  SHF.L.U32 R0, R112, 0x1f, RZ ;  /* 0x0000001f70007819 */ /* 0x002fe800000006ff */
[----:B------:R-:W1:Y:S02]  /*9030*/  SYNCS.PHASECHK.TRANS64.TRYWAIT P0, [R20+URZ+0x1e0], R0 ;  /* 0x0001e000140075a7 */ /* 0x000e6400080011ff */
[----:B-1----:R-:W-:Y:S05]  /*9040*/  @!P0 BRA `(.L_x_145) ;  /* 0x00000044002c8947 */ /* 0x002fea0003800000 */
.L_x_144:
[----:B------:R-:W-:Y:S05]  /*9050*/  BSYNC B0 ;  /* 0x0000000000007941 */ /* 0x000fea0003800000 */
.L_x_143:
[----:B------:R-:W-:Y:S01]  /*9060*/  ISETP.NE.AND P0, PT, R113, RZ, PT ;  /* 0x000000ff7100720c */ /* 0x000fe20003f05270 */
[----:B------:R-:W-:Y:S11]  /*9070*/  VIADD R106, R106, 0x1 ;  /* 0x000000016a6a7836 */ /* 0x000ff60000000000 */
[----:B------:R-:W-:Y:S01]  /*9080*/  @!UPT UIADD3 URZ, UPT, UPT, URZ, URZ, URZ ;  /* 0x000000fffffff290 */ /* 0x000fe2000fffe0ff */
[----:B------:R2:W4:Y:S04]  /*9090*/  @P0 LDS.128 R52, [R3+UR43+0x300] ;  /* 0x0003002b03340984 */ /* 0x0005280008000c00 */
[----:B------:R2:W2:Y:S04]  /*90a0*/  @P0 LDS.128 R64, [R3+UR43+0xb00] ;  /* 0x000b002b03400984 */ /* 0x0004a80008000c00 */
[----:B------:R2:W2:Y:S04]  /*90b0*/  @P0 LDS.128 R56, [R2+0x300] ;  /* 0x0003000002380984 */ /* 0x0004a80000000c00 */
[----:B------:R2:W2:Y:S01]  /*90c0*/  @P0 LDS.128 R68, [R2+0xb00] ;  /* 0x000b000002440984 */ /* 0x0004a20000000c00 */
[C---:B------:R-:W-:Y:S04]  /*90d0*/  ISETP.NE.AND P0, PT, R106.reuse, 0x3, PT ;  /* 0x000000036a00780c */ /* 0x040fe80003f05270 */
[----:B-1----:R-:W-:Y:S02]  /*90e0*/  SEL R0, RZ, 0x1, P0 ;  /* 0x00000001ff007807 */ /* 0x002fe40000000000 */
[----:B------:R-:W-:Y:S02]  /*90f0*/  SEL R106, R106, RZ, P0 ;  /* 0x000000ff6a6a7207 */ /* 0x000fe40000000000 */
[----:B------:R-:W-:Y:S02]  /*9100*/  LOP3.LUT R112, R112, R0, RZ, 0x3c, !PT ;  /* 0x0000000070707212 */ /* 0x000fe400078e3cff */
.L_x_142:
[----:B------:R-:W-:Y:S05]  /*9110*/  BSYNC B1 ;  /* 0x0000000000017941 */ /* 0x000fea0003800000 */
.L_x_141:
[----:B--2---:R-:W-:Y:S05]  /*9120*/  VIADD R3, R105, 0x400000 ;  /* 0x0040000069037836 */ /* 0x004fea0000000000 */
[----:B-1----:R-:W-:Y:S04]  /*9130*/  SHF.R.U32.HI R0, RZ, 0x15, R3 ;  /* 0x00000015ff007819 */ /* 0x002fe80000011603 */
[----:B------:R-:W-:Y:S04]  /*9140*/  LOP3.LUT R2, R0, 0x3, RZ, 0xc0, !PT ;  /* 0x0000000300027812 */ /* 0x000fe800078ec0ff */
[----:B------:R-:W-:Y:S11]  /*9150*/  ISETP.NE.AND P0, PT, R84, R2, PT ;  /* 0x000000025400720c */ /* 0x000ff60003f05270 */
[----:B------:R-:W-:Y:S02]  /*9160*/  @!UPT UIADD3 URZ, UPT, UPT, URZ, URZ, URZ ;  /* 0x000000fffffff290 */ /* 0x000fe4000fffe0ff */
[----:B------:R-:W-:Y:S05]  /*9170*/  @P0 BRA `(.L_x_146) ;  /* 0x0000000000bc0947 */ /* 0x000fea0003800000 */
[----:B------:R-:W-:Y:S02]  /*9180*/  LOP3.LUT P0, RZ, R0, 0x3, R86, 0x48, !PT ;  /* 0x0000000300ff7812 */ /* 0x000fe40007804856 */
[----:B------:R-:W-:Y:S11]  /*9190*/  MOV R16, R3 ;  /* 0x0000000300107202 */ /* 0x000ff60000000f00 */
[----:B------:R-:W-:Y:S05]  /*91a0*/  @!P0 BRA `(.L_x_147) ;  /* 0x0000000000408947 */ /* 0x000fea0003800000 */
[----:B------:R-:W1:Y:S01]  /*91b0*/  LDCU.64 UR8, c[0x4][0x70] ;  /* 0x01000e00ff0877ac */ /* 0x000e620008000a00 */
[----:B------:R-:W-:Y:S01]  /*91c0*/  MOV R15, 0x0 ;  /* 0x00000000000f7802 */ /* 0x000fe20000000f00 */
[----:B------:R-:W-:Y:S02]  /*91d0*/  HFMA2 R12, -RZ, RZ, 0, 5.9604644775390625e-08 ;  /* 0x00000001ff0c7431 */ /* 0x000fe400000001ff */
[----:B------:R-:W-:Y:S02]  /*91e0*/  IMAD.MOV.U32 R8, RZ, RZ, 0x192 ;  /* 0x00000192ff087424 */ /* 0x000fe400078e00ff */
[----:B------:R-:W-:Y:S01]  /*91f0*/  IMAD.MOV.U32 R13, RZ, RZ, RZ ;  /* 0x000000ffff0d7224 */ /* 0x000fe200078e00ff */
[----:B------:R-:W2:Y:S01]  /*9200*/  LDCU.64 UR6, c[0x4][0x78] ;  /* 0x01000f00ff0677ac */ /* 0x000ea20008000a00 */
[----:B------:R-:W3:Y:S01]  /*9210*/  LDC.64 R14, c[0x4][R15] ;  /* 0x010000000f0e7b82 */ /* 0x000ee20000000a00 */
[----:B------:R-:W5:Y:S01]  /*9220*/  LDCU.64 UR4, c[0x4][0x10] ;  /* 0x01000200ff0477ac */ /* 0x000f620008000a00 */
[----:B-1----:R-:W-:Y:S01]  /*9230*/  MOV R5, UR9 ;  /* 0x0000000900057c02 */ /* 0x002fe20008000f00 */
[----:B------:R-:W-:Y:S01]  /*9240*/  IMAD.U32 R4, RZ, RZ, UR8 ;  /* 0x00000008ff047e24 */ /* 0x000fe2000f8e00ff */
[----:B--2---:R-:W-:Y:S01]  /*9250*/  MOV R7, UR7 ;  /* 0x0000000700077c02 */ /* 0x004fe20008000f00 */
[----:B------:R-:W-:Y:S01]  /*9260*/  IMAD.U32 R6, RZ, RZ, UR6 ;  /* 0x00000006ff067e24 */ /* 0x000fe2000f8e00ff */
[----:B-----5:R-:W-:Y:S01]  /*9270*/  MOV R11, UR5 ;  /* 0x00000005000b7c02 */ /* 0x020fe20008000f00 */
[----:B------:R-:W-:Y:S02]  /*9280*/  IMAD.U32 R10, RZ, RZ, UR4 ;  /* 0x00000004ff0a7e24 */ /* 0x000fe4000f8e00ff */
[----:B------:R-:W-:Y:S07]  /*9290*/  LEPC R20, `(.L_x_147) ;  /* 0x000000001014794e */ /* 0x000fee0000000000 */
[----:B---34-:R-:W-:Y:S05]  /*92a0*/  CALL.ABS.NOINC R14 ;  /* 0x000000000e007343 */ /* 0x018fea0003c00000 */
.L_x_147:
        /* <DEDUP_REMOVED lines=23> */
.L_x_148:
[----:B------:R-:W-:Y:S05]  /*9420*/  WARPSYNC.ALL ;  /* 0x0000000000007948 */ /* 0x000fea0003800000 */
[----:B------:R-:W-:Y:S11]  /*9430*/  R2UR UR4, R16 ;  /* 0x00000000100472ca */ /* 0x000ff600000e0000 */
[----:B------:R-:W-:Y:S02]  /*9440*/  @!UPT UIADD3 URZ, UPT, UPT, URZ, URZ, URZ ;  /* 0x000000fffffff290 */ /* 0x000fe4000fffe0ff */
[----:B------:R-:W1:Y:S02]  /*9450*/  LDTM.x16 R4, tmem[UR4+0x20] ;  /* 0x00002004000479ee */ /* 0x000e640008240000 */
[----:B-1----:R-:W-:Y:S01]  /*9460*/  NOP ;  /* 0x0000000000007918 */ /* 0x002fe20000000000 */
.L_x_146:
[----:B----4-:R-:W-:Y:S01]  /*9470*/  SHF.L.U32 R3, R52, 0x10, RZ ;  /* 0x0000001034037819 */ /* 0x010fe200000006ff */
[C---:B------:R-:W-:Y:S01]  /*9480*/  FMUL R0, R43.reuse, R24 ;  /* 0x000000182b007220 */ /* 0x040fe20000400000 */
[----:B------:R-:W-:Y:S01]  /*9490*/  ISETP.NE.AND P1, PT, R84, R2, PT ;  /* 0x000000025400720c */ /* 0x000fe20003f25270 */
[----:B------:R-:W-:Y:S01]  /*94a0*/  FMUL R2, R43, R25 ;  /* 0x000000192b027220 */ /* 0x000fe20000400000 */
[----:B------:R-:W-:Y:S01]  /*94b0*/  LOP3.LUT R21, R52, 0xffff0000, RZ, 0xc0, !PT ;  /* 0xffff000034157812 */ /* 0x000fe200078ec0ff */
[----:B------:R-:W-:Y:S01]  /*94c0*/  FFMA R0, R45, R3, R0 ;  /* 0x000000032d007223 */ /* 0x000fe20000000000 */
[----:B------:R-:W-:Y:S01]  /*94d0*/  SHF.L.U32 R22, R53, 0x10, RZ ;  /* 0x0000001035167819 */ /* 0x000fe200000006ff */
[----:B------:R-:W-:Y:S01]  /*94e0*/  FMUL R3, R43, R26 ;  /* 0x0000001a2b037220 */ /* 0x000fe20000400000 */
[----:B------:R-:W-:Y:S01]  /*94f0*/  LOP3.LUT R23, R53, 0xffff0000, RZ, 0xc0, !PT ;  /* 0xffff000035177812 */ /* 0x000fe200078ec0ff */
[----:B------:R-:W-:Y:S01]  /*9500*/  FMUL R20, R43, R27 ;  /* 0x0000001b2b147220 */ /* 0x000fe20000400000 */
[----:B------:R-:W-:Y:S01]  /*9510*/  SHF.L.U32 R40, R54, 0x10, RZ ;  /* 0x0000001036287819 */ /* 0x000fe200000006ff */
[----:B------:R-:W-:Y:S01]  /*9520*/  FFMA R2, R45, R21, R2 ;  /* 0x000000152d027223 */ /* 0x000fe20000000002 */
[----:B------:R-:W-:Y:S01]  /*9530*/  LOP3.LUT R41, R57, 0xffff0000, RZ, 0xc0, !PT ;  /* 0xffff000039297812 */ /* 0x000fe200078ec0ff */
[C---:B------:R-:W-:Y:S01]  /*9540*/  FFMA R3, R45.reuse, R22, R3 ;  /* 0x000000162d037223 */ /* 0x040fe20000000003 */
[----:B------:R-:W-:Y:S01]  /*9550*/  LOP3.LUT R42, R66, 0xffff0000, RZ, 0xc0, !PT ;  /* 0xffff0000422a7812 */ /* 0x000fe200078ec0ff */
[----:B------:R-:W-:Y:S01]  /*9560*/  FFMA R20, R45, R23, R20 ;  /* 0x000000172d147223 */ /* 0x000fe20000000014 */
[----:B------:R-:W-:Y:S01]  /*9570*/  LOP3.LUT R23, R54, 0xffff0000, RZ, 0xc0, !PT ;  /* 0xffff000036177812 */ /* 0x000fe200078ec0ff */
[C---:B------:R-:W-:Y:S01]  /*9580*/  FMUL R21, R43.reuse, R28 ;  /* 0x0000001c2b157220 */ /* 0x040fe20000400000 */
[----:B------:R-:W-:Y:S01]  /*9590*/  F2FP.BF16.F32.PACK_AB R48, R2, R0 ;  /* 0x000000000230723e */ /* 0x000fe200000010ff */
[----:B------:R-:W-:Y:S01]  /*95a0*/  FMUL R22, R43, R29 ;  /* 0x0000001d2b167220 */ /* 0x000fe20000400000 */
[----:B---3--:R-:W-:Y:S01]  /*95b0*/  F2FP.BF16.F32.PACK_AB R49, R20, R3 ;  /* 0x000000031431723e */ /* 0x008fe200000010ff */
[----:B------:R-:W-:Y:S01]  /*95c0*/  FFMA R21, R45, R40, R21 ;  /* 0x000000282d157223 */ /* 0x000fe20000000015 */
[----:B------:R-:W-:Y:S01]  /*95d0*/  SHF.L.U32 R20, R55, 0x10, RZ ;  /* 0x0000001037147819 */ /* 0x000fe200000006ff */
[----:B------:R-:W-:Y:S01]  /*95e0*/  FFMA R22, R45, R23, R22 ;  /* 0x000000172d167223 */ /* 0x000fe20000000016 */
[----:B------:R-:W-:Y:S01]  /*95f0*/  LOP3.LUT R23, R55, 0xffff0000, RZ, 0xc0, !PT ;  /* 0xffff000037177812 */ /* 0x000fe200078ec0ff */
[C---:B------:R-:W-:Y:S01]  /*9600*/  FMUL R0, R43.reuse, R30 ;  /* 0x0000001e2b007220 */ /* 0x040fe20000400000 */
[----:B------:R-:W-:Y:S01]  /*9610*/  SHF.L.U32 R40, R56, 0x10, RZ ;  /* 0x0000001038287819 */ /* 0x000fe200000006ff */
[C---:B------:R-:W-:Y:S01]  /*9620*/  FMUL R2, R43.reuse, R31 ;  /* 0x0000001f2b027220 */ /* 0x040fe20000400000 */
[----:B------:R-:W-:Y:S01]  /*9630*/  F2FP.BF16.F32.PACK_AB R50, R22, R21 ;  /* 0x000000151632723e */ /* 0x000fe200000010ff */
[----:B------:R-:W-:Y:S01]  /*9640*/  FMUL R3, R43, R32 ;  /* 0x000000202b037220 */ /* 0x000fe20000400000 */
[----:B------:R-:W-:Y:S01]  /*9650*/  SHF.L.U32 R44, R67, 0x10, RZ ;  /* 0x00000010432c7819 */ /* 0x000fe200000006ff */
[----:B------:R-:W-:Y:S01]  /*9660*/  FFMA R0, R45, R20, R0 ;  /* 0x000000142d007223 */ /* 0x000fe20000000000 */
[----:B------:R-:W-:Y:S01]  /*9670*/  LOP3.LUT R46, R67, 0xffff0000, RZ, 0xc0, !PT ;  /* 0xffff0000432e7812 */ /* 0x000fe200078ec0ff */
[C---:B------:R-:W-:Y:S01]  /*9680*/  FFMA R2, R45.reuse, R23, R2 ;  /* 0x000000172d027223 */ /* 0x040fe20000000002 */
[----:B------:R-:W-:Y:S01]  /*9690*/  LOP3.LUT R23, R56, 0xffff0000, RZ, 0xc0, !PT ;  /* 0xffff000038177812 */ /* 0x000fe200078ec0ff */
[----:B------:R-:W-:Y:S01]  /*96a0*/  FFMA R3, R45, R40, R3 ;  /* 0x000000282d037223 */ /* 0x000fe20000000003 */
[----:B------:R-:W-:Y:S01]  /*96b0*/  SHF.L.U32 R40, R57, 0x10, RZ ;  /* 0x0000001039287819 */ /* 0x000fe200000006ff */
[C---:B------:R-:W-:Y:S01]  /*96c0*/  FMUL R20, R43.reuse, R33 ;  /* 0x000000212b147220 */ /* 0x040fe20000400000 */
[----:B------:R-:W-:Y:S01]  /*96d0*/  F2FP.BF16.F32.PACK_AB R51, R2, R0 ;  /* 0x000000000233723e */ /* 0x000fe200000010ff */
[C---:B------:R-:W-:Y:S01]  /*96e0*/  FMUL R21, R43.reuse, R34 ;  /* 0x000000222b157220 */ /* 0x040fe20000400000 */
[----:B------:R-:W-:Y:S01]  /*96f0*/  MOV R47, UR46 ;  /* 0x0000002e002f7c02 */ /* 0x000fe20008000f00 */
[----:B------:R-:W-:Y:S01]  /*9700*/  FMUL R22, R43, R35 ;  /* 0x000000232b167220 */ /* 0x000fe20000400000 */
[----:B------:R-:W-:Y:S01]  /*9710*/  ISETP.NE.AND P0, PT, R84, RZ, PT ;  /* 0x000000ff5400720c */ /* 0x000fe20003f05270 */
[C---:B------:R-:W-:Y:S01]  /*9720*/  FFMA R20, R45.reuse, R23, R20 ;  /* 0x000000172d147223 */ /* 0x040fe20000000014 */
[C---:B------:R-:W-:Y:S01]  /*9730*/  SHF.L.U32 R23, R58.reuse, 0x10, RZ ;  /* 0x000000103a177819 */ /* 0x040fe200000006ff */
[C---:B------:R-:W-:Y:S01]  /*9740*/  FFMA R21, R45.reuse, R40, R21 ;  /* 0x000000282d157223 */ /* 0x040fe20000000015 */
[----:B------:R-:W-:Y:S01]  /*9750*/  LOP3.LUT R40, R58, 0xffff0000, RZ, 0xc0, !PT ;  /* 0xffff00003a287812 */ /* 0x000fe200078ec0ff */
[----:B------:R-:W-:Y:S01]  /*9760*/  FFMA R22, R45, R41, R22 ;  /* 0x000000292d167223 */ /* 0x000fe20000000016 */
[----:B------:R-:W-:Y:S01]  /*9770*/  F2FP.BF16.F32.PACK_AB R60, R20, R3 ;  /* 0x00000003143c723e */ /* 0x000fe200000010ff */
[----:B------:R-:W-:Y:S01]  /*9780*/  FMUL R0, R43, R36 ;  /* 0x000000242b007220 */ /* 0x000fe20000400000 */
[----:B------:R-:W-:Y:S01]  /*9790*/  LOP3.LUT R41, R65, 0xffff0000, RZ, 0xc0, !PT ;  /* 0xffff000041297812 */ /* 0x000fe200078ec0ff */
[----:B------:R-:W-:Y:S01]  /*97a0*/  FMUL R2, R43, R37 ;  /* 0x000000252b027220 */ /* 0x000fe20000400000 */
[----:B------:R-:W-:Y:S01]  /*97b0*/  F2FP.BF16.F32.PACK_AB R61, R22, R21 ;  /* 0x00000015163d723e */ /* 0x000fe200000010ff */
[----:B------:R-:W-:Y:S01]  /*97c0*/  FFMA R0, R45, R23, R0 ;  /* 0x000000172d007223 */ /* 0x000fe20000000000 */
[----:B------:R-:W-:Y:S01]  /*97d0*/  SHF.L.U32 R22, R59, 0x10, RZ ;  /* 0x000000103b167819 */ /* 0x000fe200000006ff */
[----:B------:R-:W-:Y:S01]  /*97e0*/  FFMA R2, R45, R40, R2 ;  /* 0x000000282d027223 */ /* 0x000fe20000000002 */
[----:B------:R-:W-:Y:S01]  /*97f0*/  LOP3.LUT R23, R59, 0xffff0000, RZ, 0xc0, !PT ;  /* 0xffff00003b177812 */ /* 0x000fe200078ec0ff */
[C---:B------:R-:W-:Y:S01]  /*9800*/  FMUL R3, R43.reuse, R38 ;  /* 0x000000262b037220 */ /* 0x040fe20000400000 */
[----:B------:R-:W-:Y:S01]  /*9810*/  SHF.L.U32 R40, R64, 0x10, RZ ;  /* 0x0000001040287819 */ /* 0x000fe200000006ff */
[C---:B------:R-:W-:Y:S01]  /*9820*/  FMUL R20, R43.reuse, R39 ;  /* 0x000000272b147220 */ /* 0x040fe20000400000 */
[----:B------:R-:W-:Y:S01]  /*9830*/  FMUL R21, R43, R4 ;  /* 0x000000042b157220 */ /* 0x000fe20000400000 */
[C---:B------:R-:W-:Y:S01]  /*9840*/  FFMA R3, R45.reuse, R22, R3 ;  /* 0x000000162d037223 */ /* 0x040fe20000000003 */
[----:B------:R-:W-:Y:S01]  /*9850*/  F2FP.BF16.F32.PACK_AB R62, R2, R0 ;  /* 0x00000000023e723e */ /* 0x000fe200000010ff */
[C---:B------:R-:W-:Y:S01]  /*9860*/  FFMA R20, R45.reuse, R23, R20 ;  /* 0x000000172d147223 */ /* 0x040fe20000000014 */
[----:B------:R-:W-:Y:S01]  /*9870*/  FFMA R21, R45, R40, R21 ;  /* 0x000000282d157223 */ /* 0x000fe20000000015 */
[----:B------:R-:W-:Y:S01]  /*9880*/  LOP3.LUT R23, R64, 0xffff0000, RZ, 0xc0, !PT ;  /* 0xffff000040177812 */ /* 0x000fe200078ec0ff */
[----:B------:R-:W-:Y:S01]  /*9890*/  FMUL R0, R43, R5 ;  /* 0x000000052b007220 */ /* 0x000fe20000400000 */
[----:B------:R-:W-:Y:S01]  /*98a0*/  SHF.L.U32 R40, R65, 0x10, RZ ;  /* 0x0000001041287819 */ /* 0x000fe200000006ff */
[C---:B------:R-:W-:Y:S01]  /*98b0*/  FMUL R2, R43.reuse, R6 ;  /* 0x000000062b027220 */ /* 0x040fe20000400000 */
[----:B------:R-:W-:Y:S01]  /*98c0*/  FMUL R22, R43, R7 ;  /* 0x000000072b167220 */ /* 0x000fe20000400000 */
[C---:B------:R-:W-:Y:S01]  /*98d0*/  FFMA R0, R45.reuse, R23, R0 ;  /* 0x000000172d007223 */ /* 0x040fe20000000000 */
[----:B------:R-:W-:Y:S01]  /*98e0*/  F2FP.BF16.F32.PACK_AB R63, R20, R3 ;  /* 0x00000003143f723e */ /* 0x000fe200000010ff */
[C---:B------:R-:W-:Y:S01]  /*98f0*/  FFMA R2, R45.reuse, R40, R2 ;  /* 0x000000282d027223 */ /* 0x040fe20000000002 */
[----:B------:R-:W-:Y:S01]  /*9900*/  FFMA R22, R45, R41, R22 ;  /* 0x000000292d167223 */ /* 0x000fe20000000016 */
[----:B------:R-:W-:Y:S01]  /*9910*/  SHF.L.U32 R41, R66, 0x10, RZ ;  /* 0x0000001042297819 */ /* 0x000fe200000006ff */
[C---:B------:R-:W-:Y:S01]  /*9920*/  FMUL R3, R43.reuse, R8 ;  /* 0x000000082b037220 */ /* 0x040fe20000400000 */
[C---:B------:R-:W-:Y:S01]  /*9930*/  FMUL R20, R43.reuse, R9 ;  /* 0x000000092b147220 */ /* 0x040fe20000400000 */
[C---:B------:R-:W-:Y:S01]  /*9940*/  FMUL R23, R43.reuse, R10 ;  /* 0x0000000a2b177220 */ /* 0x040fe20000400000 */
[----:B------:R-:W-:Y:S01]  /*9950*/  FMUL R40, R43, R11 ;  /* 0x0000000b2b287220 */ /* 0x000fe20000400000 */
[C---:B------:R-:W-:Y:S01]  /*9960*/  FFMA R3, R45.reuse, R41, R3 ;  /* 0x000000292d037223 */ /* 0x040fe20000000003 */
[C---:B------:R-:W-:Y:S01]  /*9970*/  FFMA R20, R45.reuse, R42, R20 ;  /* 0x0000002a2d147223 */ /* 0x040fe20000000014 */
[C---:B------:R-:W-:Y:S01]  /*9980*/  FFMA R23, R45.reuse, R44, R23 ;  /* 0x0000002c2d177223 */ /* 0x040fe20000000017 */
[----:B------:R-:W-:Y:S01]  /*9990*/  FFMA R40, R45, R46, R40 ;  /* 0x0000002e2d287223 */ /* 0x000fe20000000028 */
[----:B------:R-:W-:Y:S01]  /*99a0*/  F2FP.BF16.F32.PACK_AB R100, R0, R21 ;  /* 0x000000150064723e */ /* 0x000fe200000010ff */
[----:B------:R-:W1:Y:S01]  /*99b0*/  S2R R46, SR_CgaCtaId ;  /* 0x00000000002e7919 */ /* 0x000e620000008800 */
[----:B------:R-:W-:Y:S01]  /*99c0*/  SHF.L.U32 R42, R68, 0x10, RZ ;  /* 0x00000010442a7819 */ /* 0x000fe200000006ff */
[C---:B------:R-:W-:Y:S01]  /*99d0*/  FMUL R41, R43.reuse, R12 ;  /* 0x0000000c2b297220 */ /* 0x040fe20000400000 */
[----:B------:R-:W-:Y:S01]  /*99e0*/  F2FP.BF16.F32.PACK_AB R101, R22, R2 ;  /* 0x000000021665723e */ /* 0x000fe200000010ff */
[C---:B------:R-:W-:Y:S01]  /*99f0*/  FMUL R0, R43.reuse, R13 ;  /* 0x0000000d2b007220 */ /* 0x040fe20000400000 */
[----:B------:R-:W-:Y:S01]  /*9a00*/  LOP3.LUT R21, R68, 0xffff0000, RZ, 0xc0, !PT ;  /* 0xffff000044157812 */ /* 0x000fe200078ec0ff */
[----:B------:R-:W-:Y:S01]  /*9a10*/  FMUL R2, R43, R14 ;  /* 0x0000000e2b027220 */ /* 0x000fe20000400000 */
[----:B------:R-:W-:Y:S01]  /*9a20*/  F2FP.BF16.F32.PACK_AB R103, R40, R23 ;  /* 0x000000172867723e */ /* 0x000fe200000010ff */
[----:B------:R-:W-:Y:S01]  /*9a30*/  FFMA R41, R45, R42, R41 ;  /* 0x0000002a2d297223 */ /* 0x000fe20000000029 */
[----:B------:R-:W-:Y:S01]  /*9a40*/  SHF.L.U32 R22, R69, 0x10, RZ ;  /* 0x0000001045167819 */ /* 0x000fe200000006ff */
[----:B------:R-:W-:Y:S01]  /*9a50*/  FFMA R0, R45, R21, R0 ;  /* 0x000000152d007223 */ /* 0x000fe20000000000 */
[----:B------:R-:W-:Y:S01]  /*9a60*/  F2FP.BF16.F32.PACK_AB R102, R20, R3 ;  /* 0x000000031466723e */ /* 0x000fe200000010ff */
[----:B------:R-:W-:Y:S01]  /*9a70*/  FMUL R3, R43, R15 ;  /* 0x0000000f2b037220 */ /* 0x000fe20000400000 */
[----:B------:R-:W-:Y:S01]  /*9a80*/  LOP3.LUT R23, R69, 0xffff0000, RZ, 0xc0, !PT ;  /* 0xffff000045177812 */ /* 0x000fe200078ec0ff */
[----:B------:R-:W-:Y:S01]  /*9a90*/  FMUL R20, R43, R16 ;  /* 0x000000102b147220 */ /* 0x000fe20000400000 */
[C---:B------:R-:W-:Y:S01]  /*9aa0*/  SHF.L.U32 R40, R70.reuse, 0x10, RZ ;  /* 0x0000001046287819 */ /* 0x040fe200000006ff */
[----:B------:R-:W-:Y:S01]  /*9ab0*/  FFMA R2, R45, R22, R2 ;  /* 0x000000162d027223 */ /* 0x000fe20000000002 */
[----:B------:R-:W-:Y:S01]  /*9ac0*/  FMUL R21, R43, R17 ;  /* 0x000000112b157220 */ /* 0x000fe20000400000 */
[----:B------:R-:W-:Y:S01]  /*9ad0*/  FFMA R3, R45, R23, R3 ;  /* 0x000000172d037223 */ /* 0x000fe20000000003 */
[----:B------:R-:W-:Y:S01]  /*9ae0*/  @!P1 LEA R47, R47, R99, 0xc ;  /* 0x000000632f2f9211 */ /* 0x000fe200078e60ff */
[----:B------:R-:W-:Y:S01]  /*9af0*/  FFMA R20, R45, R40, R20 ;  /* 0x000000282d147223 */ /* 0x000fe20000000014 */
[----:B------:R-:W-:Y:S01]  /*9b00*/  LOP3.LUT R40, R70, 0xffff0000, RZ, 0xc0, !PT ;  /* 0xffff000046287812 */ /* 0x000fe200078ec0ff */
[----:B------:R-:W-:Y:S01]  /*9b10*/  FMUL R22, R43, R18 ;  /* 0x000000122b167220 */ /* 0x000fe20000400000 */
[----:B------:R-:W-:Y:S01]  /*9b20*/  F2FP.BF16.F32.PACK_AB R108, R0, R41 ;  /* 0x00000029006c723e */ /* 0x000fe200000010ff */
[----:B------:R2:W-:Y:S01]  /*9b30*/  @!P1 STS.128 [R47+UR43+0x300], R48 ;  /* 0x000300302f009988 */ /* 0x0005e20008000c2b */
[----:B------:R-:W-:Y:S01]  /*9b40*/  SHF.L.U32 R42, R71, 0x10, RZ ;  /* 0x00000010472a7819 */ /* 0x000fe200000006ff */
[----:B------:R-:W-:Y:S01]  /*9b50*/  FFMA R21, R45, R40, R21 ;  /* 0x000000282d157223 */ /* 0x000fe20000000015 */
[----:B------:R-:W-:Y:S01]  /*9b60*/  @!P1 IADD3 R40, PT, PT, R47, UR43, RZ ;  /* 0x0000002b2f289c10 */ /* 0x000fe2000fffe0ff */
[----:B------:R-:W-:Y:S01]  /*9b70*/  FMUL R23, R43, R19 ;  /* 0x000000132b177220 */ /* 0x000fe20000400000 */
[----:B------:R-:W-:Y:S01]  /*9b80*/  LOP3.LUT R44, R71, 0xffff0000, RZ, 0xc0, !PT ;  /* 0xffff0000472c7812 */ /* 0x000fe200078ec0ff */
[----:B------:R-:W-:Y:S01]  /*9b90*/  FFMA R22, R45, R42, R22 ;  /* 0x0000002a2d167223 */ /* 0x000fe20000000016 */
[----:B------:R-:W-:Y:S02]  /*9ba0*/  @!P1 IADD3 R40, PT, PT, R98, R40, RZ ;  /* 0x0000002862289210 */ /* 0x000fe40007ffe0ff */
[----:B------:R-:W-:Y:S01]  /*9bb0*/  F2FP.BF16.F32.PACK_AB R109, R3, R2 ;  /* 0x00000002036d723e */ /* 0x000fe200000010ff */
[----:B------:R-:W-:Y:S01]  /*9bc0*/  FFMA R23, R45, R44, R23 ;  /* 0x0000002c2d177223 */ /* 0x000fe20000000017 */
[----:B------:R-:W-:Y:S01]  /*9bd0*/  F2FP.BF16.F32.PACK_AB R110, R21, R20 ;  /* 0x00000014156e723e */ /* 0x000fe200000010ff */
[----:B------:R2:W-:Y:S03]  /*9be0*/  @!P1 STS.128 [R40+0x300], R60 ;  /* 0x0003003c28009388 */ /* 0x0005e60000000c00 */
[----:B------:R-:W-:Y:S05]  /*9bf0*/  F2FP.BF16.F32.PACK_AB R111, R23, R22 ;  /* 0x00000016176f723e */ /* 0x000fea00000010ff */
[----:B------:R2:W-:Y:S08]  /*9c00*/  @!P1 STS.128 [R47+UR43+0xb00], R100 ;  /* 0x000b00642f009988 */ /* 0x0005f00008000c2b */
[----:B------:R2:W-:Y:S01]  /*9c10*/  @!P1 STS.128 [R40+0xb00], R108 ;  /* 0x000b006c28009388 */ /* 0x0005e20000000c00 */
[----:B------:R-:W-:Y:S01]  /*9c20*/  @!PT LDS RZ, [RZ] ;  /* 0x00000000fffff984 */ /* 0x000fe20000000800 */
[----:B------:R-:W-:Y:S01]  /*9c30*/  @!PT LDS RZ, [RZ] ;  /* 0x00000000fffff984 */ /* 0x000fe20000000800 */
[----:B------:R-:W-:Y:S01]  /*9c40*/  @!PT LDS RZ, [RZ] ;  /* 0x00000000fffff984 */ /* 0x000fe20000000800 */
[----:B------:R-:W-:Y:S01]  /*9c50*/  @!PT LDS RZ, [RZ] ;  /* 0x00000000fffff984 */ /* 0x000fe20000000800 */
[----:B------:R3:W-:Y:S07]  /*9c60*/  MEMBAR.ALL.CTA ;  /* 0x0000000000007992 */ /* 0x0007ee0000008000 */
[----:B---3--:R-:W3:Y:S01]  /*9c70*/  FENCE.VIEW.ASYNC.S ;  /* 0x00000000000073c6 */ /* 0x008ee20000000000 */
[----:B------:R-:W-:Y:S05]  /*9c80*/  WARPSYNC.ALL ;  /* 0x0000000000007948 */ /* 0x000fea0003800000 */
[----:B------:R-:W-:Y:S01]  /*9c90*/  BSSY.RECONVERGENT B0, `(.L_x_149) ;  /* 0x0000012000007945 */ /* 0x000fe20003800200 */
[----:B---3--:R-:W-:Y:S06]  /*9ca0*/  BAR.SYNC.DEFER_BLOCKING 0x1, 0x80 ;  /* 0x0042000000007b1d */ /* 0x008fec0000010000 */
[----:B-1----:R-:W-:Y:S05]  /*9cb0*/  @P0 BRA `(.L_x_150) ;  /* 0x00000000003c0947 */ /* 0x002fea0003800000 */
[----:B------:R-:W1:Y:S01]  /*9cc0*/  LDCU.64 UR6, c[0x0][0x348] ;  /* 0x00006900ff0677ac */ /* 0x000e620008000a00 */
[----:B------:R-:W-:Y:S02]  /*9cd0*/  ULEA UR5, UR46, UR43, 0xc ;  /* 0x0000002b2e057291 */ /* 0x000fe4000f8e60ff */
[----:B------:R-:W-:Y:S02]  /*9ce0*/  UIADD3 UR10, UPT, UPT, UR50, 0x40, URZ ;  /* 0x00000040320a7890 */ /* 0x000fe4000fffe0ff */
[----:B------:R-:W-:Y:S02]  /*9cf0*/  UIADD3 UR8, UPT, UPT, UR5, 0x300, URZ ;  /* 0x0000030005087890 */ /* 0x000fe4000fffe0ff */
[----:B------:R-:W-:Y:S01]  /*9d00*/  UIADD3 UR12, UPT, UPT, UR5, 0xb00, URZ ;  /* 0x00000b00050c7890 */ /* 0x000fe2000fffe0ff */
[----:B------:R-:W-:Y:S01]  /*9d10*/  UMOV UR9, UR49 ;  /* 0x0000003100097c82 */ /* 0x000fe20008000000 */
[----:B------:R-:W-:Y:S01]  /*9d20*/  UMOV UR11, UR44 ;  /* 0x0000002c000b7c82 */ /* 0x000fe20008000000 */
[----:B------:R-:W-:Y:S01]  /*9d30*/  UIADD3 UR13, UPT, UPT, UR49, 0x20, URZ ;  /* 0x00000020310d7890 */ /* 0x000fe2000fffe0ff */
[----:B------:R-:W-:Y:S01]  /*9d40*/  UMOV UR15, UR44 ;  /* 0x0000002c000f7c82 */ /* 0x000fe20008000000 */
[----:B------:R-:W-:Y:S01]  /*9d50*/  UMOV UR14, UR10 ;  /* 0x0000000a000e7c82 */ /* 0x000fe20008000000 */
[----:B-1----:R-:W-:Y:S04]  /*9d60*/  UIADD3 UR4, UP0, UPT, UR6, 0xa80, URZ ;  /* 0x00000a8006047890 */ /* 0x002fe8000ff1e0ff */
[----:B------:R-:W-:Y:S09]  /*9d70*/  UIADD3.X UR5, UPT, UPT, URZ, UR7, URZ, UP0, !UPT ;  /* 0x00000007ff057290 */ /* 0x000ff200087fe4ff */
[----:B------:R1:W-:Y:S01]  /*9d80*/  UTMASTG.3D [UR8], [UR4] ;  /* 0x00000008040073b5 */ /* 0x0003e20008010000 */
[----:B------:R1:W-:Y:S02]  /*9d90*/  UTMASTG.3D [UR12], [UR4] ;  /* 0x0000000c040073b5 */ /* 0x0003e40008010000 */
[----:B-1----:R0:W-:Y:S02]  /*9da0*/  UTMACMDFLUSH ;  /* 0x00000000000079b7 */ /* 0x0021e40000000000 */
.L_x_150:
[----:B------:R-:W-:Y:S05]  /*9db0*/  BSYNC.RECONVERGENT B0 ;  /* 0x0000000000007941 */ /* 0x000fea0003800200 */
.L_x_149:
[----:B------:R-:W-:Y:S01]  /*9dc0*/  UIADD3 UR4, UPT, UPT, UR46, 0x1, URZ ;  /* 0x000000012e047890 */ /* 0x000fe2000fffe0ff */
[----:B------:R-:W-:Y:S03]  /*9dd0*/  BSSY.RECONVERGENT B0, `(.L_x_151) ;  /* 0x0000007000007945 */ /* 0x000fe60003800200 */
[----:B------:R-:W-:Y:S04]  /*9de0*/  UISETP.NE.AND UP0, UPT, UR4, 0x3, UPT ;  /* 0x000000030400788c */ /* 0x000fe8000bf05270 */
[----:B------:R-:W-:Y:S02]  /*9df0*/  USEL UR45, UR4, URZ, UP0 ;  /* 0x000000ff042d7287 */ /* 0x000fe40008000000 */
[----:B------:R-:W-:Y:S04]  /*9e00*/  UISETP.EQ.XOR UP0, UPT, UR47, 0x3, !UP0 ;  /* 0x000000032f00788c */ /* 0x000fe8000c702a70 */
[----:B------:R-:W-:Y:S01]  /*9e10*/  UP2UR UR51, UPR, URZ, 0x1 ;  /* 0x00000001ff337883 */ /* 0x000fe20008000000 */
[----:B------:R-:W-:Y:S11]  /*9e20*/  @P0 BRA `(.L_x_152) ;  /* 0x0000000000040947 */ /* 0x000ff60003800000 */
[----:B------:R-:W-:Y:S04]  /*9e30*/  DEPBAR.LE SB0, 0x1 ;  /* 0x000080400000791a */ /* 0x000fe80000000000 */
.L_x_152:
[----:B------:R-:W-:Y:S05]  /*9e40*/  BSYNC.RECONVERGENT B0 ;  /* 0x0000000000007941 */ /* 0x000fea0003800200 */
.L_x_151:
[----:B------:R-:W1:Y:S08]  /*9e50*/  S2UR UR4, SR_CgaCtaId ;  /* 0x00000000000479c3 */ /* 0x000e700000008800 */
[----:B------:R-:W-:Y:S01]  /*9e60*/  BAR.SYNC.DEFER_BLOCKING 0x1, 0x80 ;  /* 0x0042000000007b1d */ /* 0x000fe20000010000 */
[----:B------:R-:W-:Y:S01]  /*9e70*/  ISETP.NE.AND P1, PT, R97, RZ, PT ;  /* 0x000000ff6100720c */ /* 0x000fe20003f25270 */
[----:B------:R-:W-:Y:S01]  /*9e80*/  IMAD.U32 R0, RZ, RZ, UR52 ;  /* 0x00000034ff007e24 */ /* 0x000fe2000f8e00ff */
[----:B------:R-:W-:Y:S11]  /*9e90*/  UIADD3 UR53, UPT, UPT, UR49, 0x10, URZ ;  /* 0x0000001031357890 */ /* 0x000ff6000fffe0ff */
[----:B------:R-:W-:Y:S05]  /*9ea0*/  @P1 LEA R0, R0, UR43, 0x3 ;  /* 0x0000002b00001c11 */ /* 0x000fea000f8e18ff */
[----:B------:R-:W-:Y:S01]  /*9eb0*/  @P1 VIADD R2, R0, 0x1f8 ;  /* 0x000001f800021836 */ /* 0x000fe20000000000 */
[----:B------:R-:W-:Y:S04]  /*9ec0*/  @P1 SHF.L.U32 R0, R112, 0x1f, RZ ;  /* 0x0000001f70001819 */ /* 0x000fe800000006ff */
[----:B------:R-:W-:Y:S01]  /*9ed0*/  @P1 PRMT R46, R46, 0x654, R2 ;  /* 0x000006542e2e1816 */ /* 0x000fe20000000002 */
[----:B------:R-:W-:Y:S01]  /*9ee0*/  UMOV UR43, 0x400 ;  /* 0x00000400002b7882 */ /* 0x000fe20000000000 */
[----:B------:R-:W-:Y:S01]  /*9ef0*/  BSSY B1, `(.L_x_153) ;  /* 0x0000021000017945 */ /* 0x000fe20003800000 */
[----:B-1----:R-:W-:Y:S01]  /*9f00*/  ULEA UR43, UR4, UR43, 0x18 ;  /* 0x0000002b042b7291 */ /* 0x002fe2000f8ec0ff */
[----:B------:R-:W-:Y:S01]  /*9f10*/  @P1 SYNCS.ARRIVE.TRANS64.RED.A1T0 RZ, [R46+URZ], RZ ;  /* 0x000000ff2eff19a7 */ /* 0x000fe200081004ff */
[----:B------:R-:W-:Y:S04]  /*9f20*/  UIADD3 UR4, UPT, UPT, UR52, 0x1, URZ ;  /* 0x0000000134047890 */ /* 0x000fe8000fffe0ff */
[----:B------:R-:W-:Y:S01]  /*9f30*/  LEA R21, R106, UR43, 0x3 ;  /* 0x0000002b6a157c11 */ /* 0x000fe2000f8e18ff */
[----:B------:R-:W-:Y:S03]  /*9f40*/  UISETP.NE.AND UP0, UPT, UR4, 0x3, UPT ;  /* 0x000000030400788c */ /* 0x000fe6000bf05270 */
[----:B------:R1:W3:Y:S01]  /*9f50*/  @P1 SYNCS.PHASECHK.TRANS64.TRYWAIT P0, [R21+URZ+0x1e0], R0 ;  /* 0x0001e000150015a7 */ /* 0x0002e200080011ff */
[----:B------:R-:W-:Y:S01]  /*9f60*/  USEL UR48, UR4, URZ, UP0 ;  /* 0x000000ff04307287 */ /* 0x000fe20008000000 */
[----:B-1----:R-:W-:Y:S01]  /*9f70*/  VIADD R0, R105, 0x10 ;  /* 0x0000001069007836 */ /* 0x002fe20000000000 */
[----:B---3--:R-:W-:Y:S01]  /*9f80*/  @P1 SEL R107, RZ, 0x1, !P0 ;  /* 0x00000001ff6b1807 */ /* 0x008fe20004000000 */
[----:B------:R-:W-:Y:S09]  /*9f90*/  @!P1 BRA `(.L_x_154) ;  /* 0x0000000000589947 */ /* 0x000ff20003800000 */
[----:B------:R-:W-:Y:S01]  /*9fa0*/  ISETP.NE.AND P1, PT, R113, RZ, PT ;  /* 0x000000ff7100720c */ /* 0x000fe20003f25270 */
[----:B------:R-:W-:Y:S01]  /*9fb0*/  BSSY B0, `(.L_x_155) ;  /* 0x0000009000007945 */ /* 0x000fe20003800000 */
[----:B------:R-:W-:Y:S11]  /*9fc0*/  ISETP.NE.AND P0, PT, R107, RZ, PT ;  /* 0x000000ff6b00720c */ /* 0x000ff60003f05270 */
[----:B------:R-:W-:Y:S05]  /*9fd0*/  @P1 IMAD R3, R106, 0x1000, R99 ;  /* 0x000010006a031824 */ /* 0x000fea00078e0263 */
[----:B------:R-:W-:Y:S05]  /*9fe0*/  @P1 IADD3 R2, PT, PT, R3, UR43, RZ ;  /* 0x0000002b03021c10 */ /* 0x000fea000fffe0ff */
[----:B------:R-:W-:Y:S01]  /*9ff0*/  @P1 IMAD.IADD R2, R98, 0x1, R2 ;  /* 0x0000000162021824 */ /* 0x000fe200078e0202 */
[----:B------:R-:W-:Y:S06]  /*a000*/  @P0 BRA `(.L_x_156) ;  /* 0x00000000000c0947 */ /* 0x000fec0003800000 */
[----:B------:R-:W-:Y:S04]  /*a010*/  SHF.L.U32 R20, R112, 0x1f, RZ ;  /* 0x0000001f70147819 */ /* 0x000fe800000006ff */
[----:B------:R-:W1:Y:S02]  /*a020*/  SYNCS.PHASECHK.TRANS64.TRYWAIT P0, [R21+URZ+0x1e0], R20 ;  /* 0x0001e014150075a7 */ /* 0x000e6400080011ff */
[----:B-1----:R-:W-:Y:S05]  /*a030*/  @!P0 BRA `(.L_x_157) ;  /* 0x0000003400448947 */ /* 0x002fea0003800000 */
.L_x_156:
[----:B------:R-:W-:Y:S05]  /*a040*/  BSYNC B0 ;  /* 0x0000000000007941 */ /* 0x000fea0003800000 */
.L_x_155:
[----:B------:R-:W-:Y:S01]  /*a050*/  ISETP.NE.AND P0, PT, R113, RZ, PT ;  /* 0x000000ff7100720c */ /* 0x000fe20003f05270 */
[----:B------:R-:W-:Y:S11]  /*a060*/  VIADD R106, R106, 0x1 ;  /* 0x000000016a6a7836 */ /* 0x000ff60000000000 */
[----:B------:R-:W-:Y:S01]  /*a070*/  @!UPT UIADD3 URZ, UPT, UPT, URZ, URZ, URZ ;  /* 0x000000fffffff290 */ /* 0x000fe2000fffe0ff */
[----:B------:R-:W3:Y:S04]  /*a080*/  @P0 LDS.128 R52, [R3+UR43+0x300] ;  /* 0x0003002b03340984 */ /* 0x000ee80008000c00 */
[----:B------:R-:W4:Y:S04]  /*a090*/  @P0 LDS.128 R64, [R3+UR43+0xb00] ;  /* 0x000b002b03400984 */ /* 0x000f280008000c00 */
[----:B------:R-:W1:Y:S04]  /*a0a0*/  @P0 LDS.128 R56, [R2+0x300] ;  /* 0x0003000002380984 */ /* 0x000e680000000c00 */
[----:B------:R5:W1:Y:S01]  /*a0b0*/  @P0 LDS.128 R68, [R2+0xb00] ;  /* 0x000b000002440984 */ /* 0x000a620000000c00 */
[C---:B------:R-:W-:Y:S04]  /*a0c0*/  ISETP.NE.AND P0, PT, R106.reuse, 0x3, PT ;  /* 0x000000036a00780c */ /* 0x040fe80003f05270 */
[----:B------:R-:W-:Y:S02]  /*a0d0*/  SEL R106, R106, RZ, P0 ;  /* 0x000000ff6a6a7207 */ /* 0x000fe40000000000 */
[----:B-----5:R-:W-:Y:S04]  /*a0e0*/  SEL R2, RZ, 0x1, P0 ;  /* 0x00000001ff027807 */ /* 0x020fe80000000000 */
[----:B------:R-:W-:Y:S02]  /*a0f0*/  LOP3.LUT R112, R112, R2, RZ, 0x3c, !PT ;  /* 0x0000000270707212 */ /* 0x000fe400078e3cff */
.L_x_154:
[----:B------:R-:W-:Y:S05]  /*a100*/  BSYNC B1 ;  /* 0x0000000000017941 */ /* 0x000fea0003800000 */
.L_x_153:
[----:B------:R-:W-:Y:S04]  /*a110*/  SHF.R.U32.HI R3, RZ, 0x15, R0 ;  /* 0x00000015ff037819 */ /* 0x000fe80000011600 */
[----:B------:R-:W-:Y:S04]  /*a120*/  LOP3.LUT R2, R3, 0x3, RZ, 0xc0, !PT ;  /* 0x0000000303027812 */ /* 0x000fe800078ec0ff */
[----:B------:R-:W-:Y:S11]  /*a130*/  ISETP.NE.AND P0, PT, R84, R2, PT ;  /* 0x000000025400720c */ /* 0x000ff60003f05270 */
[----:B------:R-:W-:Y:S02]  /*a140*/  @!UPT UIADD3 URZ, UPT, UPT, URZ, URZ, URZ ;  /* 0x000000fffffff290 */ /* 0x000fe4000fffe0ff */
[----:B------:R-:W-:Y:S05]  /*a150*/  @P0 BRA `(.L_x_158) ;  /* 0x0000000000bc0947 */ /* 0x000fea0003800000 */
[----:B------:R-:W-:Y:S02]  /*a160*/  LOP3.LUT P0, RZ, R3, 0x3, R86, 0x48, !PT ;  /* 0x0000000303ff7812 */ /* 0x000fe40007804856 */
[----:B------:R-:W-:Y:S11]  /*a170*/  MOV R16, R0 ;  /* 0x0000000000107202 */ /* 0x000ff60000000f00 */
[----:B------:R-:W-:Y:S05]  /*a180*/  @!P0 BRA `(.L_x_159) ;  /* 0x0000000000408947 */ /* 0x000fea0003800000 */
[----:B------:R-:W5:Y:S01]  /*a190*/  LDCU.64 UR8, c[0x4][0x70] ;  /* 0x01000e00ff0877ac */ /* 0x000f620008000a00 */
[----:B------:R-:W-:Y:S01]  /*a1a0*/  MOV R15, 0x0 ;  /* 0x00000000000f7802 */ /* 0x000fe20000000f00 */
[----:B------:R-:W-:Y:S02]  /*a1b0*/  HFMA2 R12, -RZ, RZ, 0, 5.9604644775390625e-08 ;  /* 0x00000001ff0c7431 */ /* 0x000fe400000001ff */
[----:B------:R-:W-:Y:S02]  /*a1c0*/  IMAD.MOV.U32 R8, RZ, RZ, 0x192 ;  /* 0x00000192ff087424 */ /* 0x000fe400078e00ff */
[----:B------:R-:W-:Y:S01]  /*a1d0*/  IMAD.MOV.U32 R13, RZ, RZ, RZ ;  /* 0x000000ffff0d7224 */ /* 0x000fe200078e00ff */
[----:B------:R-:W1:Y:S01]  /*a1e0*/  LDCU.64 UR6, c[0x4][0x78] ;  /* 0x01000f00ff0677ac */ /* 0x000e620008000a00 */
[----:B------:R-:W2:Y:S01]  /*a1f0*/  LDC.64 R14, c[0x4][R15] ;  /* 0x010000000f0e7b82 */ /* 0x000ea20000000a00 */
[----:B------:R-:W3:Y:S01]  /*a200*/  LDCU.64 UR4, c[0x4][0x10] ;  /* 0x01000200ff0477ac */ /* 0x000ee20008000a00 */
[----:B-----5:R-:W-:Y:S01]  /*a210*/  MOV R5, UR9 ;  /* 0x0000000900057c02 */ /* 0x020fe20008000f00 */
[----:B------:R-:W-:Y:S01]  /*a220*/  IMAD.U32 R4, RZ, RZ, UR8 ;  /* 0x00000008ff047e24 */ /* 0x000fe2000f8e00ff */
[----:B-1----:R-:W-:Y:S01]  /*a230*/  MOV R7, UR7 ;  /* 0x0000000700077c02 */ /* 0x002fe20008000f00 */
[----:B------:R-:W-:Y:S01]  /*a240*/  IMAD.U32 R6, RZ, RZ, UR6 ;  /* 0x00000006ff067e24 */ /* 0x000fe2000f8e00ff */
[----:B---3--:R-:W-:Y:S01]  /*a250*/  MOV R11, UR5 ;  /* 0x00000005000b7c02 */ /* 0x008fe20008000f00 */
[----:B------:R-:W-:Y:S02]  /*a260*/  IMAD.U32 R10, RZ, RZ, UR4 ;  /* 0x00000004ff0a7e24 */ /* 0x000fe4000f8e00ff */
[----:B------:R-:W-:Y:S07]  /*a270*/  LEPC R20, `(.L_x_159) ;  /* 0x000000001014794e */ /* 0x000fee0000000000 */
[----:B--2-4-:R-:W-:Y:S05]  /*a280*/  CALL.ABS.NOINC R14 ;  /* 0x000000000e007343 */ /* 0x014fea0003c00000 */
.L_x_159:
        /* <DEDUP_REMOVED lines=12> */
[----:B------:R-:W5:Y:S01]  /*a350*/  LDCU.64 UR6, c[0x4][0x78] ;  /* 0x01000f00ff0677ac */ /* 0x000f620008000a00 */
[----:B------:R-:W2:Y:S01]  /*a360*/  LDC.64 R14, c[0x4][R15] ;  /* 0x010000000f0e7b82 */ /* 0x000ea20000000a00 */
[----:B------:R-:W3:Y:S01]  /*a370*/  LDCU.64 UR4, c[0x4][0x10] ;  /* 0x01000200ff0477ac */ /* 0x000ee20008000a00 */
[----:B-1----:R-:W-:Y:S01]  /*a380*/  MOV R5, UR9 ;  /* 0x0000000900057c02 */ /* 0x002fe20008000f00 */
[----:B------:R-:W-:Y:S01]  /*a390*/  IMAD.U32 R4, RZ, RZ, UR8 ;  /* 0x00000008ff047e24 */ /* 0x000fe2000f8e00ff */
[----:B-----5:R-:W-:Y:S01]  /*a3a0*/  MOV R7, UR7 ;  /* 0x0000000700077c02 */ /* 0x020fe20008000f00 */
[----:B------:R-:W-:Y:S01]  /*a3b0*/  IMAD.U32 R6, RZ, RZ, UR6 ;  /* 0x00000006ff067e24 */ /* 0x000fe2000f8e00ff */
[----:B---3--:R-:W-:Y:S01]  /*a3c0*/  MOV R11, UR5 ;  /* 0x00000005000b7c02 */ /* 0x008fe20008000f00 */
[----:B------:R-:W-:Y:S02]  /*a3d0*/  IMAD.U32 R10, RZ, RZ, UR4 ;  /* 0x00000004ff0a7e24 */ /* 0x000fe4000f8e00ff */
[----:B------:R-:W-:Y:S07]  /*a3e0*/  LEPC R20, `(.L_x_160) ;  /* 0x000000001014794e */ /* 0x000fee0000000000 */
[----:B--2-4-:R-:W-:Y:S05]  /*a3f0*/  CALL.ABS.NOINC R14 ;  /* 0x000000000e007343 */ /* 0x014fea0003c00000 */
.L_x_160:
[----:B------:R-:W-:Y:S05]  /*a400*/  WARPSYNC.ALL ;  /* 0x0000000000007948 */ /* 0x000fea0003800000 */
[----:B------:R-:W-:Y:S11]  /*a410*/  R2UR UR4, R16 ;  /* 0x00000000100472ca */ /* 0x000ff600000e0000 */
[----:B------:R-:W-:Y:S02]  /*a420*/  @!UPT UIADD3 URZ, UPT, UPT, URZ, URZ, URZ ;  /* 0x000000fffffff290 */ /* 0x000fe4000fffe0ff */
[----:B------:R-:W1:Y:S02]  /*a430*/  LDTM.x16 R4, tmem[UR4+0x20] ;  /* 0x00002004000479ee */ /* 0x000e640008240000 */
[----:B-1----:R-:W-:Y:S01]  /*a440*/  NOP ;  /* 0x0000000000007918 */ /* 0x002fe20000000000 */
.L_x_158:
[----:B---3--:R-:W-:Y:S01]  /*a450*/  SHF.L.U32 R3, R52, 0x10, RZ ;  /* 0x0000001034037819 */ /* 0x008fe200000006ff */
[C---:B------:R-:W-:Y:S01]  /*a460*/  FMUL R0, R43.reuse, R24 ;  /* 0x000000182b007220 */ /* 0x040fe20000400000 */
[----:B------:R-:W-:Y:S01]  /*a470*/  ISETP.NE.AND P1, PT, R84, R2, PT ;  /* 0x000000025400720c */ /* 0x000fe20003f25270 */
[----:B------:R-:W-:Y:S01]  /*a480*/  FMUL R2, R43, R25 ;  /* 0x000000192b027220 */ /* 0x000fe20000400000 */
[----:B-1----:R-:W-:Y:S01]  /*a490*/  LOP3.LUT R21, R52, 0xffff0000, RZ, 0xc0, !PT ;  /* 0xffff000034157812 */ /* 0x002fe200078ec0ff */
[----:B------:R-:W-:Y:S01]  /*a4a0*/  FFMA R0, R45, R3, R0 ;  /* 0x000000032d007223 */ /* 0x000fe20000000000 */
[----:B------:R-:W-:Y:S01]  /*a4b0*/  SHF.L.U32 R22, R53, 0x10, RZ ;  /* 0x0000001035167819 */ /* 0x000fe200000006ff */
[----:B------:R-:W-:Y:S01]  /*a4c0*/  FMUL R3, R43, R26 ;  /* 0x0000001a2b037220 */ /* 0x000fe20000400000 */
[----:B------:R-:W-:Y:S01]  /*a4d0*/  LOP3.LUT R23, R53, 0xffff0000, RZ, 0xc0, !PT ;  /* 0xffff000035177812 */ /* 0x000fe200078ec0ff */
[----:B------:R-:W-:Y:S01]  /*a4e0*/  FMUL R20, R43, R27 ;  /* 0x0000001b2b147220 */ /* 0x000fe20000400000 */
[----:B--2---:R-:W-:Y:S01]  /*a4f0*/  SHF.L.U32 R40, R54, 0x10, RZ ;  /* 0x0000001036287819 */ /* 0x004fe200000006ff */
[----:B------:R-:W-:Y:S01]  /*a500*/  FFMA R2, R45, R21, R2 ;  /* 0x000000152d027223 */ /* 0x000fe20000000002 */
[----:B------:R-:W-:Y:S01]  /*a510*/  LOP3.LUT R41, R57, 0xffff0000, RZ, 0xc0, !PT ;  /* 0xffff000039297812 */ /* 0x000fe200078ec0ff */
[C---:B------:R-:W-:Y:S01]  /*a520*/  FFMA R3, R45.reuse, R22, R3 ;  /* 0x000000162d037223 */ /* 0x040fe20000000003 */
[----:B----4-:R-:W-:Y:S01]  /*a530*/  LOP3.LUT R42, R66, 0xffff0000, RZ, 0xc0, !PT ;  /* 0xffff0000422a7812 */ /* 0x010fe200078ec0ff */
[----:B------:R-:W-:Y:S01]  /*a540*/  FFMA R20, R45, R23, R20 ;  /* 0x000000172d147223 */ /* 0x000fe20000000014 */
[----:B------:R-:W-:Y:S01]  /*a550*/  LOP3.LUT R23, R54, 0xffff0000, RZ, 0xc0, !PT ;  /* 0xffff000036177812 */ /* 0x000fe200078ec0ff */
[C---:B------:R-:W-:Y:S01]  /*a560*/  FMUL R21, R43.reuse, R28 ;  /* 0x0000001c2b157220 */ /* 0x040fe20000400000 */
[----:B------:R-:W-:Y:S01]  /*a570*/  F2FP.BF16.F32.PACK_AB R48, R2, R0 ;  /* 0x000000000230723e */ /* 0x000fe200000010ff */
        /* <DEDUP_REMOVED lines=115> */
[----:B------:R-:W-:Y:S01]  /*acb0*/  ULEA UR5, UR45, UR43, 0xc ;  /* 0x0000002b2d057291 */ /* 0x000fe2000f8e60ff */
[----:B------:R-:W-:Y:S01]  /*acc0*/  UMOV UR54, UR50 ;  /* 0x0000003200367c82 */ /* 0x000fe20008000000 */
[----:B------:R-:W-:Y:S02]  /*acd0*/  UMOV UR55, UR44 ;  /* 0x0000002c00377c82 */ /* 0x000fe40008000000 */
[----:B------:R-:W-:Y:S02]  /*ace0*/  UIADD3 UR52, UPT, UPT, UR5, 0x300, URZ ;  /* 0x0000030005347890 */ /* 0x000fe4000fffe0ff */
[----:B------:R-:W-:Y:S02]  /*acf0*/  UIADD3 UR8, UPT, UPT, UR5, 0xb00, URZ ;  /* 0x00000b0005087890 */ /* 0x000fe4000fffe0ff */
        /* <DEDUP_REMOVED lines=8> */
.L_x_162:
[----:B------:R-:W-:Y:S05]  /*ad80*/  BSYNC.RECONVERGENT B0 ;  /* 0x0000000000007941 */ /* 0x000fea0003800200 */
.L_x_161:
[----:B------:R-:W-:Y:S01]  /*ad90*/  UISETP.NE.AND UP1, UPT, UR51, URZ, UPT ;  /* 0x000000ff3300728c */ /* 0x000fe2000bf25270 */
[----:B------:R-:W-:Y:S01]  /*ada0*/  BSSY.RECONVERGENT B0, `(.L_x_163) ;  /* 0x0000008000007945 */ /* 0x000fe20003800200 */
[----:B------:R-:W-:Y:S04]  /*adb0*/  UIADD3 UR4, UPT, UPT, UR45, 0x1, URZ ;  /* 0x000000012d047890 */ /* 0x000fe8000fffe0ff */
[----:B------:R-:W-:Y:S02]  /*adc0*/  UISETP.NE.AND UP0, UPT, UR4, 0x3, UPT ;  /* 0x000000030400788c */ /* 0x000fe4000bf05270 */
[----:B------:R-:W-:Y:S02]  /*add0*/  UISETP.EQ.XOR UP1, UPT, UR4, 0x3, UP1 ;  /* 0x000000030400788c */ /* 0x000fe40008f22a70 */
[----:B------:R-:W-:Y:S02]  /*ade0*/  USEL UR46, UR4, URZ, UP0 ;  /* 0x000000ff042e7287 */ /* 0x000fe40008000000 */
[----:B------:R-:W-:Y:S01]  /*adf0*/  UP2UR UR47, UPR, URZ, 0x2 ;  /* 0x00000002ff2f7883 */ /* 0x000fe20008000000 */
[----:B------:R-:W-:Y:S11]  /*ae00*/  @P0 BRA `(.L_x_164) ;  /* 0x0000000000040947 */ /* 0x000ff60003800000 */
[----:B------:R-:W-:Y:S04]  /*ae10*/  DEPBAR.LE SB0, 0x1 ;  /* 0x000080400000791a */ /* 0x000fe80000000000 */
.L_x_164:
[----:B------:R-:W-:Y:S05]  /*ae20*/  BSYNC.RECONVERGENT B0 ;  /* 0x0000000000007941 */ /* 0x000fea0003800200 */
.L_x_163:
[----:B------:R-:W1:Y:S08]  /*ae30*/  S2UR UR54, SR_CgaCtaId ;  /* 0x00000000003679c3 */ /* 0x000e700000008800 */
[----:B------:R-:W-:Y:S01]  /*ae40*/  BAR.SYNC.DEFER_BLOCKING 0x1, 0x80 ;  /* 0x0042000000007b1d */ /* 0x000fe20000010000 */
[----:B------:R-:W-:Y:S01]  /*ae50*/  ISETP.NE.AND P1, PT, R97, RZ, PT ;  /* 0x000000ff6100720c */ /* 0x000fe20003f25270 */
[----:B------:R-:W-:Y:S01]  /*ae60*/  IMAD.U32 R0, RZ, RZ, UR48 ;  /* 0x00000030ff007e24 */ /* 0x000fe2000f8e00ff */
[----:B------:R-:W-:Y:S04]  /*ae70*/  UIADD3 UR4, UPT, UPT, UR48, 0x1, URZ ;  /* 0x0000000130047890 */ /* 0x000fe8000fffe0ff */
[----:B------:R-:W-:Y:S04]  /*ae80*/  UISETP.NE.AND UP0, UPT, UR4, 0x3, UPT ;  /* 0x000000030400788c */ /* 0x000fe8000bf05270 */
[----:B------:R-:W-:Y:S03]  /*ae90*/  USEL UR52, UR4, URZ, UP0 ;  /* 0x000000ff04347287 */ /* 0x000fe60008000000 */
[----:B------:R-:W-:Y:S05]  /*aea0*/  @P1 LEA R0, R0, UR43, 0x3 ;  /* 0x0000002b00001c11 */ /* 0x000fea000f8e18ff */
[----:B------:R-:W-:Y:S01]  /*aeb0*/  @P1 VIADD R2, R0, 0x1f8 ;  /* 0x000001f800021836 */ /* 0x000fe20000000000 */
[----:B------:R-:W-:Y:S04]  /*aec0*/  @P1 SHF.L.U32 R0, R112, 0x1f, RZ ;  /* 0x0000001f70001819 */ /* 0x000fe800000006ff */
[----:B------:R-:W-:Y:S01]  /*aed0*/  @P1 PRMT R46, R46, 0x654, R2 ;  /* 0x000006542e2e1816 */ /* 0x000fe20000000002 */
[----:B------:R-:W-:Y:S01]  /*aee0*/  UMOV UR43, 0x400 ;  /* 0x00000400002b7882 */ /* 0x000fe20000000000 */
[----:B------:R-:W-:Y:S01]  /*aef0*/  BSSY B1, `(.L_x_165) ;  /* 0x0000018000017945 */ /* 0x000fe20003800000 */
[----:B-1----:R-:W-:Y:S01]  /*af00*/  ULEA UR43, UR54, UR43, 0x18 ;  /* 0x0000002b362b7291 */ /* 0x002fe2000f8ec0ff */
[----:B------:R1:W-:Y:S05]  /*af10*/  @P1 SYNCS.ARRIVE.TRANS64.RED.A1T0 RZ, [R46+URZ], RZ ;  /* 0x000000ff2eff19a7 */ /* 0x0003ea00081004ff */
[----:B------:R-:W-:Y:S04]  /*af20*/  LEA R2, R106, UR43, 0x3 ;  /* 0x0000002b6a027c11 */ /* 0x000fe8000f8e18ff */
[----:B------:R-:W3:Y:S02]  /*af30*/  @P1 SYNCS.PHASECHK.TRANS64.TRYWAIT P0, [R2+URZ+0x1e0], R0 ;  /* 0x0001e000020015a7 */ /* 0x000ee400080011ff */
[----:B---3--:R-:W-:Y:S01]  /*af40*/  @P1 SEL R107, RZ, 0x1, !P0 ;  /* 0x00000001ff6b1807 */ /* 0x008fe20004000000 */
[----:B-1----:R-:W-:Y:S06]  /*af50*/  @!P1 BRA `(.L_x_166) ;  /* 0x0000000000449947 */ /* 0x002fec0003800000 */
        /* <DEDUP_REMOVED lines=10> */
.L_x_168:
[----:B------:R-:W-:Y:S05]  /*b000*/  BSYNC B0 ;  /* 0x0000000000007941 */ /* 0x000fea0003800000 */
.L_x_167:
[----:B------:R-:W-:Y:S11]  /*b010*/  ISETP.NE.AND P0, PT, R113, RZ, PT ;  /* 0x000000ff7100720c */ /* 0x000ff60003f05270 */
[----:B------:R-:W-:Y:S02]  /*b020*/  @!UPT UIADD3 URZ, UPT, UPT, URZ, URZ, URZ ;  /* 0x000000fffffff290 */ /* 0x000fe4000fffe0ff */
[----:B------:R3:W4:Y:S04]  /*b030*/  @P0 LDS.128 R52, [R106+UR43+0x300] ;  /* 0x0003002b6a340984 */ /* 0x0007280008000c00 */
[----:B------:R3:W1:Y:S04]  /*b040*/  @P0 LDS.128 R64, [R106+UR43+0xb00] ;  /* 0x000b002b6a400984 */ /* 0x0006680008000c00 */
[----:B------:R3:W1:Y:S04]  /*b050*/  @P0 LDS.128 R56, [R0+0x300] ;  /* 0x0003000000380984 */ /* 0x0006680000000c00 */
[----:B------:R3:W1:Y:S02]  /*b060*/  @P0 LDS.128 R68, [R0+0xb00] ;  /* 0x000b000000440984 */ /* 0x0006640000000c00 */
.L_x_166:
[----:B------:R-:W-:Y:S05]  /*b070*/  BSYNC B1 ;  /* 0x0000000000017941 */ /* 0x000fea0003800000 */
.L_x_165:
[----:B------:R-:W-:Y:S05]  /*b080*/  VIADD R105, R105, 0x400010 ;  /* 0x0040001069697836 */ /* 0x000fea0000000000 */
[----:B---3--:R-:W-:Y:S04]  /*b090*/  SHF.R.U32.HI R0, RZ, 0x15, R105 ;  /* 0x00000015ff007819 */ /* 0x008fe80000011669 */
[----:B-1----:R-:W-:Y:S04]  /*b0a0*/  LOP3.LUT R2, R0, 0x3, RZ, 0xc0, !PT ;  /* 0x0000000300027812 */ /* 0x002fe800078ec0ff */
        /* <DEDUP_REMOVED lines=11> */
[----:B------:R-:W3:Y:S01]  /*b160*/  LDCU.64 UR6, c[0x4][0x78] ;  /* 0x01000f00ff0677ac */ /* 0x000ee20008000a00 */
[----:B------:R-:W2:Y:S01]  /*b170*/  LDC.64 R14, c[0x4][R15] ;  /* 0x010000000f0e7b82 */ /* 0x000ea20000000a00 */
[----:B------:R-:W5:Y:S01]  /*b180*/  LDCU.64 UR4, c[0x4][0x10] ;  /* 0x01000200ff0477ac */ /* 0x000f620008000a00 */
[----:B-1----:R-:W-:Y:S01]  /*b190*/  MOV R5, UR9 ;  /* 0x0000000900057c02 */ /* 0x002fe20008000f00 */
[----:B------:R-:W-:Y:S01]  /*b1a0*/  IMAD.U32 R4, RZ, RZ, UR8 ;  /* 0x00000008ff047e24 */ /* 0x000fe2000f8e00ff */
[----:B---3--:R-:W-:Y:S01]  /*b1b0*/  MOV R7, UR7 ;  /* 0x0000000700077c02 */ /* 0x008fe20008000f00 */
[----:B------:R-:W-:Y:S01]  /*b1c0*/  IMAD.U32 R6, RZ, RZ, UR6 ;  /* 0x00000006ff067e24 */ /* 0x000fe2000f8e00ff */
[----:B-----5:R-:W-:Y:S01]  /*b1d0*/  MOV R11, UR5 ;  /* 0x00000005000b7c02 */ /* 0x020fe20008000f00 */
[----:B------:R-:W-:Y:S02]  /*b1e0*/  IMAD.U32 R10, RZ, RZ, UR4 ;  /* 0x00000004ff0a7e24 */ /* 0x000fe4000f8e00ff */
[----:B------:R-:W-:Y:S07]  /*b1f0*/  LEPC R20, `(.L_x_171) ;  /* 0x000000001014794e */ /* 0x000fee0000000000 */
[----:B--2-4-:R-:W-:Y:S05]  /*b200*/  CALL.ABS.NOINC R14 ;  /* 0x000000000e007343 */ /* 0x014fea0003c00000 */
.L_x_171:
        /* <DEDUP_REMOVED lines=23> */
.L_x_172:
[----:B------:R-:W-:Y:S05]  /*b380*/  WARPSYNC.ALL ;  /* 0x0000000000007948 */ /* 0x000fea0003800000 */
[----:B------:R-:W-:Y:S11]  /*b390*/  R2UR UR4, R16 ;  /* 0x00000000100472ca */ /* 0x000ff600000e0000 */
[----:B------:R-:W-:Y:S02]  /*b3a0*/  @!UPT UIADD3 URZ, UPT, UPT, URZ, URZ, URZ ;  /* 0x000000fffffff290 */ /* 0x000fe4000fffe0ff */
[----:B------:R-:W1:Y:S02]  /*b3b0*/  LDTM.x16 R4, tmem[UR4+0x20] ;  /* 0x00002004000479ee */ /* 0x000e640008240000 */
[----:B-1----:R-:W-:Y:S01]  /*b3c0*/  NOP ;  /* 0x0000000000007918 */ /* 0x002fe20000000000 */
.L_x_170:
[----:B------:R-:W-:Y:S01]  /*b3d0*/  ISETP.NE.AND P1, PT, R84, R2, PT ;  /* 0x000000025400720c */ /* 0x000fe20003f25270 */
[----:B------:R-:W-:Y:S05]  /*b3e0*/  WARPSYNC.ALL ;  /* 0x0000000000007948 */ /* 0x000fea0003800000 */
[C---:B----4-:R-:W-:Y:S01]  /*b3f0*/  SHF.L.U32 R3, R52.reuse, 0x10, RZ ;  /* 0x0000001034037819 */ /* 0x050fe200000006ff */
[----:B------:R-:W-:Y:S01]  /*b400*/  NOP ;  /* 0x0000000000007918 */ /* 0x000fe20000000000 */
[----:B--2---:R-:W-:Y:S01]  /*b410*/  LOP3.LUT R40, R52, 0xffff0000, RZ, 0xc0, !PT ;  /* 0xffff000034287812 */ /* 0x004fe200078ec0ff */
[----:B------:R-:W-:Y:S01]  /*b420*/  FMUL R0, R43, R24 ;  /* 0x000000182b007220 */ /* 0x000fe20000400000 */
[----:B------:R-:W-:Y:S01]  /*b430*/  SHF.L.U32 R41, R53, 0x10, RZ ;  /* 0x0000001035297819 */ /* 0x000fe200000006ff */
[C---:B------:R-:W-:Y:S01]  /*b440*/  FMUL R20, R43.reuse, R4 ;  /* 0x000000042b147220 */ /* 0x040fe20000400000 */
[----:B------:R-:W-:Y:S01]  /*b450*/  MOV R4, UR46 ;  /* 0x0000002e00047c02 */ /* 0x000fe20008000f00 */
[----:B------:R-:W-:Y:S01]  /*b460*/  FMUL R2, R43, R25 ;  /* 0x000000192b027220 */ /* 0x000fe20000400000 */
[----:B------:R-:W-:Y:S01]  /*b470*/  LOP3.LUT R42, R53, 0xffff0000, RZ, 0xc0, !PT ;  /* 0xffff0000352a7812 */ /* 0x000fe200078ec0ff */
[C---:B------:R-:W-:Y:S01]  /*b480*/  FFMA R0, R45.reuse, R3, R0 ;  /* 0x000000032d007223 */ /* 0x040fe20000000000 */
[----:B------:R-:W-:Y:S01]  /*b490*/  @!P1 LEA R99, R4, R99, 0xc ;  /* 0x0000006304639211 */ /* 0x000fe200078e60ff */
[----:B------:R-:W-:Y:S01]  /*b4a0*/  FFMA R2, R45, R40, R2 ;  /* 0x000000282d027223 */ /* 0x000fe20000000002 */
[----:B------:R-:W-:Y:S01]  /*b4b0*/  R2UR UR4, R104 ;  /* 0x00000000680472ca */ /* 0x000fe200000e0000 */
[C---:B------:R-:W-:Y:S01]  /*b4c0*/  FMUL R3, R43.reuse, R26 ;  /* 0x0000001a2b037220 */ /* 0x040fe20000400000 */
[----:B------:R-:W-:Y:S01]  /*b4d0*/  SHF.L.U32 R44, R54, 0x10, RZ ;  /* 0x00000010362c7819 */ /* 0x000fe200000006ff */
[C---:B------:R-:W-:Y:S01]  /*b4e0*/  FMUL R4, R43.reuse, R27 ;  /* 0x0000001b2b047220 */ /* 0x040fe20000400000 */
[----:B------:R-:W-:Y:S01]  /*b4f0*/  F2FP.BF16.F32.PACK_AB R100, R2, R0 ;  /* 0x000000000264723e */ /* 0x000fe200000010ff */
[----:B------:R-:W-:Y:S01]  /*b500*/  FMUL R21, R43, R5 ;  /* 0x000000052b157220 */ /* 0x000fe20000400000 */
[----:B------:R-:W-:Y:S01]  /*b510*/  @!P1 IADD3 R5, PT, PT, R99, UR43, RZ ;  /* 0x0000002b63059c10 */ /* 0x000fe2000fffe0ff */
[C---:B------:R-:W-:Y:S01]  /*b520*/  FFMA R3, R45.reuse, R41, R3 ;  /* 0x000000292d037223 */ /* 0x040fe20000000003 */
[----:B------:R-:W-:Y:S01]  /*b530*/  LOP3.LUT R46, R54, 0xffff0000, RZ, 0xc0, !PT ;  /* 0xffff0000362e7812 */ /* 0x000fe200078ec0ff */
[----:B------:R-:W-:Y:S01]  /*b540*/  FFMA R4, R45, R42, R4 ;  /* 0x0000002a2d047223 */ /* 0x000fe20000000004 */
[----:B------:R-:W-:Y:S01]  /*b550*/  SHF.L.U32 R47, R55, 0x10, RZ ;  /* 0x00000010372f7819 */ /* 0x000fe200000006ff */
[C---:B------:R-:W-:Y:S01]  /*b560*/  FMUL R0, R43.reuse, R28 ;  /* 0x0000001c2b007220 */ /* 0x040fe20000400000 */
[----:B------:R-:W-:Y:S01]  /*b570*/  @!P1 IADD3 R98, PT, PT, R98, R5, RZ ;  /* 0x0000000562629210 */ /* 0x000fe20007ffe0ff */
[----:B------:R-:W-:Y:S01]  /*b580*/  FMUL R2, R43, R29 ;  /* 0x0000001d2b027220 */ /* 0x000fe20000400000 */
[----:B------:R-:W-:Y:S01]  /*b590*/  LOP3.LUT R48, R55, 0xffff0000, RZ, 0xc0, !PT ;  /* 0xffff000037307812 */ /* 0x000fe200078ec0ff */
[C---:B------:R-:W-:Y:S01]  /*b5a0*/  FMUL R5, R43.reuse, R30 ;  /* 0x0000001e2b057220 */ /* 0x040fe20000400000 */
[C---:B------:R-:W-:Y:S01]  /*b5b0*/  SHF.L.U32 R49, R56.reuse, 0x10, RZ ;  /* 0x0000001038317819 */ /* 0x040fe200000006ff */
[C---:B------:R-:W-:Y:S01]  /*b5c0*/  FMUL R22, R43.reuse, R6 ;  /* 0x000000062b167220 */ /* 0x040fe20000400000 */
[----:B------:R-:W-:Y:S01]  /*b5d0*/  LOP3.LUT R50, R56, 0xffff0000, RZ, 0xc0, !PT ;  /* 0xffff000038327812 */ /* 0x000fe200078ec0ff */
[----:B------:R-:W-:Y:S01]  /*b5e0*/  FMUL R6, R43, R31 ;  /* 0x0000001f2b067220 */ /* 0x000fe20000400000 */
[----:B------:R-:W-:Y:S01]  /*b5f0*/  F2FP.BF16.F32.PACK_AB R101, R4, R3 ;  /* 0x000000030465723e */ /* 0x000fe200000010ff */
[----:B------:R-:W-:Y:S01]  /*b600*/  FFMA R0, R45, R44, R0 ;  /* 0x0000002c2d007223 */ /* 0x000fe20000000000 */
[----:B------:R-:W-:Y:S01]  /*b610*/  SHF.L.U32 R51, R57, 0x10, RZ ;  /* 0x0000001039337819 */ /* 0x000fe200000006ff */
[----:B------:R-:W-:Y:S01]  /*b620*/  FMUL R23, R43, R7 ;  /* 0x000000072b177220 */ /* 0x000fe20000400000 */
[----:B------:R-:W-:Y:S01]  /*b630*/  LOP3.LUT R52, R57, 0xffff0000, RZ, 0xc0, !PT ;  /* 0xffff000039347812 */ /* 0x000fe200078ec0ff */
[----:B------:R-:W-:Y:S01]  /*b640*/  FFMA R2, R45, R46, R2 ;  /* 0x0000002e2d027223 */ /* 0x000fe20000000002 */
[C---:B------:R-:W-:Y:S01]  /*b650*/  SHF.L.U32 R53, R58.reuse, 0x10, RZ ;  /* 0x000000103a357819 */ /* 0x040fe200000006ff */
[C---:B------:R-:W-:Y:S01]  /*b660*/  FMUL R7, R43.reuse, R32 ;  /* 0x000000202b077220 */ /* 0x040fe20000400000 */
[----:B------:R-:W-:Y:S01]  /*b670*/  LOP3.LUT R54, R58, 0xffff0000, RZ, 0xc0, !PT ;  /* 0xffff00003a367812 */ /* 0x000fe200078ec0ff */
[----:B------:R-:W-:Y:S01]  /*b680*/  FMUL R3, R43, R33 ;  /* 0x000000212b037220 */ /* 0x000fe20000400000 */
[----:B------:R-:W-:Y:S01]  /*b690*/  F2FP.BF16.F32.PACK_AB R102, R2, R0 ;  /* 0x000000000266723e */ /* 0x000fe200000010ff */
[----:B------:R-:W-:Y:S01]  /*b6a0*/  FFMA R5, R45, R47, R5 ;  /* 0x0000002f2d057223 */ /* 0x000fe20000000005 */
[----:B------:R-:W-:Y:S01]  /*b6b0*/  SHF.L.U32 R55, R59, 0x10, RZ ;  /* 0x000000103b377819 */ /* 0x000fe200000006ff */
[----:B------:R-:W-:Y:S01]  /*b6c0*/  FFMA R6, R45, R48, R6 ;  /* 0x000000302d067223 */ /* 0x000fe20000000006 */
[----:B------:R-:W-:Y:S01]  /*b6d0*/  LOP3.LUT R56, R59, 0xffff0000, RZ, 0xc0, !PT ;  /* 0xffff00003b387812 */ /* 0x000fe200078ec0ff */
[C---:B------:R-:W-:Y:S01]  /*b6e0*/  FFMA R7, R45.reuse, R49, R7 ;  /* 0x000000312d077223 */ /* 0x040fe20000000007 */
[----:B------:R-:W-:Y:S01]  /*b6f0*/  SHF.L.U32 R57, R64, 0x10, RZ ;  /* 0x0000001040397819 */ /* 0x000fe200000006ff */
[----:B------:R-:W-:Y:S01]  /*b700*/  UIADD3 UR4, UPT, UPT, UR4, 0x250, URZ ;  /* 0x0000025004047890 */ /* 0x000fe2000fffe0ff */
[----:B------:R-:W-:Y:S01]  /*b710*/  F2FP.BF16.F32.PACK_AB R103, R6, R5 ;  /* 0x000000050667723e */ /* 0x000fe200000010ff */
[----:B------:R-:W-:Y:S01]  /*b720*/  FFMA R3, R45, R50, R3 ;  /* 0x000000322d037223 */ /* 0x000fe20000000003 */
[----:B------:R-:W-:Y:S01]  /*b730*/  LOP3.LUT R58, R64, 0xffff0000, RZ, 0xc0, !PT ;  /* 0xffff0000403a7812 */ /* 0x000fe200078ec0ff */
[----:B------:R-:W-:Y:S01]  /*b740*/  FMUL R0, R43, R34 ;  /* 0x000000222b007220 */ /* 0x000fe20000400000 */
[----:B------:R-:W-:Y:S01]  /*b750*/  SHF.L.U32 R59, R65, 0x10, RZ ;  /* 0x00000010413b7819 */ /* 0x000fe200000006ff */
[----:B------:R-:W-:Y:S01]  /*b760*/  FMUL R2, R43, R35 ;  /* 0x000000232b027220 */ /* 0x000fe20000400000 */
[----:B------:R-:W-:Y:S01]  /*b770*/  F2FP.BF16.F32.PACK_AB R28, R3, R7 ;  /* 0x00000007031c723e */ /* 0x000fe200000010ff */
[----:B------:R-:W-:Y:S01]  /*b780*/  UPRMT UR4, UR54, 0x654, UR4 ;  /* 0x0000065436047896 */ /* 0x000fe20008000004 */
[----:B------:R-:W-:Y:S01]  /*b790*/  LOP3.LUT R60, R65, 0xffff0000, RZ, 0xc0, !PT ;  /* 0xffff0000413c7812 */ /* 0x000fe200078ec0ff */
[C---:B------:R-:W-:Y:S01]  /*b7a0*/  FMUL R4, R43.reuse, R36 ;  /* 0x000000242b047220 */ /* 0x040fe20000400000 */
[C---:B------:R-:W-:Y:S01]  /*b7b0*/  SHF.L.U32 R61, R66.reuse, 0x10, RZ ;  /* 0x00000010423d7819 */ /* 0x040fe200000006ff */
[----:B------:R-:W-:Y:S01]  /*b7c0*/  FMUL R5, R43, R37 ;  /* 0x000000252b057220 */ /* 0x000fe20000400000 */
[----:B------:R-:W-:Y:S01]  /*b7d0*/  LOP3.LUT R62, R66, 0xffff0000, RZ, 0xc0, !PT ;  /* 0xffff0000423e7812 */ /* 0x000fe200078ec0ff */
[----:B------:R-:W-:Y:S01]  /*b7e0*/  FFMA R0, R45, R51, R0 ;  /* 0x000000332d007223 */ /* 0x000fe20000000000 */
[----:B------:R-:W-:Y:S01]  /*b7f0*/  FMUL R6, R43, R38 ;  /* 0x000000262b067220 */ /* 0x000fe20000400000 */
[----:B------:R-:W-:Y:S01]  /*b800*/  FFMA R2, R45, R52, R2 ;  /* 0x000000342d027223 */ /* 0x000fe20000000002 */
[----:B------:R-:W-:Y:S01]  /*b810*/  FMUL R3, R43, R39 ;  /* 0x000000272b037220 */ /* 0x000fe20000400000 */
[C---:B------:R-:W-:Y:S01]  /*b820*/  FFMA R4, R45.reuse, R53, R4 ;  /* 0x000000352d047223 */ /* 0x040fe20000000004 */
[C---:B------:R-:W-:Y:S01]  /*b830*/  FFMA R5, R45.reuse, R54, R5 ;  /* 0x000000362d057223 */ /* 0x040fe20000000005 */
[C---:B------:R-:W-:Y:S01]  /*b840*/  FFMA R6, R45.reuse, R55, R6 ;  /* 0x000000372d067223 */ /* 0x040fe20000000006 */
[C---:B------:R-:W-:Y:S01]  /*b850*/  FFMA R3, R45.reuse, R56, R3 ;  /* 0x000000382d037223 */ /* 0x040fe20000000003 */
[----:B------:R-:W-:Y:S01]  /*b860*/  FFMA R20, R45, R57, R20 ;  /* 0x000000392d147223 */ /* 0x000fe20000000014 */
[----:B------:R-:W-:Y:S01]  /*b870*/  FMUL R8, R43, R8 ;  /* 0x000000082b087220 */ /* 0x000fe20000400000 */
[----:B------:R-:W-:Y:S01]  /*b880*/  SYNCS.ARRIVE.TRANS64.RED.A1T0 RZ, [UR4], RZ ;  /* 0x000000ffffff79a7 */ /* 0x000fe20008100404 */
[----:B------:R1:W-:Y:S01]  /*b890*/  @!P1 STS.128 [R99+UR43+0x300], R100 ;  /* 0x0003006463009988 */ /* 0x0003e20008000c2b */
[----:B------:R-:W-:Y:S01]  /*b8a0*/  SHF.L.U32 R63, R67, 0x10, RZ ;  /* 0x00000010433f7819 */ /* 0x000fe200000006ff */
[----:B------:R-:W-:Y:S01]  /*b8b0*/  FFMA R21, R45, R58, R21 ;  /* 0x0000003a2d157223 */ /* 0x000fe20000000015 */
[----:B------:R-:W-:Y:S01]  /*b8c0*/  LOP3.LUT R64, R67, 0xffff0000, RZ, 0xc0, !PT ;  /* 0xffff000043407812 */ /* 0x000fe200078ec0ff */
[----:B------:R-:W-:Y:S01]  /*b8d0*/  FMUL R9, R43, R9 ;  /* 0x000000092b097220 */ /* 0x000fe20000400000 */
[C---:B------:R-:W-:Y:S01]  /*b8e0*/  SHF.L.U32 R24, R68.reuse, 0x10, RZ ;  /* 0x0000001044187819 */ /* 0x040fe200000006ff */
[----:B------:R-:W-:Y:S01]  /*b8f0*/  FFMA R22, R45, R59, R22 ;  /* 0x0000003b2d167223 */ /* 0x000fe20000000016 */
[----:B------:R-:W-:Y:S01]  /*b900*/  LOP3.LUT R25, R68, 0xffff0000, RZ, 0xc0, !PT ;  /* 0xffff000044197812 */ /* 0x000fe200078ec0ff */
[----:B------:R-:W-:Y:S01]  /*b910*/  FMUL R10, R43, R10 ;  /* 0x0000000a2b0a7220 */ /* 0x000fe20000400000 */
[----:B------:R-:W-:Y:S01]  /*b920*/  FFMA R23, R45, R60, R23 ;  /* 0x0000003c2d177223 */ /* 0x000fe20000000017 */
[----:B------:R-:W-:Y:S01]  /*b930*/  FMUL R11, R43, R11 ;  /* 0x0000000b2b0b7220 */ /* 0x000fe20000400000 */
[----:B------:R-:W-:Y:S01]  /*b940*/  F2FP.BF16.F32.PACK_AB R29, R2, R0 ;  /* 0x00000000021d723e */ /* 0x000fe200000010ff */
[----:B------:R-:W-:Y:S01]  /*b950*/  FFMA R8, R45, R61, R8 ;  /* 0x0000003d2d087223 */ /* 0x000fe20000000008 */
[----:B------:R-:W-:Y:S01]  /*b960*/  F2FP.BF16.F32.PACK_AB R30, R5, R4 ;  /* 0x00000004051e723e */ /* 0x000fe200000010ff */
[----:B------:R-:W-:Y:S01]  /*b970*/  FMUL R12, R43, R12 ;  /* 0x0000000c2b0c7220 */ /* 0x000fe20000400000 */
[----:B------:R-:W-:Y:S01]  /*b980*/  F2FP.BF16.F32.PACK_AB R31, R3, R6 ;  /* 0x00000006031f723e */ /* 0x000fe200000010ff */
[----:B------:R-:W-:Y:S01]  /*b990*/  FFMA R9, R45, R62, R9 ;  /* 0x0000003e2d097223 */ /* 0x000fe20000000009 */
[----:B------:R-:W-:Y:S01]  /*b9a0*/  FMUL R13, R43, R13 ;  /* 0x0000000d2b0d7220 */ /* 0x000fe20000400000 */
[----:B------:R-:W-:Y:S01]  /*b9b0*/  SHF.L.U32 R26, R69, 0x10, RZ ;  /* 0x00000010451a7819 */ /* 0x000fe200000006ff */
[----:B------:R-:W-:Y:S01]  /*b9c0*/  FFMA R10, R45, R63, R10 ;  /* 0x0000003f2d0a7223 */ /* 0x000fe2000000000a */
[----:B------:R1:W-:Y:S01]  /*b9d0*/  @!P1 STS.128 [R98+0x300], R28 ;  /* 0x0003001c62009388 */ /* 0x0003e20000000c00 */
[----:B------:R-:W-:Y:S01]  /*b9e0*/  FMUL R14, R43, R14 ;  /* 0x0000000e2b0e7220 */ /* 0x000fe20000400000 */
[----:B------:R-:W-:Y:S01]  /*b9f0*/  LOP3.LUT R40, R69, 0xffff0000, RZ, 0xc0, !PT ;  /* 0xffff000045287812 */ /* 0x000fe200078ec0ff */
[----:B------:R-:W-:Y:S01]  /*ba00*/  FFMA R11, R45, R64, R11 ;  /* 0x000000402d0b7223 */ /* 0x000fe2000000000b */
[----:B------:R-:W-:Y:S01]  /*ba10*/  FMUL R15, R43, R15 ;  /* 0x0000000f2b0f7220 */ /* 0x000fe20000400000 */
[C---:B------:R-:W-:Y:S01]  /*ba20*/  SHF.L.U32 R65, R70.reuse, 0x10, RZ ;  /* 0x0000001046417819 */ /* 0x040fe200000006ff */
[----:B------:R-:W-:Y:S01]  /*ba30*/  FFMA R12, R45, R24, R12 ;  /* 0x000000182d0c7223 */ /* 0x000fe2000000000c */
[----:B------:R-:W-:Y:S01]  /*ba40*/  FMUL R16, R43, R16 ;  /* 0x000000102b107220 */ /* 0x000fe20000400000 */
[----:B------:R-:W-:Y:S01]  /*ba50*/  LOP3.LUT R66, R70, 0xffff0000, RZ, 0xc0, !PT ;  /* 0xffff000046427812 */ /* 0x000fe200078ec0ff */
[----:B------:R-:W-:Y:S01]  /*ba60*/  FFMA R13, R45, R25, R13 ;  /* 0x000000192d0d7223 */ /* 0x000fe2000000000d */
[----:B------:R-:W-:Y:S01]  /*ba70*/  FMUL R17, R43, R17 ;  /* 0x000000112b117220 */ /* 0x000fe20000400000 */
[----:B------:R-:W-:Y:S01]  /*ba80*/  SHF.L.U32 R67, R71, 0x10, RZ ;  /* 0x0000001047437819 */ /* 0x000fe200000006ff */
[----:B------:R-:W-:Y:S01]  /*ba90*/  FFMA R14, R45, R26, R14 ;  /* 0x0000001a2d0e7223 */ /* 0x000fe2000000000e */
[----:B------:R-:W-:Y:S01]  /*baa0*/  F2FP.BF16.F32.PACK_AB R20, R21, R20 ;  /* 0x000000141514723e */ /* 0x000fe200000010ff */
[----:B------:R-:W-:Y:S01]  /*bab0*/  FMUL R18, R43, R18 ;  /* 0x000000122b127220 */ /* 0x000fe20000400000 */
[----:B------:R-:W-:Y:S01]  /*bac0*/  LOP3.LUT R68, R71, 0xffff0000, RZ, 0xc0, !PT ;  /* 0xffff000047447812 */ /* 0x000fe200078ec0ff */
[----:B------:R-:W-:Y:S01]  /*bad0*/  FFMA R15, R45, R40, R15 ;  /* 0x000000282d0f7223 */ /* 0x000fe2000000000f */
[----:B------:R-:W-:Y:S01]  /*bae0*/  F2FP.BF16.F32.PACK_AB R21, R23, R22 ;  /* 0x000000161715723e */ /* 0x000fe200000010ff */
[----:B------:R-:W-:Y:S01]  /*baf0*/  FMUL R19, R43, R19 ;  /* 0x000000132b137220 */ /* 0x000fe20000400000 */
[----:B------:R-:W-:Y:S01]  /*bb00*/  F2FP.BF16.F32.PACK_AB R22, R9, R8 ;  /* 0x000000080916723e */ /* 0x000fe200000010ff */
[----:B------:R-:W-:Y:S01]  /*bb10*/  FFMA R16, R45, R65, R16 ;  /* 0x000000412d107223 */ /* 0x000fe20000000010 */
[----:B------:R-:W-:Y:S01]  /*bb20*/  F2FP.BF16.F32.PACK_AB R23, R11, R10 ;  /* 0x0000000a0b17723e */ /* 0x000fe200000010ff */
[C---:B------:R-:W-:Y:S01]  /*bb30*/  FFMA R17, R45.reuse, R66, R17 ;  /* 0x000000422d117223 */ /* 0x040fe20000000011 */
[C---:B------:R-:W-:Y:S01]  /*bb40*/  FFMA R18, R45.reuse, R67, R18 ;  /* 0x000000432d127223 */ /* 0x040fe20000000012 */
[----:B------:R-:W-:Y:S01]  /*bb50*/  FFMA R19, R45, R68, R19 ;  /* 0x000000442d137223 */ /* 0x000fe20000000013 */
[----:B------:R-:W-:Y:S01]  /*bb60*/  F2FP.BF16.F32.PACK_AB R12, R13, R12 ;  /* 0x0000000c0d0c723e */ /* 0x000fe200000010ff */
[----:B------:R1:W-:Y:S01]  /*bb70*/  @!P1 STS.128 [R99+UR43+0xb00], R20 ;  /* 0x000b001463009988 */ /* 0x0003e20008000c2b */
[----:B------:R-:W-:Y:S01]  /*bb80*/  F2FP.BF16.F32.PACK_AB R13, R15, R14 ;  /* 0x0000000e0f0d723e */ /* 0x000fe200000010ff */
[----:B------:R-:W-:Y:S01]  /*bb90*/  BSSY.RECONVERGENT B0, `(.L_x_173) ;  /* 0x000001c000007945 */ /* 0x000fe20003800200 */
[----:B------:R-:W-:Y:S02]  /*bba0*/  F2FP.BF16.F32.PACK_AB R14, R17, R16 ;  /* 0x00000010110e723e */ /* 0x000fe400000010ff */
[----:B------:R-:W-:Y:S02]  /*bbb0*/  F2FP.BF16.F32.PACK_AB R15, R19, R18 ;  /* 0x00000012130f723e */ /* 0x000fe400000010ff */
[----:B------:R-:W-:Y:S03]  /*bbc0*/  ISETP.NE.AND P0, PT, R84, RZ, PT ;  /* 0x000000ff5400720c */ /* 0x000fe60003f05270 */
[----:B------:R1:W-:Y:S01]  /*bbd0*/  @!P1 STS.128 [R98+0xb00], R12 ;  /* 0x000b000c62009388 */ /* 0x0003e20000000c00 */
[----:B------:R-:W-:Y:S01]  /*bbe0*/  @!PT LDS RZ, [RZ] ;  /* 0x00000000fffff984 */ /* 0x000fe20000000800 */
[----:B------:R-:W-:Y:S01]  /*bbf0*/  @!PT LDS RZ, [RZ] ;  /* 0x00000000fffff984 */ /* 0x000fe20000000800 */
[----:B------:R-:W-:Y:S01]  /*bc00*/  @!PT LDS RZ, [RZ] ;  /* 0x00000000fffff984 */ /* 0x000fe20000000800 */
[----:B------:R-:W-:Y:S01]  /*bc10*/  @!PT LDS RZ, [RZ] ;  /* 0x00000000fffff984 */ /* 0x000fe20000000800 */
[----:B------:R2:W-:Y:S07]  /*bc20*/  MEMBAR.ALL.CTA ;  /* 0x0000000000007992 */ /* 0x0005ee0000008000 */
[----:B--2---:R-:W2:Y:S02]  /*bc30*/  FENCE.VIEW.ASYNC.S ;  /* 0x00000000000073c6 */ /* 0x004ea40000000000 */
[----:B--2---:R-:W-:Y:S06]  /*bc40*/  BAR.SYNC.DEFER_BLOCKING 0x1, 0x80 ;  /* 0x0042000000007b1d */ /* 0x004fec0000010000 */
[----:B------:R-:W-:Y:S05]  /*bc50*/  @P0 BRA `(.L_x_174) ;  /* 0x00000000003c0947 */ /* 0x000fea0003800000 */
[----:B------:R-:W2:Y:S01]  /*bc60*/  LDCU.64 UR6, c[0x0][0x348] ;  /* 0x00006900ff0677ac */ /* 0x000ea20008000a00 */
        /* <DEDUP_REMOVED lines=9> */
[----:B--2---:R-:W-:Y:S04]  /*bd00*/  UIADD3 UR4, UP0, UPT, UR6, 0xa80, URZ ;  /* 0x00000a8006047890 */ /* 0x004fe8000ff1e0ff */
[----:B------:R-:W-:Y:S09]  /*bd10*/  UIADD3.X UR5, UPT, UPT, URZ, UR7, URZ, UP0, !UPT ;  /* 0x00000007ff057290 */ /* 0x000ff200087fe4ff */
[----:B------:R2:W-:Y:S01]  /*bd20*/  UTMASTG.3D [UR8], [UR4] ;  /* 0x00000008040073b5 */ /* 0x0005e20008010000 */
[----:B------:R2:W-:Y:S02]  /*bd30*/  UTMASTG.3D [UR12], [UR4] ;  /* 0x0000000c040073b5 */ /* 0x0005e40008010000 */
[----:B--2---:R0:W-:Y:S02]  /*bd40*/  UTMACMDFLUSH ;  /* 0x00000000000079b7 */ /* 0x0041e40000000000 */
.L_x_174:
[----:B------:R-:W-:Y:S05]  /*bd50*/  BSYNC.RECONVERGENT B0 ;  /* 0x0000000000007941 */ /* 0x000fea0003800200 */
.L_x_173:
[----:B------:R-:W-:Y:S01]  /*bd60*/  UISETP.NE.AND UP0, UPT, UR47, URZ, UPT ;  /* 0x000000ff2f00728c */ /* 0x000fe2000bf05270 */
[----:B------:R-:W-:Y:S01]  /*bd70*/  BSSY.RECONVERGENT B0, `(.L_x_175) ;  /* 0x0000009000007945 */ /* 0x000fe20003800200 */
[----:B------:R-:W-:Y:S04]  /*bd80*/  UIADD3 UR4, UPT, UPT, UR46, 0x1, URZ ;  /* 0x000000012e047890 */ /* 0x000fe8000fffe0ff */
[----:B------:R-:W-:Y:S02]  /*bd90*/  UISETP.EQ.XOR UP1, UPT, UR4, 0x3, UP0 ;  /* 0x000000030400788c */ /* 0x000fe40008722a70 */
[----:B------:R-:W-:Y:S02]  /*bda0*/  UISETP.NE.AND UP0, UPT, UR4, 0x3, UPT ;  /* 0x000000030400788c */ /* 0x000fe4000bf05270 */
[----:B------:R-:W-:Y:S02]  /*bdb0*/  USEL UR5, URZ, 0x1, !UP1 ;  /* 0x00000001ff057887 */ /* 0x000fe4000c800000 */
[----:B------:R-:W-:Y:S02]  /*bdc0*/  USEL UR45, UR4, URZ, UP0 ;  /* 0x000000ff042d7287 */ /* 0x000fe40008000000 */
[----:B------:R-:W-:Y:S01]  /*bdd0*/  ULOP3.LUT UR57, UR57, UR5, URZ, 0x3c, !UPT ;  /* 0x0000000539397292 */ /* 0x000fe2000f8e3cff */
[----:B------:R-:W-:Y:S11]  /*bde0*/  @P0 BRA `(.L_x_176) ;  /* 0x0000000000040947 */ /* 0x000ff60003800000 */
[----:B------:R-:W-:Y:S04]  /*bdf0*/  DEPBAR.LE SB0, 0x1 ;  /* 0x000080400000791a */ /* 0x000fe80000000000 */
.L_x_176:
[----:B------:R-:W-:Y:S05]  /*be00*/  BSYNC.RECONVERGENT B0 ;  /* 0x0000000000007941 */ /* 0x000fea0003800200 */
.L_x_175:
[----:B------:R-:W-:Y:S01]  /*be10*/  BAR.SYNC.DEFER_BLOCKING 0x1, 0x80 ;  /* 0x0042000000007b1d */ /* 0x000fe20000010000 */
[----:B------:R-:W-:Y:S01]  /*be20*/  UISETP.NE.AND UP0, UPT, UR56, -0x4, UPT ;  /* 0xfffffffc3800788c */ /* 0x000fe2000bf05270 */
[----:B------:R-:W-:Y:S08]  /*be30*/  IADD3 R80, PT, PT, R80, 0x1, RZ ;  /* 0x0000000150507810 */ /* 0x000ff00007ffe0ff */
[----:B------:R-:W-:Y:S05]  /*be40*/  BRA.U !UP0, `(.L_x_177) ;  /* 0x0000000108287547 */ /* 0x000fea000b800000 */
[----:B------:R-:W2:Y:S01]  /*be50*/  S2R R0, SR_CgaCtaId ;  /* 0x0000000000007919 */ /* 0x000ea20000008800 */
[----:B------:R-:W-:Y:S01]  /*be60*/  ISETP.NE.AND P0, PT, R97, RZ, PT ;  /* 0x000000ff6100720c */ /* 0x000fe20003f05270 */
[----:B------:R-:W-:Y:S01]  /*be70*/  IMAD.U32 R2, RZ, RZ, UR52 ;  /* 0x00000034ff027e24 */ /* 0x000fe2000f8e00ff */
[----:B------:R-:W-:Y:S04]  /*be80*/  UIADD3 UR4, UPT, UPT, UR52, 0x1, URZ ;  /* 0x0000000134047890 */ /* 0x000fe8000fffe0ff */
[----:B------:R-:W-:Y:S04]  /*be90*/  UISETP.NE.AND UP0, UPT, UR4, 0x3, UPT ;  /* 0x000000030400788c */ /* 0x000fe8000bf05270 */
[----:B------:R-:W-:Y:S03]  /*bea0*/  USEL UR52, UR4, URZ, UP0 ;  /* 0x000000ff04347287 */ /* 0x000fe60008000000 */
[----:B------:R-:W-:Y:S05]  /*beb0*/  @P0 LEA R2, R2, UR43, 0x3 ;  /* 0x0000002b02020c11 */ /* 0x000fea000f8e18ff */
[----:B------:R-:W-:Y:S05]  /*bec0*/  @P0 VIADD R2, R2, 0x1f8 ;  /* 0x000001f802020836 */ /* 0x000fea0000000000 */
[----:B--2---:R-:W-:Y:S04]  /*bed0*/  @P0 PRMT R0, R0, 0x654, R2 ;  /* 0x0000065400000816 */ /* 0x004fe80000000002 */
[----:B------:R2:W-:Y:S03]  /*bee0*/  @P0 SYNCS.ARRIVE.TRANS64.RED.A1T0 RZ, [R0+URZ], RZ ;  /* 0x000000ff00ff09a7 */ /* 0x0005e600081004ff */
.L_x_177:
[----:B------:R-:W-:Y:S01]  /*bef0*/  R2UR UR6, R95 ;  /* 0x000000005f0672ca */ /* 0x000fe200000e0000 */
[----:B------:R-:W-:Y:S01]  /*bf00*/  UIADD3 UR56, UPT, UPT, UR56, 0x4, URZ ;  /* 0x0000000438387890 */ /* 0x000fe2000fffe0ff */
[----:B------:R-:W-:Y:S02]  /*bf10*/  R2UR UR5, R91 ;  /* 0x000000005b0572ca */ /* 0x000fe400000e0000 */
[----:B------:R-:W-:Y:S02]  /*bf20*/  R2UR UR4, R92 ;  /* 0x000000005c0472ca */ /* 0x000fe400000e0000 */
[----:B------:R-:W-:Y:S02]  /*bf30*/  R2UR UR44, R93 ;  /* 0x000000005d2c72ca */ /* 0x000fe400000e0000 */
[----:B------:R-:W-:Y:S02]  /*bf40*/  ISETP.NE.AND P0, PT, R77, 0x2, PT ;  /* 0x000000024d00780c */ /* 0x000fe40003f05270 */
[----:B------:R-:W-:Y:S02]  /*bf50*/  ISETP.NE.AND P1, PT, R80, 0x2, PT ;  /* 0x000000025000780c */ /* 0x000fe40003f25270 */
[----:B------:R-:W-:Y:S01]  /*bf60*/  SEL R2, RZ, 0x1, P0 ;  /* 0x00000001ff027807 */ /* 0x000fe20000000000 */
[----:B------:R-:W-:Y:S01]  /*bf70*/  UISETP.NE.AND UP0, UPT, UR6, URZ, UPT ;  /* 0x000000ff0600728c */ /* 0x000fe2000bf05270 */
[----:B--2---:R-:W-:Y:S01]  /*bf80*/  SEL R0, RZ, 0x1, P1 ;  /* 0x00000001ff007807 */ /* 0x004fe20000800000 */
[----:B------:R-:W-:Y:S01]  /*bf90*/  UIADD3 UR46, UPT, UPT, UR36, UR5, URZ ;  /* 0x00000005242e7290 */ /* 0x000fe2000fffe0ff */
[----:B------:R-:W-:Y:S01]  /*bfa0*/  LOP3.LUT R78, R78, R2, RZ, 0x3c, !PT ;  /* 0x000000024e4e7212 */ /* 0x000fe200078e3cff */
[----:B------:R-:W-:Y:S01]  /*bfb0*/  UIADD3 UR27, UPT, UPT, UR37, UR4, URZ ;  /* 0x00000004251b7290 */ /* 0x000fe2000fffe0ff */
[----:B------:R-:W-:Y:S02]  /*bfc0*/  LOP3.LUT R79, R79, R0, RZ, 0x3c, !PT ;  /* 0x000000004f4f7212 */ /* 0x000fe400078e3cff */
[----:B------:R-:W-:Y:S02]  /*bfd0*/  SEL R77, R77, RZ, P0 ;  /* 0x000000ff4d4d7207 */ /* 0x000fe40000000000 */
[----:B------:R-:W-:Y:S01]  /*bfe0*/  SEL R80, R80, RZ, P1 ;  /* 0x000000ff50507207 */ /* 0x000fe20000800000 */
[----:B------:R-:W-:Y:S06]  /*bff0*/  BRA.U UP0, `(.L_x_178) ;  /* 0xffffffb1001c7547 */ /* 0x000fec000b83ffff */
[----:B------:R-:W-:-:S13]  /*c000*/  R2UR UR4, R96 ;  /* 0x00000000600472ca */ /* 0x000fda00000e0000 */
[----:B------:R-:W-:-:S09]  /*c010*/  UISETP.NE.AND UP0, UPT, UR4, URZ, UPT ;  /* 0x000000ff0400728c */ /* 0x000fd2000bf05270 */
[----:B------:R-:W-:Y:S05]  /*c020*/  BRA.U !UP0, `(.L_x_179) ;  /* 0x0000000108487547 */ /* 0x000fea000b800000 */
[----:B------:R-:W2:Y:S02]  /*c030*/  LDCU.64 UR4, c[0x0][0xc90] ;  /* 0x00019200ff0477ac */ /* 0x000ea40008000a00 */
[----:B--2---:R-:W-:-:S04]  /*c040*/  UISETP.NE.U32.AND UP0, UPT, UR4, URZ, UPT ;  /* 0x000000ff0400728c */ /* 0x004fc8000bf05070 */
[----:B------:R-:W-:-:S09]  /*c050*/  UISETP.NE.AND.EX UP0, UPT, UR5, URZ, UPT, UP0 ;  /* 0x000000ff0500728c */ /* 0x000fd2000bf05300 */
[----:B------:R-:W-:Y:S05]  /*c060*/  BRA.U UP0, `(.L_x_180) ;  /* 0x00000001000c7547 */ /* 0x000fea000b800000 */
[----:B------:R-:W-:-:S13]  /*c070*/  FSETP.NEU.AND P0, PT, R45, RZ, PT ;  /* 0x000000ff2d00720b */ /* 0x000fda0003f0d000 */
[----:B------:R-:W-:Y:S05]  /*c080*/  @!P0 EXIT ;  /* 0x000000000000894d */ /* 0x000fea0003800000 */
[----:B------:R-:W-:Y:S05]  /*c090*/  BRA `(.L_x_179) ;  /* 0x00000000002c7947 */ /* 0x000fea0003800000 */
.L_x_180:
[----:B------:R-:W-:Y:S01]  /*c0a0*/  ISETP.NE.AND P0, PT, R76, RZ, PT ;  /* 0x000000ff4c00720c */ /* 0x000fe20003f05270 */
[----:B------:R-:W-:-:S12]  /*c0b0*/  BSSY.RECONVERGENT B0, `(.L_x_179) ;  /* 0x0000009000007945 */ /* 0x000fd80003800200 */
[----:B------:R-:W-:Y:S05]  /*c0c0*/  @P0 BRA `(.L_x_181) ;  /* 0x0000000000140947 */ /* 0x000fea0003800000 */
[----:B------:R-:W2:Y:S02]  /*c0d0*/  LDCU.64 UR4, c[0x0][0xc88] ;  /* 0x00019100ff0477ac */ /* 0x000ea40008000a00 */
[----:B--2---:R-:W-:-:S04]  /*c0e0*/  ISETP.NE.U32.AND P0, PT, RZ, UR4, PT ;  /* 0x00000004ff007c0c */ /* 0x004fc8000bf05070 */
[----:B------:R-:W-:-:S13]  /*c0f0*/  ISETP.NE.AND.EX P0, PT, RZ, UR5, PT, P0 ;  /* 0x00000005ff007c0c */ /* 0x000fda000bf05300 */
[----:B------:R-:W-:Y:S05]  /*c100*/  @!P0 EXIT ;  /* 0x000000000000894d */ /* 0x000fea0003800000 */
[----:B------:R-:W-:Y:S05]  /*c110*/  BRA `(.L_x_182) ;  /* 0x0000000000087947 */ /* 0x000fea0003800000 */
.L_x_181:
[----:B------:R-:W-:-:S13]  /*c120*/  FSETP.NEU.AND P0, PT, R45, RZ, PT ;  /* 0x000000ff2d00720b */ /* 0x000fda0003f0d000 */
[----:B------:R-:W-:Y:S05]  /*c130*/  @!P0 EXIT ;  /* 0x000000000000894d */ /* 0x000fea0003800000 */
.L_x_182:
[----:B------:R-:W-:Y:S05]  /*c140*/  BSYNC.RECONVERGENT B0 ;  /* 0x0000000000007941 */ /* 0x000fea0003800200 */
.L_x_179:
[----:B------:R-:W-:Y:S01]  /*c150*/  ULEA UR4, UR52, UR43, 0x3 ;  /* 0x0000002b34047291 */ /* 0x000fe2000f8e18ff */
[----:B------:R-:W-:-:S04]  /*c160*/  DEPBAR.LE SB0, 0x0 ;  /* 0x000080000000791a */ /* 0x000fc80000000000 */
[----:B------:R-:W-:-:S04]  /*c170*/  UIADD3 UR4, UPT, UPT, UR4, 0x1f8, URZ ;  /* 0x000001f804047890 */ /* 0x000fc8000fffe0ff */
[----:B------:R-:W-:-:S09]  /*c180*/  UPRMT UR4, UR54, 0x654, UR4 ;  /* 0x0000065436047896 */ /* 0x000fd20008000004 */
[----:B------:R-:W-:Y:S01]  /*c190*/  SYNCS.ARRIVE.TRANS64.RED.A1T0 RZ, [UR4], RZ ;  /* 0x000000ffffff79a7 */ /* 0x000fe20008100404 */
[----:B------:R-:W-:Y:S05]  /*c1a0*/  EXIT ;  /* 0x000000000000794d */ /* 0x000fea0003800000 */
.L_x_25:
[----:B--2---:R2:W3:Y:S02]  /*c1b0*/  SYNCS.PHASECHK.TRANS64.TRYWAIT P0, [R0+URZ+0x270], R2 ;  /* 0x00027002000075a7 */ /* 0x0044e400080011ff */
[----:B---3--:R-:W-:Y:S05]  /*c1c0*/  @!P0 NANOSLEEP.SYNCS 0x989680 ;  /* 0x009896800000895d */ /* 0x008fea0003900000 */
[----:B------:R-:W3:Y:S02]  /*c1d0*/  @!P0 SYNCS.PHASECHK.TRANS64 P0, [R0+URZ+0x270], R2 ;  /* 0x00027002000085a7 */ /* 0x000ee400080010ff */
[----:B---3--:R-:W-:Y:S05]  /*c1e0*/  @!P0 BRA `(.L_x_25) ;  /* 0xfffffffc00f08947 */ /* 0x008fea000383ffff */
[----:B------:R-:W-:Y:S05]  /*c1f0*/  BRA `(.L_x_183) ;  /* 0xffffff5800907947 */ /* 0x000fea000383ffff */
.L_x_28:
[----:B-1----:R-:W-:-:S07]  /*c200*/  MOV R0, UR41 ;  /* 0x0000002900007c02 */ /* 0x002fce0008000f00 */
.L_x_184:
[----:B-1----:R1:W2:Y:S02]  /*c210*/  SYNCS.PHASECHK.TRANS64.TRYWAIT P0, [R0+URZ+0xf0], R3 ;  /* 0x0000f003000075a7 */ /* 0x0022a400080011ff */
[----:B--2---:R-:W-:Y:S05]  /*c220*/  @!P0 NANOSLEEP.SYNCS 0x989680 ;  /* 0x009896800000895d */ /* 0x004fea0003900000 */
[----:B------:R-:W2:Y:S02]  /*c230*/  @!P0 SYNCS.PHASECHK.TRANS64 P0, [R0+URZ+0xf0], R3 ;  /* 0x0000f003000085a7 */ /* 0x000ea400080010ff */
[----:B--2---:R-:W-:Y:S05]  /*c240*/  @!P0 BRA `(.L_x_184) ;  /* 0xfffffffc00f08947 */ /* 0x004fea000383ffff */
[----:B------:R-:W-:Y:S05]  /*c250*/  BRA `(.L_x_27) ;  /* 0xffffff5800e07947 */ /* 0x000fea000383ffff */
.L_x_37:
[----:B-1----:R-:W-:-:S07]  /*c260*/  MOV R0, UR41 ;  /* 0x0000002900007c02 */ /* 0x002fce0008000f00 */
.L_x_185:
[----:B-1----:R1:W2:Y:S02]  /*c270*/  SYNCS.PHASECHK.TRANS64.TRYWAIT P0, [R0+URZ+0xf0], R3 ;  /* 0x0000f003000075a7 */ /* 0x0022a400080011ff */
[----:B--2---:R-:W-:Y:S05]  /*c280*/  @!P0 NANOSLEEP.SYNCS 0x989680 ;  /* 0x009896800000895d */ /* 0x004fea0003900000 */
[----:B------:R-:W2:Y:S02]  /*c290*/  @!P0 SYNCS.PHASECHK.TRANS64 P0, [R0+URZ+0xf0], R3 ;  /* 0x0000f003000085a7 */ /* 0x000ea400080010ff */
[----:B--2---:R-:W-:Y:S05]  /*c2a0*/  @!P0 BRA `(.L_x_185) ;  /* 0xfffffffc00f08947 */ /* 0x004fea000383ffff */
[----:B------:R-:W-:Y:S05]  /*c2b0*/  BRA `(.L_x_36) ;  /* 0xffffff5c00f07947 */ /* 0x000fea000383ffff */
.L_x_44:
[----:B-1----:R1:W4:Y:S02]  /*c2c0*/  SYNCS.PHASECHK.TRANS64.TRYWAIT P0, [R3+URZ+0x220], R0 ;  /* 0x00022000030075a7 */ /* 0x00232400080011ff */
[----:B----4-:R-:W-:Y:S05]  /*c2d0*/  @!P0 NANOSLEEP.SYNCS 0x989680 ;  /* 0x009896800000895d */ /* 0x010fea0003900000 */
[----:B------:R-:W4:Y:S02]  /*c2e0*/  @!P0 SYNCS.PHASECHK.TRANS64 P0, [R3+URZ+0x220], R0 ;  /* 0x00022000030085a7 */ /* 0x000f2400080010ff */
[----:B----4-:R-:W-:Y:S05]  /*c2f0*/  @!P0 BRA `(.L_x_44) ;  /* 0xfffffffc00f08947 */ /* 0x010fea000383ffff */
[----:B------:R-:W-:Y:S05]  /*c300*/  BRA `(.L_x_186) ;  /* 0xffffff6000e47947 */ /* 0x000fea000383ffff */
.L_x_48:
[----:B------:R-:W-:-:S07]  /*c310*/  MOV R0, UR4 ;  /* 0x0000000400007c02 */ /* 0x000fce0008000f00 */
.L_x_187:
[----:B-1----:R1:W2:Y:S02]  /*c320*/  SYNCS.PHASECHK.TRANS64.TRYWAIT P0, [R0+URZ], R2 ;  /* 0x00000002000075a7 */ /* 0x0022a400080011ff */
[----:B--2---:R-:W-:Y:S05]  /*c330*/  @!P0 NANOSLEEP.SYNCS 0x989680 ;  /* 0x009896800000895d */ /* 0x004fea0003900000 */
[----:B------:R-:W2:Y:S02]  /*c340*/  @!P0 SYNCS.PHASECHK.TRANS64 P0, [R0+URZ], R2 ;  /* 0x00000002000085a7 */ /* 0x000ea400080010ff */
[----:B--2---:R-:W-:Y:S05]  /*c350*/  @!P0 BRA `(.L_x_187) ;  /* 0xfffffffc00f08947 */ /* 0x004fea000383ffff */
[----:B------:R-:W-:Y:S05]  /*c360*/  BRA `(.L_x_188) ;  /* 0xffffff6800907947 */ /* 0x000fea000383ffff */
.L_x_49:
[----:B------:R-:W-:-:S07]  /*c370*/  MOV R0, UR5 ;  /* 0x0000000500007c02 */ /* 0x000fce0008000f00 */
.L_x_189:
[----:B-1----:R1:W2:Y:S02]  /*c380*/  SYNCS.PHASECHK.TRANS64.TRYWAIT P0, [R0+URZ], R3 ;  /* 0x00000003000075a7 */ /* 0x0022a400080011ff */
[----:B--2---:R-:W-:Y:S05]  /*c390*/  @!P0 NANOSLEEP.SYNCS 0x989680 ;  /* 0x009896800000895d */ /* 0x004fea0003900000 */
[----:B------:R-:W2:Y:S02]  /*c3a0*/  @!P0 SYNCS.PHASECHK.TRANS64 P0, [R0+URZ], R3 ;  /* 0x00000003000085a7 */ /* 0x000ea400080010ff */
[----:B--2---:R-:W-:Y:S05]  /*c3b0*/  @!P0 BRA `(.L_x_189) ;  /* 0xfffffffc00f08947 */ /* 0x004fea000383ffff */
[----:B------:R-:W-:Y:S05]  /*c3c0*/  BRA `(.L_x_190) ;  /* 0xffffff68009c7947 */ /* 0x000fea000383ffff */
.L_x_50:
[----:B------:R-:W-:-:S07]  /*c3d0*/  MOV R0, UR5 ;  /* 0x0000000500007c02 */ /* 0x000fce0008000f00 */
.L_x_191:
[----:B-1----:R1:W2:Y:S02]  /*c3e0*/  SYNCS.PHASECHK.TRANS64.TRYWAIT P0, [R0+URZ], R3 ;  /* 0x00000003000075a7 */ /* 0x0022a400080011ff */
[----:B--2---:R-:W-:Y:S05]  /*c3f0*/  @!P0 NANOSLEEP.SYNCS 0x989680 ;  /* 0x009896800000895d */ /* 0x004fea0003900000 */
[----:B------:R-:W2:Y:S02]  /*c400*/  @!P0 SYNCS.PHASECHK.TRANS64 P0, [R0+URZ], R3 ;  /* 0x00000003000085a7 */ /* 0x000ea400080010ff */
[----:B--2---:R-:W-:Y:S05]  /*c410*/  @!P0 BRA `(.L_x_191) ;  /* 0xfffffffc00f08947 */ /* 0x004fea000383ffff */
[----:B------:R-:W-:Y:S05]  /*c420*/  BRA `(.L_x_192) ;  /* 0xffffff6800a87947 */ /* 0x000fea000383ffff */
.L_x_51:
[----:B------:R-:W-:-:S07]  /*c430*/  MOV R0, UR5 ;  /* 0x0000000500007c02 */ /* 0x000fce0008000f00 */
.L_x_193:
[----:B-1----:R1:W2:Y:S02]  /*c440*/  SYNCS.PHASECHK.TRANS64.TRYWAIT P0, [R0+URZ], R3 ;  /* 0x00000003000075a7 */ /* 0x0022a400080011ff */
[----:B--2---:R-:W-:Y:S05]  /*c450*/  @!P0 NANOSLEEP.SYNCS 0x989680 ;  /* 0x009896800000895d */ /* 0x004fea0003900000 */
[----:B------:R-:W2:Y:S02]  /*c460*/  @!P0 SYNCS.PHASECHK.TRANS64 P0, [R0+URZ], R3 ;  /* 0x00000003000085a7 */ /* 0x000ea400080010ff */
[----:B--2---:R-:W-:Y:S05]  /*c470*/  @!P0 BRA `(.L_x_193) ;  /* 0xfffffffc00f08947 */ /* 0x004fea000383ffff */
[----:B------:R-:W-:Y:S05]  /*c480*/  BRA `(.L_x_194) ;  /* 0xffffff6800b47947 */ /* 0x000fea000383ffff */
.L_x_52:
[----:B------:R-:W-:-:S07]  /*c490*/  MOV R0, UR5 ;  /* 0x0000000500007c02 */ /* 0x000fce0008000f00 */
.L_x_195:
[----:B-1----:R1:W2:Y:S02]  /*c4a0*/  SYNCS.PHASECHK.TRANS64.TRYWAIT P0, [R0+URZ], R3 ;  /* 0x00000003000075a7 */ /* 0x0022a400080011ff */
[----:B--2---:R-:W-:Y:S05]  /*c4b0*/  @!P0 NANOSLEEP.SYNCS 0x989680 ;  /* 0x009896800000895d */ /* 0x004fea0003900000 */
[----:B------:R-:W2:Y:S02]  /*c4c0*/  @!P0 SYNCS.PHASECHK.TRANS64 P0, [R0+URZ], R3 ;  /* 0x00000003000085a7 */ /* 0x000ea400080010ff */
[----:B--2---:R-:W-:Y:S05]  /*c4d0*/  @!P0 BRA `(.L_x_195) ;  /* 0xfffffffc00f08947 */ /* 0x004fea000383ffff */
[----:B------:R-:W-:Y:S05]  /*c4e0*/  BRA `(.L_x_196) ;  /* 0xffffff6800c07947 */ /* 0x000fea000383ffff */
.L_x_53:
[----:B------:R-:W-:-:S07]  /*c4f0*/  MOV R0, UR5 ;  /* 0x0000000500007c02 */ /* 0x000fce0008000f00 */
.L_x_197:
[----:B-1----:R1:W2:Y:S02]  /*c500*/  SYNCS.PHASECHK.TRANS64.TRYWAIT P0, [R0+URZ], R3 ;  /* 0x00000003000075a7 */ /* 0x0022a400080011ff */
[----:B--2---:R-:W-:Y:S05]  /*c510*/  @!P0 NANOSLEEP.SYNCS 0x989680 ;  /* 0x009896800000895d */ /* 0x004fea0003900000 */
[----:B------:R-:W2:Y:S02]  /*c520*/  @!P0 SYNCS.PHASECHK.TRANS64 P0, [R0+URZ], R3 ;  /* 0x00000003000085a7 */ /* 0x000ea400080010ff */
[----:B--2---:R-:W-:Y:S05]  /*c530*/  @!P0 BRA `(.L_x_197) ;  /* 0xfffffffc00f08947 */ /* 0x004fea000383ffff */
[----:B------:R-:W-:Y:S05]  /*c540*/  BRA `(.L_x_198) ;  /* 0xffffff6800cc7947 */ /* 0x000fea000383ffff */
.L_x_54:
[----:B------:R-:W-:-:S07]  /*c550*/  MOV R0, UR5 ;  /* 0x0000000500007c02 */ /* 0x000fce0008000f00 */
.L_x_199:
[----:B-1----:R1:W2:Y:S02]  /*c560*/  SYNCS.PHASECHK.TRANS64.TRYWAIT P0, [R0+URZ], R3 ;  /* 0x00000003000075a7 */ /* 0x0022a400080011ff */
[----:B--2---:R-:W-:Y:S05]  /*c570*/  @!P0 NANOSLEEP.SYNCS 0x989680 ;  /* 0x009896800000895d */ /* 0x004fea0003900000 */
[----:B------:R-:W2:Y:S02]  /*c580*/  @!P0 SYNCS.PHASECHK.TRANS64 P0, [R0+URZ], R3 ;  /* 0x00000003000085a7 */ /* 0x000ea400080010ff */
[----:B--2---:R-:W-:Y:S05]  /*c590*/  @!P0 BRA `(.L_x_199) ;  /* 0xfffffffc00f08947 */ /* 0x004fea000383ffff */
[----:B------:R-:W-:Y:S05]  /*c5a0*/  BRA `(.L_x_200) ;  /* 0xffffff6800d87947 */ /* 0x000fea000383ffff */
.L_x_55:
[----:B------:R-:W-:-:S07]  /*c5b0*/  MOV R0, UR5 ;  /* 0x0000000500007c02 */ /* 0x000fce0008000f00 */
.L_x_201:
[----:B-1----:R1:W2:Y:S02]  /*c5c0*/  SYNCS.PHASECHK.TRANS64.TRYWAIT P0, [R0+URZ], R3 ;  /* 0x00000003000075a7 */ /* 0x0022a400080011ff */
[----:B--2---:R-:W-:Y:S05]  /*c5d0*/  @!P0 NANOSLEEP.SYNCS 0x989680 ;  /* 0x009896800000895d */ /* 0x004fea0003900000 */
[----:B------:R-:W2:Y:S02]  /*c5e0*/  @!P0 SYNCS.PHASECHK.TRANS64 P0, [R0+URZ], R3 ;  /* 0x00000003000085a7 */ /* 0x000ea400080010ff */
[----:B--2---:R-:W-:Y:S05]  /*c5f0*/  @!P0 BRA `(.L_x_201) ;  /* 0xfffffffc00f08947 */ /* 0x004fea000383ffff */
[----:B------:R-:W-:Y:S05]  /*c600*/  BRA `(.L_x_202) ;  /* 0xffffff6800e47947 */ /* 0x000fea000383ffff */
.L_x_56:
[----:B------:R-:W-:-:S07]  /*c610*/  MOV R0, UR5 ;  /* 0x0000000500007c02 */ /* 0x000fce0008000f00 */
.L_x_203:
[----:B-1----:R1:W2:Y:S02]  /*c620*/  SYNCS.PHASECHK.TRANS64.TRYWAIT P0, [R0+URZ], R3 ;  /* 0x00000003000075a7 */ /* 0x0022a400080011ff */
[----:B--2---:R-:W-:Y:S05]  /*c630*/  @!P0 NANOSLEEP.SYNCS 0x989680 ;  /* 0x009896800000895d */ /* 0x004fea0003900000 */
[----:B------:R-:W2:Y:S02]  /*c640*/  @!P0 SYNCS.PHASECHK.TRANS64 P0, [R0+URZ], R3 ;  /* 0x00000003000085a7 */ /* 0x000ea400080010ff */
[----:B--2---:R-:W-:Y:S05]  /*c650*/  @!P0 BRA `(.L_x_203) ;  /* 0xfffffffc00f08947 */ /* 0x004fea000383ffff */
[----:B------:R-:W-:Y:S05]  /*c660*/  BRA `(.L_x_204) ;  /* 0xffffff6800f07947 */ /* 0x000fea000383ffff */
.L_x_57:
[----:B------:R-:W-:-:S07]  /*c670*/  MOV R0, UR5 ;  /* 0x0000000500007c02 */ /* 0x000fce0008000f00 */
.L_x_205:
[----:B-1----:R1:W2:Y:S02]  /*c680*/  SYNCS.PHASECHK.TRANS64.TRYWAIT P0, [R0+URZ], R3 ;  /* 0x00000003000075a7 */ /* 0x0022a400080011ff */
[----:B--2---:R-:W-:Y:S05]  /*c690*/  @!P0 NANOSLEEP.SYNCS 0x989680 ;  /* 0x009896800000895d */ /* 0x004fea0003900000 */
[----:B------:R-:W2:Y:S02]  /*c6a0*/  @!P0 SYNCS.PHASECHK.TRANS64 P0, [R0+URZ], R3 ;  /* 0x00000003000085a7 */ /* 0x000ea400080010ff */
[----:B--2---:R-:W-:Y:S05]  /*c6b0*/  @!P0 BRA `(.L_x_205) ;  /* 0xfffffffc00f08947 */ /* 0x004fea000383ffff */
[----:B------:R-:W-:Y:S05]  /*c6c0*/  BRA `(.L_x_206) ;  /* 0xffffff6800fc7947 */ /* 0x000fea000383ffff */
.L_x_58:
[----:B------:R-:W-:-:S07]  /*c6d0*/  MOV R0, UR5 ;  /* 0x0000000500007c02 */ /* 0x000fce0008000f00 */
.L_x_207:
[----:B-1----:R1:W2:Y:S02]  /*c6e0*/  SYNCS.PHASECHK.TRANS64.TRYWAIT P0, [R0+URZ], R3 ;  /* 0x00000003000075a7 */ /* 0x0022a400080011ff */
[----:B--2---:R-:W-:Y:S05]  /*c6f0*/  @!P0 NANOSLEEP.SYNCS 0x989680 ;  /* 0x009896800000895d */ /* 0x004fea0003900000 */
[----:B------:R-:W2:Y:S02]  /*c700*/  @!P0 SYNCS.PHASECHK.TRANS64 P0, [R0+URZ], R3 ;  /* 0x00000003000085a7 */ /* 0x000ea400080010ff */
[----:B--2---:R-:W-:Y:S05]  /*c710*/  @!P0 BRA `(.L_x_207) ;  /* 0xfffffffc00f08947 */ /* 0x004fea000383ffff */
[----:B------:R-:W-:Y:S05]  /*c720*/  BRA `(.L_x_208) ;  /* 0xffffff6c00087947 */ /* 0x000fea000383ffff */
.L_x_59:
[----:B------:R-:W-:-:S07]  /*c730*/  MOV R0, UR5 ;  /* 0x0000000500007c02 */ /* 0x000fce0008000f00 */
.L_x_209:
[----:B-1----:R1:W2:Y:S02]  /*c740*/  SYNCS.PHASECHK.TRANS64.TRYWAIT P0, [R0+URZ], R3 ;  /* 0x00000003000075a7 */ /* 0x0022a400080011ff */
[----:B--2---:R-:W-:Y:S05]  /*c750*/  @!P0 NANOSLEEP.SYNCS 0x989680 ;  /* 0x009896800000895d */ /* 0x004fea0003900000 */
[----:B------:R-:W2:Y:S02]  /*c760*/  @!P0 SYNCS.PHASECHK.TRANS64 P0, [R0+URZ], R3 ;  /* 0x00000003000085a7 */ /* 0x000ea400080010ff */
[----:B--2---:R-:W-:Y:S05]  /*c770*/  @!P0 BRA `(.L_x_209) ;  /* 0xfffffffc00f08947 */ /* 0x004fea000383ffff */
[----:B------:R-:W-:Y:S05]  /*c780*/  BRA `(.L_x_210) ;  /* 0xffffff6c00147947 */ /* 0x000fea000383ffff */
.L_x_60:
[----:B------:R-:W-:-:S07]  /*c790*/  MOV R0, UR5 ;  /* 0x0000000500007c02 */ /* 0x000fce0008000f00 */
.L_x_211:
[----:B-1----:R1:W2:Y:S02]  /*c7a0*/  SYNCS.PHASECHK.TRANS64.TRYWAIT P0, [R0+URZ], R3 ;  /* 0x00000003000075a7 */ /* 0x0022a400080011ff */
[----:B--2---:R-:W-:Y:S05]  /*c7b0*/  @!P0 NANOSLEEP.SYNCS 0x989680 ;  /* 0x009896800000895d */ /* 0x004fea0003900000 */
[----:B------:R-:W2:Y:S02]  /*c7c0*/  @!P0 SYNCS.PHASECHK.TRANS64 P0, [R0+URZ], R3 ;  /* 0x00000003000085a7 */ /* 0x000ea400080010ff */
[----:B--2---:R-:W-:Y:S05]  /*c7d0*/  @!P0 BRA `(.L_x_211) ;  /* 0xfffffffc00f08947 */ /* 0x004fea000383ffff */
[----:B------:R-:W-:Y:S05]  /*c7e0*/  BRA `(.L_x_212) ;  /* 0xffffff6c00207947 */ /* 0x000fea000383ffff */
.L_x_61:
[----:B------:R-:W-:-:S07]  /*c7f0*/  MOV R0, UR5 ;  /* 0x0000000500007c02 */ /* 0x000fce0008000f00 */
.L_x_213:
[----:B-1----:R1:W2:Y:S02]  /*c800*/  SYNCS.PHASECHK.TRANS64.TRYWAIT P0, [R0+URZ], R3 ;  /* 0x00000003000075a7 */ /* 0x0022a400080011ff */
[----:B--2---:R-:W-:Y:S05]  /*c810*/  @!P0 NANOSLEEP.SYNCS 0x989680 ;  /* 0x009896800000895d */ /* 0x004fea0003900000 */
[----:B------:R-:W2:Y:S02]  /*c820*/  @!P0 SYNCS.PHASECHK.TRANS64 P0, [R0+URZ], R3 ;  /* 0x00000003000085a7 */ /* 0x000ea400080010ff */
[----:B--2---:R-:W-:Y:S05]  /*c830*/  @!P0 BRA `(.L_x_213) ;  /* 0xfffffffc00f08947 */ /* 0x004fea000383ffff */
[----:B------:R-:W-:Y:S05]  /*c840*/  BRA `(.L_x_214) ;  /* 0xffffff6c002c7947 */ /* 0x000fea000383ffff */
.L_x_62:
[----:B------:R-:W-:-:S07]  /*c850*/  MOV R0, UR5 ;  /* 0x0000000500007c02 */ /* 0x000fce0008000f00 */
.L_x_215:
[----:B-1----:R1:W2:Y:S02]  /*c860*/  SYNCS.PHASECHK.TRANS64.TRYWAIT P0, [R0+URZ], R3 ;  /* 0x00000003000075a7 */ /* 0x0022a400080011ff */
[----:B--2---:R-:W-:Y:S05]  /*c870*/  @!P0 NANOSLEEP.SYNCS 0x989680 ;  /* 0x009896800000895d */ /* 0x004fea0003900000 */
[----:B------:R-:W2:Y:S02]  /*c880*/  @!P0 SYNCS.PHASECHK.TRANS64 P0, [R0+URZ], R3 ;  /* 0x00000003000085a7 */ /* 0x000ea400080010ff */
[----:B--2---:R-:W-:Y:S05]  /*c890*/  @!P0 BRA `(.L_x_215) ;  /* 0xfffffffc00f08947 */ /* 0x004fea000383ffff */
[----:B------:R-:W-:Y:S05]  /*c8a0*/  BRA `(.L_x_216) ;  /* 0xffffff6c00387947 */ /* 0x000fea000383ffff */
.L_x_63:
[----:B------:R-:W-:-:S07]  /*c8b0*/  MOV R0, UR5 ;  /* 0x0000000500007c02 */ /* 0x000fce0008000f00 */
.L_x_217:
[----:B-1----:R1:W2:Y:S02]  /*c8c0*/  SYNCS.PHASECHK.TRANS64.TRYWAIT P0, [R0+URZ], R3 ;  /* 0x00000003000075a7 */ /* 0x0022a400080011ff */
[----:B--2---:R-:W-:Y:S05]  /*c8d0*/  @!P0 NANOSLEEP.SYNCS 0x989680 ;  /* 0x009896800000895d */ /* 0x004fea0003900000 */
[----:B------:R-:W2:Y:S02]  /*c8e0*/  @!P0 SYNCS.PHASECHK.TRANS64 P0, [R0+URZ], R3 ;  /* 0x00000003000085a7 */ /* 0x000ea400080010ff */
[----:B--2---:R-:W-:Y:S05]  /*c8f0*/  @!P0 BRA `(.L_x_217) ;  /* 0xfffffffc00f08947 */ /* 0x004fea000383ffff */
[----:B------:R-:W-:Y:S05]  /*c900*/  BRA `(.L_x_218) ;  /* 0xffffff6c00447947 */ /* 0x000fea000383ffff */
.L_x_64:
[----:B------:R-:W-:-:S07]  /*c910*/  MOV R0, UR5 ;  /* 0x0000000500007c02 */ /* 0x000fce0008000f00 */
.L_x_219:
[----:B-1----:R1:W2:Y:S02]  /*c920*/  SYNCS.PHASECHK.TRANS64.TRYWAIT P0, [R0+URZ], R3 ;  /* 0x00000003000075a7 */ /* 0x0022a400080011ff */
[----:B--2---:R-:W-:Y:S05]  /*c930*/  @!P0 NANOSLEEP.SYNCS 0x989680 ;  /* 0x009896800000895d */ /* 0x004fea0003900000 */
[----:B------:R-:W2:Y:S02]  /*c940*/  @!P0 SYNCS.PHASECHK.TRANS64 P0, [R0+URZ], R3 ;  /* 0x00000003000085a7 */ /* 0x000ea400080010ff */
[----:B--2---:R-:W-:Y:S05]  /*c950*/  @!P0 BRA `(.L_x_219) ;  /* 0xfffffffc00f08947 */ /* 0x004fea000383ffff */
[----:B------:R-:W-:Y:S05]  /*c960*/  BRA `(.L_x_220) ;  /* 0xffffff6c00507947 */ /* 0x000fea000383ffff */
.L_x_65:
[----:B------:R-:W-:-:S07]  /*c970*/  MOV R0, UR5 ;  /* 0x0000000500007c02 */ /* 0x000fce0008000f00 */
.L_x_221:
[----:B-1----:R1:W2:Y:S02]  /*c980*/  SYNCS.PHASECHK.TRANS64.TRYWAIT P0, [R0+URZ], R3 ;  /* 0x00000003000075a7 */ /* 0x0022a400080011ff */
[----:B--2---:R-:W-:Y:S05]  /*c990*/  @!P0 NANOSLEEP.SYNCS 0x989680 ;  /* 0x009896800000895d */ /* 0x004fea0003900000 */
[----:B------:R-:W2:Y:S02]  /*c9a0*/  @!P0 SYNCS.PHASECHK.TRANS64 P0, [R0+URZ], R3 ;  /* 0x00000003000085a7 */ /* 0x000ea400080010ff */
[----:B--2---:R-:W-:Y:S05]  /*c9b0*/  @!P0 BRA `(.L_x_221) ;  /* 0xfffffffc00f08947 */ /* 0x004fea000383ffff */
[----:B------:R-:W-:Y:S05]  /*c9c0*/  BRA `(.L_x_222) ;  /* 0xffffff6c005c7947 */ /* 0x000fea000383ffff */
.L_x_66:
[----:B------:R-:W-:-:S07]  /*c9d0*/  MOV R0, UR5 ;  /* 0x0000000500007c02 */ /* 0x000fce0008000f00 */
.L_x_223:
[----:B-1----:R1:W2:Y:S02]  /*c9e0*/  SYNCS.PHASECHK.TRANS64.TRYWAIT P0, [R0+URZ], R3 ;  /* 0x00000003000075a7 */ /* 0x0022a400080011ff */
[----:B--2---:R-:W-:Y:S05]  /*c9f0*/  @!P0 NANOSLEEP.SYNCS 0x989680 ;  /* 0x009896800000895d */ /* 0x004fea0003900000 */
[----:B------:R-:W2:Y:S02]  /*ca00*/  @!P0 SYNCS.PHASECHK.TRANS64 P0, [R0+URZ], R3 ;  /* 0x00000003000085a7 */ /* 0x000ea400080010ff */
[----:B--2---:R-:W-:Y:S05]  /*ca10*/  @!P0 BRA `(.L_x_223) ;  /* 0xfffffffc00f08947 */ /* 0x004fea000383ffff */
[----:B------:R-:W-:Y:S05]  /*ca20*/  BRA `(.L_x_224) ;  /* 0xffffff6c00687947 */ /* 0x000fea000383ffff */
.L_x_67:
[----:B------:R-:W-:-:S07]  /*ca30*/  MOV R0, UR5 ;  /* 0x0000000500007c02 */ /* 0x000fce0008000f00 */
.L_x_225:
[----:B-1----:R1:W2:Y:S02]  /*ca40*/  SYNCS.PHASECHK.TRANS64.TRYWAIT P0, [R0+URZ], R3 ;  /* 0x00000003000075a7 */ /* 0x0022a400080011ff */
[----:B--2---:R-:W-:Y:S05]  /*ca50*/  @!P0 NANOSLEEP.SYNCS 0x989680 ;  /* 0x009896800000895d */ /* 0x004fea0003900000 */
[----:B------:R-:W2:Y:S02]  /*ca60*/  @!P0 SYNCS.PHASECHK.TRANS64 P0, [R0+URZ], R3 ;  /* 0x00000003000085a7 */ /* 0x000ea400080010ff */
[----:B--2---:R-:W-:Y:S05]  /*ca70*/  @!P0 BRA `(.L_x_225) ;  /* 0xfffffffc00f08947 */ /* 0x004fea000383ffff */
[----:B------:R-:W-:Y:S05]  /*ca80*/  BRA `(.L_x_226) ;  /* 0xffffff6c00747947 */ /* 0x000fea000383ffff */
.L_x_68:
[----:B------:R-:W-:-:S07]  /*ca90*/  MOV R0, UR5 ;  /* 0x0000000500007c02 */ /* 0x000fce0008000f00 */
.L_x_227:
[----:B-1----:R1:W2:Y:S02]  /*caa0*/  SYNCS.PHASECHK.TRANS64.TRYWAIT P0, [R0+URZ], R3 ;  /* 0x00000003000075a7 */ /* 0x0022a400080011ff */
[----:B--2---:R-:W-:Y:S05]  /*cab0*/  @!P0 NANOSLEEP.SYNCS 0x989680 ;  /* 0x009896800000895d */ /* 0x004fea0003900000 */
[----:B------:R-:W2:Y:S02]  /*cac0*/  @!P0 SYNCS.PHASECHK.TRANS64 P0, [R0+URZ], R3 ;  /* 0x00000003000085a7 */ /* 0x000ea400080010ff */
[----:B--2---:R-:W-:Y:S05]  /*cad0*/  @!P0 BRA `(.L_x_227) ;  /* 0xfffffffc00f08947 */ /* 0x004fea000383ffff */
[----:B------:R-:W-:Y:S05]  /*cae0*/  BRA `(.L_x_228) ;  /* 0xffffff6c00807947 */ /* 0x000fea000383ffff */
.L_x_69:
[----:B------:R-:W-:-:S07]  /*caf0*/  MOV R0, UR5 ;  /* 0x0000000500007c02 */ /* 0x000fce0008000f00 */
.L_x_229:
[----:B-1----:R1:W2:Y:S02]  /*cb00*/  SYNCS.PHASECHK.TRANS64.TRYWAIT P0, [R0+URZ], R3 ;  /* 0x00000003000075a7 */ /* 0x0022a400080011ff */
[----:B--2---:R-:W-:Y:S05]  /*cb10*/  @!P0 NANOSLEEP.SYNCS 0x989680 ;  /* 0x009896800000895d */ /* 0x004fea0003900000 */
[----:B------:R-:W2:Y:S02]  /*cb20*/  @!P0 SYNCS.PHASECHK.TRANS64 P0, [R0+URZ], R3 ;  /* 0x00000003000085a7 */ /* 0x000ea400080010ff */
[----:B--2---:R-:W-:Y:S05]  /*cb30*/  @!P0 BRA `(.L_x_229) ;  /* 0xfffffffc00f08947 */ /* 0x004fea000383ffff */
[----:B------:R-:W-:Y:S05]  /*cb40*/  BRA `(.L_x_230) ;  /* 0xffffff6c008c7947 */ /* 0x000fea000383ffff */
.L_x_70:
[----:B------:R-:W-:-:S07]  /*cb50*/  MOV R0, UR5 ;  /* 0x0000000500007c02 */ /* 0x000fce0008000f00 */
.L_x_231:
[----:B-1----:R1:W2:Y:S02]  /*cb60*/  SYNCS.PHASECHK.TRANS64.TRYWAIT P0, [R0+URZ], R3 ;  /* 0x00000003000075a7 */ /* 0x0022a400080011ff */
[----:B--2---:R-:W-:Y:S05]  /*cb70*/  @!P0 NANOSLEEP.SYNCS 0x989680 ;  /* 0x009896800000895d */ /* 0x004fea0003900000 */
[----:B------:R-:W2:Y:S02]  /*cb80*/  @!P0 SYNCS.PHASECHK.TRANS64 P0, [R0+URZ], R3 ;  /* 0x00000003000085a7 */ /* 0x000ea400080010ff */
[----:B--2---:R-:W-:Y:S05]  /*cb90*/  @!P0 BRA `(.L_x_231) ;  /* 0xfffffffc00f08947 */ /* 0x004fea000383ffff */
[----:B------:R-:W-:Y:S05]  /*cba0*/  BRA `(.L_x_232) ;  /* 0xffffff6c00987947 */ /* 0x000fea000383ffff */
.L_x_71:
[----:B------:R-:W-:-:S07]  /*cbb0*/  MOV R0, UR5 ;  /* 0x0000000500007c02 */ /* 0x000fce0008000f00 */
.L_x_233:
[----:B-1----:R1:W2:Y:S02]  /*cbc0*/  SYNCS.PHASECHK.TRANS64.TRYWAIT P0, [R0+URZ], R3 ;  /* 0x00000003000075a7 */ /* 0x0022a400080011ff */
[----:B--2---:R-:W-:Y:S05]  /*cbd0*/  @!P0 NANOSLEEP.SYNCS 0x989680 ;  /* 0x009896800000895d */ /* 0x004fea0003900000 */
[----:B------:R-:W2:Y:S02]  /*cbe0*/  @!P0 SYNCS.PHASECHK.TRANS64 P0, [R0+URZ], R3 ;  /* 0x00000003000085a7 */ /* 0x000ea400080010ff */
[----:B--2---:R-:W-:Y:S05]  /*cbf0*/  @!P0 BRA `(.L_x_233) ;  /* 0xfffffffc00f08947 */ /* 0x004fea000383ffff */
[----:B------:R-:W-:Y:S05]  /*cc00*/  BRA `(.L_x_234) ;  /* 0xffffff6c00a47947 */ /* 0x000fea000383ffff */
.L_x_72:
[----:B------:R-:W-:-:S07]  /*cc10*/  MOV R0, UR5 ;  /* 0x0000000500007c02 */ /* 0x000fce0008000f00 */
.L_x_235:
[----:B-1----:R1:W2:Y:S02]  /*cc20*/  SYNCS.PHASECHK.TRANS64.TRYWAIT P0, [R0+URZ], R3 ;  /* 0x00000003000075a7 */ /* 0x0022a400080011ff */
[----:B--2---:R-:W-:Y:S05]  /*cc30*/  @!P0 NANOSLEEP.SYNCS 0x989680 ;  /* 0x009896800000895d */ /* 0x004fea0003900000 */
[----:B------:R-:W2:Y:S02]  /*cc40*/  @!P0 SYNCS.PHASECHK.TRANS64 P0, [R0+URZ], R3 ;  /* 0x00000003000085a7 */ /* 0x000ea400080010ff */
[----:B--2---:R-:W-:Y:S05]  /*cc50*/  @!P0 BRA `(.L_x_235) ;  /* 0xfffffffc00f08947 */ /* 0x004fea000383ffff */
[----:B------:R-:W-:Y:S05]  /*cc60*/  BRA `(.L_x_236) ;  /* 0xffffff6c00b07947 */ /* 0x000fea000383ffff */
.L_x_73:
[----:B------:R-:W-:-:S07]  /*cc70*/  MOV R0, UR5 ;  /* 0x0000000500007c02 */ /* 0x000fce0008000f00 */
.L_x_237:
[----:B-1----:R1:W2:Y:S02]  /*cc80*/  SYNCS.PHASECHK.TRANS64.TRYWAIT P0, [R0+URZ], R3 ;  /* 0x00000003000075a7 */ /* 0x0022a400080011ff */
[----:B--2---:R-:W-:Y:S05]  /*cc90*/  @!P0 NANOSLEEP.SYNCS 0x989680 ;  /* 0x009896800000895d */ /* 0x004fea0003900000 */
[----:B------:R-:W2:Y:S02]  /*cca0*/  @!P0 SYNCS.PHASECHK.TRANS64 P0, [R0+URZ], R3 ;  /* 0x00000003000085a7 */ /* 0x000ea400080010ff */
[----:B--2---:R-:W-:Y:S05]  /*ccb0*/  @!P0 BRA `(.L_x_237) ;  /* 0xfffffffc00f08947 */ /* 0x004fea000383ffff */
[----:B------:R-:W-:Y:S05]  /*ccc0*/  BRA `(.L_x_238) ;  /* 0xffffff6c00bc7947 */ /* 0x000fea000383ffff */
.L_x_74:
[----:B------:R-:W-:-:S07]  /*ccd0*/  MOV R0, UR5 ;  /* 0x0000000500007c02 */ /* 0x000fce0008000f00 */
.L_x_239:
[----:B-1----:R1:W2:Y:S02]  /*cce0*/  SYNCS.PHASECHK.TRANS64.TRYWAIT P0, [R0+URZ], R3 ;  /* 0x00000003000075a7 */ /* 0x0022a400080011ff */
[----:B--2---:R-:W-:Y:S05]  /*ccf0*/  @!P0 NANOSLEEP.SYNCS 0x989680 ;  /* 0x009896800000895d */ /* 0x004fea0003900000 */
[----:B------:R-:W2:Y:S02]  /*cd00*/  @!P0 SYNCS.PHASECHK.TRANS64 P0, [R0+URZ], R3 ;  /* 0x00000003000085a7 */ /* 0x000ea400080010ff */
[----:B--2---:R-:W-:Y:S05]  /*cd10*/  @!P0 BRA `(.L_x_239) ;  /* 0xfffffffc00f08947 */ /* 0x004fea000383ffff */
[----:B------:R-:W-:Y:S05]  /*cd20*/  BRA `(.L_x_240) ;  /* 0xffffff6c00c87947 */ /* 0x000fea000383ffff */
.L_x_75:
[----:B------:R-:W-:-:S07]  /*cd30*/  MOV R0, UR5 ;  /* 0x0000000500007c02 */ /* 0x000fce0008000f00 */
.L_x_241:
[----:B-1----:R1:W2:Y:S02]  /*cd40*/  SYNCS.PHASECHK.TRANS64.TRYWAIT P0, [R0+URZ], R3 ;  /* 0x00000003000075a7 */ /* 0x0022a400080011ff */
[----:B--2---:R-:W-:Y:S05]  /*cd50*/  @!P0 NANOSLEEP.SYNCS 0x989680 ;  /* 0x009896800000895d */ /* 0x004fea0003900000 */
[----:B------:R-:W2:Y:S02]  /*cd60*/  @!P0 SYNCS.PHASECHK.TRANS64 P0, [R0+URZ], R3 ;  /* 0x00000003000085a7 */ /* 0x000ea400080010ff */
[----:B--2---:R-:W-:Y:S05]  /*cd70*/  @!P0 BRA `(.L_x_241) ;  /* 0xfffffffc00f08947 */ /* 0x004fea000383ffff */
[----:B------:R-:W-:Y:S05]  /*cd80*/  BRA `(.L_x_242) ;  /* 0xffffff6c00d47947 */ /* 0x000fea000383ffff */
.L_x_76:
[----:B------:R-:W-:-:S07]  /*cd90*/  MOV R0, UR5 ;  /* 0x0000000500007c02 */ /* 0x000fce0008000f00 */
.L_x_243:
[----:B-1----:R1:W2:Y:S02]  /*cda0*/  SYNCS.PHASECHK.TRANS64.TRYWAIT P0, [R0+URZ], R3 ;  /* 0x00000003000075a7 */ /* 0x0022a400080011ff */
[----:B--2---:R-:W-:Y:S05]  /*cdb0*/  @!P0 NANOSLEEP.SYNCS 0x989680 ;  /* 0x009896800000895d */ /* 0x004fea0003900000 */
[----:B------:R-:W2:Y:S02]  /*cdc0*/  @!P0 SYNCS.PHASECHK.TRANS64 P0, [R0+URZ], R3 ;  /* 0x00000003000085a7 */ /* 0x000ea400080010ff */
[----:B--2---:R-:W-:Y:S05]  /*cdd0*/  @!P0 BRA `(.L_x_243) ;  /* 0xfffffffc00f08947 */ /* 0x004fea000383ffff */
[----:B------:R-:W-:Y:S05]  /*cde0*/  BRA `(.L_x_244) ;  /* 0xffffff6c00e07947 */ /* 0x000fea000383ffff */
.L_x_79:
[----:B--2---:R2:W3:Y:S02]  /*cdf0*/  SYNCS.PHASECHK.TRANS64.TRYWAIT P0, [R2+URZ+0x260], R4 ;  /* 0x00026004020075a7 */ /* 0x0044e400080011ff */
[----:B---3--:R-:W-:Y:S05]  /*ce00*/  @!P0 NANOSLEEP.SYNCS 0x989680 ;  /* 0x009896800000895d */ /* 0x008fea0003900000 */
[----:B------:R-:W3:Y:S02]  /*ce10*/  @!P0 SYNCS.PHASECHK.TRANS64 P0, [R2+URZ+0x260], R4 ;  /* 0x00026004020085a7 */ /* 0x000ee400080010ff */
[----:B---3--:R-:W-:Y:S05]  /*ce20*/  @!P0 BRA `(.L_x_79) ;  /* 0xfffffffc00f08947 */ /* 0x008fea000383ffff */
[----:B------:R-:W-:Y:S05]  /*ce30*/  BRA `(.L_x_245) ;  /* 0xffffff70003c7947 */ /* 0x000fea000383ffff */
.L_x_80:
[----:B------:R-:W-:-:S07]  /*ce40*/  MOV R2, UR4 ;  /* 0x0000000400027c02 */ /* 0x000fce0008000f00 */
.L_x_246:
[----:B--2---:R2:W3:Y:S02]  /*ce50*/  SYNCS.PHASECHK.TRANS64.TRYWAIT P0, [R2+URZ+0x230], R5 ;  /* 0x00023005020075a7 */ /* 0x0044e400080011ff */
[----:B---3--:R-:W-:Y:S05]  /*ce60*/  @!P0 NANOSLEEP.SYNCS 0x989680 ;  /* 0x009896800000895d */ /* 0x008fea0003900000 */
[----:B------:R-:W3:Y:S02]  /*ce70*/  @!P0 SYNCS.PHASECHK.TRANS64 P0, [R2+URZ+0x230], R5 ;  /* 0x00023005020085a7 */ /* 0x000ee400080010ff */
[----:B---3--:R-:W-:Y:S05]  /*ce80*/  @!P0 BRA `(.L_x_246) ;  /* 0xfffffffc00f08947 */ /* 0x008fea000383ffff */
[----:B------:R-:W-:Y:S05]  /*ce90*/  BRA `(.L_x_247) ;  /* 0xffffff70004c7947 */ /* 0x000fea000383ffff */
.L_x_81:
[----:B--2---:R2:W3:Y:S02]  /*cea0*/  SYNCS.PHASECHK.TRANS64.TRYWAIT P1, [R2+URZ+0x220], R4 ;  /* 0x00022004020075a7 */ /* 0x0044e400080211ff */
[----:B---3--:R-:W-:Y:S05]  /*ceb0*/  @!P1 NANOSLEEP.SYNCS 0x989680 ;  /* 0x009896800000995d */ /* 0x008fea0003900000 */
[----:B------:R-:W3:Y:S02]  /*cec0*/  @!P1 SYNCS.PHASECHK.TRANS64 P1, [R2+URZ+0x220], R4 ;  /* 0x00022004020095a7 */ /* 0x000ee400080210ff */
[----:B---3--:R-:W-:Y:S05]  /*ced0*/  @!P1 BRA `(.L_x_81) ;  /* 0xfffffffc00f09947 */ /* 0x008fea000383ffff */
[----:B------:R-:W-:Y:S05]  /*cee0*/  BRA `(.L_x_248) ;  /* 0xffffff70007c7947 */ /* 0x000fea000383ffff */
.L_x_84:
[----:B------:R-:W-:-:S07]  /*cef0*/  MOV R0, UR4 ;  /* 0x0000000400007c02 */ /* 0x000fce0008000f00 */
.L_x_249:
[----:B--2---:R2:W3:Y:S02]  /*cf00*/  SYNCS.PHASECHK.TRANS64.TRYWAIT P0, [R0+URZ+0x230], R2 ;  /* 0x00023002000075a7 */ /* 0x0044e400080011ff */
[----:B---3--:R-:W-:Y:S05]  /*cf10*/  @!P0 NANOSLEEP.SYNCS 0x989680 ;  /* 0x009896800000895d */ /* 0x008fea0003900000 */
[----:B------:R-:W3:Y:S02]  /*cf20*/  @!P0 SYNCS.PHASECHK.TRANS64 P0, [R0+URZ+0x230], R2 ;  /* 0x00023002000085a7 */ /* 0x000ee400080010ff */
[----:B---3--:R-:W-:Y:S05]  /*cf30*/  @!P0 BRA `(.L_x_249) ;  /* 0xfffffffc00f08947 */ /* 0x008fea000383ffff */
[----:B------:R-:W-:Y:S05]  /*cf40*/  BRA `(.L_x_83) ;  /* 0xffffff7000d07947 */ /* 0x000fea000383ffff */
.L_x_91:
[----:B-1----:R1:W2:Y:S02]  /*cf50*/  SYNCS.PHASECHK.TRANS64.TRYWAIT P0, [R2+URZ+0x220], R0 ;  /* 0x00022000020075a7 */ /* 0x0022a400080011ff */
[----:B--2---:R-:W-:Y:S05]  /*cf60*/  @!P0 NANOSLEEP.SYNCS 0x989680 ;  /* 0x009896800000895d */ /* 0x004fea0003900000 */
[----:B------:R-:W2:Y:S02]  /*cf70*/  @!P0 SYNCS.PHASECHK.TRANS64 P0, [R2+URZ+0x220], R0 ;  /* 0x00022000020085a7 */ /* 0x000ea400080010ff */
[----:B--2---:R-:W-:Y:S05]  /*cf80*/  @!P0 BRA `(.L_x_91) ;  /* 0xfffffffc00f08947 */ /* 0x004fea000383ffff */
[----:B------:R-:W-:Y:S05]  /*cf90*/  BRA `(.L_x_250) ;  /* 0xffffff78005c7947 */ /* 0x000fea000383ffff */
.L_x_94:
[----:B------:R-:W-:-:S07]  /*cfa0*/  MOV R0, UR31 ;  /* 0x0000001f00007c02 */ /* 0x000fce0008000f00 */
.L_x_251:
[----:B-1----:R1:W2:Y:S02]  /*cfb0*/  SYNCS.PHASECHK.TRANS64.TRYWAIT P0, [R0+URZ+0x250], R2 ;  /* 0x00025002000075a7 */ /* 0x0022a400080011ff */
[----:B--2---:R-:W-:Y:S05]  /*cfc0*/  @!P0 NANOSLEEP.SYNCS 0x989680 ;  /* 0x009896800000895d */ /* 0x004fea0003900000 */
[----:B------:R-:W2:Y:S02]  /*cfd0*/  @!P0 SYNCS.PHASECHK.TRANS64 P0, [R0+URZ+0x250], R2 ;  /* 0x00025002000085a7 */ /* 0x000ea400080010ff */
[----:B--2---:R-:W-:Y:S05]  /*cfe0*/  @!P0 BRA `(.L_x_251) ;  /* 0xfffffffc00f08947 */ /* 0x004fea000383ffff */
[----:B------:R-:W-:Y:S05]  /*cff0*/  BRA `(.L_x_252) ;  /* 0xffffff7c00e87947 */ /* 0x000fea000383ffff */
.L_x_97:
[----:B------:R-:W-:Y:S07]  /*d000*/  MOV R0, UR7 ;  /* 0x0000000700007c02 */ /* 0x000fee0008000f00 */
.L_x_253:
[----:B-1----:R1:W2:Y:S02]  /*d010*/  SYNCS.PHASECHK.TRANS64.TRYWAIT P0, [R0+URZ], R2 ;  /* 0x00000002000075a7 */ /* 0x0022a400080011ff */
[----:B--2---:R-:W-:Y:S05]  /*d020*/  @!P0 NANOSLEEP.SYNCS 0x989680 ;  /* 0x009896800000895d */ /* 0x004fea0003900000 */
[----:B------:R-:W2:Y:S02]  /*d030*/  @!P0 SYNCS.PHASECHK.TRANS64 P0, [R0+URZ], R2 ;  /* 0x00000002000085a7 */ /* 0x000ea400080010ff */
[----:B--2---:R-:W-:Y:S05]  /*d040*/  @!P0 BRA `(.L_x_253) ;  /* 0xfffffffc00f08947 */ /* 0x004fea000383ffff */
[----:B------:R-:W-:Y:S05]  /*d050*/  BRA `(.L_x_96) ;  /* 0xffffff80001c7947 */ /* 0x000fea000383ffff */
.L_x_100:
[----:B------:R-:W-:-:S07]  /*d060*/  MOV R0, UR4 ;  /* 0x0000000400007c02 */ /* 0x000fce0008000f00 */
.L_x_254:
[----:B--2---:R2:W4:Y:S02]  /*d070*/  SYNCS.PHASECHK.TRANS64.TRYWAIT P0, [R0+URZ], R2 ;  /* 0x00000002000075a7 */ /* 0x00452400080011ff */
[----:B----4-:R-:W-:Y:S05]  /*d080*/  @!P0 NANOSLEEP.SYNCS 0x989680 ;  /* 0x009896800000895d */ /* 0x010fea0003900000 */
[----:B------:R-:W4:Y:S02]  /*d090*/  @!P0 SYNCS.PHASECHK.TRANS64 P0, [R0+URZ], R2 ;  /* 0x00000002000085a7 */ /* 0x000f2400080010ff */
[----:B----4-:R-:W-:Y:S05]  /*d0a0*/  @!P0 BRA `(.L_x_254) ;  /* 0xfffffffc00f08947 */ /* 0x010fea000383ffff */
[----:B------:R-:W-:Y:S05]  /*d0b0*/  BRA `(.L_x_255) ;  /* 0xffffff8000e07947 */ /* 0x000fea000383ffff */
.L_x_101:
[----:B------:R-:W-:-:S07]  /*d0c0*/  MOV R0, UR4 ;  /* 0x0000000400007c02 */ /* 0x000fce0008000f00 */
.L_x_256:
[----:B-1----:R1:W2:Y:S02]  /*d0d0*/  SYNCS.PHASECHK.TRANS64.TRYWAIT P0, [R0+URZ], R2 ;  /* 0x00000002000075a7 */ /* 0x0022a400080011ff */
[----:B--2---:R-:W-:Y:S05]  /*d0e0*/  @!P0 NANOSLEEP.SYNCS 0x989680 ;  /* 0x009896800000895d */ /* 0x004fea0003900000 */
[----:B------:R-:W2:Y:S02]  /*d0f0*/  @!P0 SYNCS.PHASECHK.TRANS64 P0, [R0+URZ], R2 ;  /* 0x00000002000085a7 */ /* 0x000ea400080010ff */
[----:B--2---:R-:W-:Y:S05]  /*d100*/  @!P0 BRA `(.L_x_256) ;  /* 0xfffffffc00f08947 */ /* 0x004fea000383ffff */
[----:B------:R-:W-:Y:S05]  /*d110*/  BRA `(.L_x_257) ;  /* 0xffffff8000ec7947 */ /* 0x000fea000383ffff */
.L_x_106:
[----:B--2---:R2:W3:Y:S02]  /*d120*/  SYNCS.PHASECHK.TRANS64.TRYWAIT P0, [R8+URZ+0x220], R0 ;  /* 0x00022000080075a7 */ /* 0x0044e400080011ff */
[----:B---3--:R-:W-:Y:S05]  /*d130*/  @!P0 NANOSLEEP.SYNCS 0x989680 ;  /* 0x009896800000895d */ /* 0x008fea0003900000 */
[----:B------:R-:W3:Y:S02]  /*d140*/  @!P0 SYNCS.PHASECHK.TRANS64 P0, [R8+URZ+0x220], R0 ;  /* 0x00022000080085a7 */ /* 0x000ee400080010ff */
[----:B---3--:R-:W-:Y:S05]  /*d150*/  @!P0 BRA `(.L_x_106) ;  /* 0xfffffffc00f08947 */ /* 0x008fea000383ffff */
[----:B------:R-:W-:Y:S05]  /*d160*/  BRA `(.L_x_258) ;  /* 0xffffff8800107947 */ /* 0x000fea000383ffff */
.L_x_109:
[----:B--2---:R-:W-:Y:S07]  /*d170*/  MOV R0, UR21 ;  /* 0x0000001500007c02 */ /* 0x004fee0008000f00 */
.L_x_259:
[----:B--2---:R2:W3:Y:S02]  /*d180*/  SYNCS.PHASECHK.TRANS64.TRYWAIT P1, [R0+URZ+0x218], R2 ;  /* 0x00021802000075a7 */ /* 0x0044e400080211ff */
[----:B---3--:R-:W-:Y:S05]  /*d190*/  @!P1 NANOSLEEP.SYNCS 0x989680 ;  /* 0x009896800000995d */ /* 0x008fea0003900000 */
[----:B------:R-:W3:Y:S02]  /*d1a0*/  @!P1 SYNCS.PHASECHK.TRANS64 P1, [R0+URZ+0x218], R2 ;  /* 0x00021802000095a7 */ /* 0x000ee400080210ff */
[----:B---3--:R-:W-:Y:S05]  /*d1b0*/  @!P1 BRA `(.L_x_259) ;  /* 0xfffffffc00f09947 */ /* 0x008fea000383ffff */
[----:B------:R-:W-:Y:S05]  /*d1c0*/  BRA `(.L_x_108) ;  /* 0xffffff8c00887947 */ /* 0x000fea000383ffff */
.L_x_112:
[----:B------:R-:W-:Y:S07]  /*d1d0*/  MOV R0, UR4 ;  /* 0x0000000400007c02 */ /* 0x000fee0008000f00 */
.L_x_260:
[----:B--2---:R2:W3:Y:S02]  /*d1e0*/  SYNCS.PHASECHK.TRANS64.TRYWAIT P0, [R0+URZ+0x1f8], R2 ;  /* 0x0001f802000075a7 */ /* 0x0044e400080011ff */
[----:B---3--:R-:W-:Y:S05]  /*d1f0*/  @!P0 NANOSLEEP.SYNCS 0x989680 ;  /* 0x009896800000895d */ /* 0x008fea0003900000 */
[----:B------:R-:W3:Y:S02]  /*d200*/  @!P0 SYNCS.PHASECHK.TRANS64 P0, [R0+URZ+0x1f8], R2 ;  /* 0x0001f802000085a7 */ /* 0x000ee400080010ff */
[----:B---3--:R-:W-:Y:S05]  /*d210*/  @!P0 BRA `(.L_x_260) ;  /* 0xfffffffc00f08947 */ /* 0x008fea000383ffff */
[----:B------:R-:W-:Y:S05]  /*d220*/  BRA `(.L_x_261) ;  /* 0xffffff8c00e47947 */ /* 0x000fea000383ffff */
.L_x_113:
[----:B------:R-:W-:Y:S07]  /*d230*/  MOV R0, UR5 ;  /* 0x0000000500007c02 */ /* 0x000fee0008000f00 */
.L_x_262:
[----:B--2---:R2:W3:Y:S02]  /*d240*/  SYNCS.PHASECHK.TRANS64.TRYWAIT P0, [R0+URZ+0x1f8], R2 ;  /* 0x0001f802000075a7 */ /* 0x0044e400080011ff */
[----:B---3--:R-:W-:Y:S05]  /*d250*/  @!P0 NANOSLEEP.SYNCS 0x989680 ;  /* 0x009896800000895d */ /* 0x008fea0003900000 */
[----:B------:R-:W3:Y:S02]  /*d260*/  @!P0 SYNCS.PHASECHK.TRANS64 P0, [R0+URZ+0x1f8], R2 ;  /* 0x0001f802000085a7 */ /* 0x000ee400080010ff */
[----:B---3--:R-:W-:Y:S05]  /*d270*/  @!P0 BRA `(.L_x_262) ;  /* 0xfffffffc00f08947 */ /* 0x008fea000383ffff */
[----:B------:R-:W-:Y:S05]  /*d280*/  BRA `(.L_x_263) ;  /* 0xffffff9000647947 */ /* 0x000fea000383ffff */
.L_x_114:
[----:B------:R-:W-:Y:S07]  /*d290*/  MOV R0, UR4 ;  /* 0x0000000400007c02 */ /* 0x000fee0008000f00 */
.L_x_264:
[----:B--2---:R2:W3:Y:S02]  /*d2a0*/  SYNCS.PHASECHK.TRANS64.TRYWAIT P0, [R0+URZ+0x1f8], R2 ;  /* 0x0001f802000075a7 */ /* 0x0044e400080011ff */
[----:B---3--:R-:W-:Y:S05]  /*d2b0*/  @!P0 NANOSLEEP.SYNCS 0x989680 ;  /* 0x009896800000895d */ /* 0x008fea0003900000 */
[----:B------:R-:W3:Y:S02]  /*d2c0*/  @!P0 SYNCS.PHASECHK.TRANS64 P0, [R0+URZ+0x1f8], R2 ;  /* 0x0001f802000085a7 */ /* 0x000ee400080010ff */
[----:B---3--:R-:W-:Y:S05]  /*d2d0*/  @!P0 BRA `(.L_x_264) ;  /* 0xfffffffc00f08947 */ /* 0x008fea000383ffff */
[----:B------:R-:W-:Y:S05]  /*d2e0*/  BRA `(.L_x_265) ;  /* 0xffffff9000ec7947 */ /* 0x000fea000383ffff */
.L_x_115:
[----:B------:R-:W-:Y:S07]  /*d2f0*/  MOV R2, UR5 ;  /* 0x0000000500027c02 */ /* 0x000fee0008000f00 */
.L_x_266:
[----:B--2---:R2:W3:Y:S02]  /*d300*/  SYNCS.PHASECHK.TRANS64.TRYWAIT P0, [R2+URZ+0x1f8], R0 ;  /* 0x0001f800020075a7 */ /* 0x0044e400080011ff */
[----:B---3--:R-:W-:Y:S05]  /*d310*/  @!P0 NANOSLEEP.SYNCS 0x989680 ;  /* 0x009896800000895d */ /* 0x008fea0003900000 */
[----:B------:R-:W3:Y:S02]  /*d320*/  @!P0 SYNCS.PHASECHK.TRANS64 P0, [R2+URZ+0x1f8], R0 ;  /* 0x0001f800020085a7 */ /* 0x000ee400080010ff */
[----:B---3--:R-:W-:Y:S05]  /*d330*/  @!P0 BRA `(.L_x_266) ;  /* 0xfffffffc00f08947 */ /* 0x008fea000383ffff */
[----:B------:R-:W-:Y:S05]  /*d340*/  BRA `(.L_x_267) ;  /* 0xffffff9400787947 */ /* 0x000fea000383ffff */
.L_x_117:
[----:B------:R-:W-:-:S07]  /*d350*/  MOV R0, UR4 ;  /* 0x0000000400007c02 */ /* 0x000fce0008000f00 */
.L_x_268:
[----:B--2---:R2:W4:Y:S02]  /*d360*/  SYNCS.PHASECHK.TRANS64.TRYWAIT P0, [R0+URZ], R2 ;  /* 0x00000002000075a7 */ /* 0x00452400080011ff */
[----:B----4-:R-:W-:Y:S05]  /*d370*/  @!P0 NANOSLEEP.SYNCS 0x989680 ;  /* 0x009896800000895d */ /* 0x010fea0003900000 */
[----:B------:R-:W4:Y:S02]  /*d380*/  @!P0 SYNCS.PHASECHK.TRANS64 P0, [R0+URZ], R2 ;  /* 0x00000002000085a7 */ /* 0x000f2400080010ff */
[----:B----4-:R-:W-:Y:S05]  /*d390*/  @!P0 BRA `(.L_x_268) ;  /* 0xfffffffc00f08947 */ /* 0x010fea000383ffff */
[----:B------:R-:W-:Y:S05]  /*d3a0*/  BRA `(.L_x_269) ;  /* 0xffffff9800287947 */ /* 0x000fea000383ffff */
.L_x_118:
[----:B------:R-:W-:-:S07]  /*d3b0*/  MOV R0, UR5 ;  /* 0x0000000500007c02 */ /* 0x000fce0008000f00 */
.L_x_270:
[----:B--2---:R2:W4:Y:S02]  /*d3c0*/  SYNCS.PHASECHK.TRANS64.TRYWAIT P0, [R0+URZ], R2 ;  /* 0x00000002000075a7 */ /* 0x00452400080011ff */
[----:B----4-:R-:W-:Y:S05]  /*d3d0*/  @!P0 NANOSLEEP.SYNCS 0x989680 ;  /* 0x009896800000895d */ /* 0x010fea0003900000 */
[----:B------:R-:W4:Y:S02]  /*d3e0*/  @!P0 SYNCS.PHASECHK.TRANS64 P0, [R0+URZ], R2 ;  /* 0x00000002000085a7 */ /* 0x000f2400080010ff */
[----:B----4-:R-:W-:Y:S05]  /*d3f0*/  @!P0 BRA `(.L_x_270) ;  /* 0xfffffffc00f08947 */ /* 0x010fea000383ffff */
[----:B------:R-:W-:Y:S05]  /*d400*/  BRA `(.L_x_271) ;  /* 0xffffff9800347947 */ /* 0x000fea000383ffff */
.L_x_120:
[----:B-1----:R1:W2:Y:S02]  /*d410*/  SYNCS.PHASECHK.TRANS64.TRYWAIT P0, [R0+URZ+0x220], R2 ;  /* 0x00022002000075a7 */ /* 0x0022a400080011ff */
[----:B--2---:R-:W-:Y:S05]  /*d420*/  @!P0 NANOSLEEP.SYNCS 0x989680 ;  /* 0x009896800000895d */ /* 0x004fea0003900000 */
[----:B------:R-:W2:Y:S02]  /*d430*/  @!P0 SYNCS.PHASECHK.TRANS64 P0, [R0+URZ+0x220], R2 ;  /* 0x00022002000085a7 */ /* 0x000ea400080010ff */
[----:B--2---:R-:W-:Y:S05]  /*d440*/  @!P0 BRA `(.L_x_120) ;  /* 0xfffffffc00f08947 */ /* 0x004fea000383ffff */
[----:B------:R-:W-:Y:S05]  /*d450*/  BRA `(.L_x_272) ;  /* 0xffffff9c00247947 */ /* 0x000fea000383ffff */
.L_x_130:
[----:B-1----:R1:W3:Y:S02]  /*d460*/  SYNCS.PHASECHK.TRANS64.TRYWAIT P1, [R0+URZ+0x1e0], R3 ;  /* 0x0001e003000075a7 */ /* 0x0022e400080211ff */
[----:B---3--:R-:W-:Y:S05]  /*d470*/  @!P1 NANOSLEEP.SYNCS 0x989680 ;  /* 0x009896800000995d */ /* 0x008fea0003900000 */
[----:B------:R-:W3:Y:S02]  /*d480*/  @!P1 SYNCS.PHASECHK.TRANS64 P1, [R0+URZ+0x1e0], R3 ;  /* 0x0001e003000095a7 */ /* 0x000ee400080210ff */
[----:B---3--:R-:W-:Y:S05]  /*d490*/  @!P1 BRA `(.L_x_130) ;  /* 0xfffffffc00f09947 */ /* 0x008fea000383ffff */
[----:B------:R-:W-:Y:S05]  /*d4a0*/  BRA `(.L_x_129) ;  /* 0xffffffa800cc7947 */ /* 0x000fea000383ffff */
.L_x_132:
[----:B-1----:R1:W4:Y:S02]  /*d4b0*/  SYNCS.PHASECHK.TRANS64.TRYWAIT P0, [R104+URZ+0x240], R2 ;  /* 0x00024002680075a7 */ /* 0x00232400080011ff */
[----:B----4-:R-:W-:Y:S05]  /*d4c0*/  @!P0 NANOSLEEP.SYNCS 0x989680 ;  /* 0x009896800000895d */ /* 0x010fea0003900000 */
[----:B------:R-:W4:Y:S02]  /*d4d0*/  @!P0 SYNCS.PHASECHK.TRANS64 P0, [R104+URZ+0x240], R2 ;  /* 0x00024002680085a7 */ /* 0x000f2400080010ff */
[----:B----4-:R-:W-:Y:S05]  /*d4e0*/  @!P0 BRA `(.L_x_132) ;  /* 0xfffffffc00f08947 */ /* 0x010fea000383ffff */
[----:B------:R-:W-:Y:S05]  /*d4f0*/  BRA `(.L_x_131) ;  /* 0xffffffac00007947 */ /* 0x000fea000383ffff */
.L_x_145:
[----:B-1----:R1:W2:Y:S02]  /*d500*/  SYNCS.PHASECHK.TRANS64.TRYWAIT P0, [R20+URZ+0x1e0], R0 ;  /* 0x0001e000140075a7 */ /* 0x0022a400080011ff */
[----:B--2---:R-:W-:Y:S05]  /*d510*/  @!P0 NANOSLEEP.SYNCS 0x989680 ;  /* 0x009896800000895d */ /* 0x004fea0003900000 */
[----:B------:R-:W2:Y:S02]  /*d520*/  @!P0 SYNCS.PHASECHK.TRANS64 P0, [R20+URZ+0x1e0], R0 ;  /* 0x0001e000140085a7 */ /* 0x000ea400080010ff */
[----:B--2---:R-:W-:Y:S05]  /*d530*/  @!P0 BRA `(.L_x_145) ;  /* 0xfffffffc00f08947 */ /* 0x004fea000383ffff */
[----:B------:R-:W-:Y:S05]  /*d540*/  BRA `(.L_x_144) ;  /* 0xffffffb800c07947 */ /* 0x000fea000383ffff */
.L_x_157:
[----:B-1----:R1:W3:Y:S02]  /*d550*/  SYNCS.PHASECHK.TRANS64.TRYWAIT P0, [R21+URZ+0x1e0], R20 ;  /* 0x0001e014150075a7 */ /* 0x0022e400080011ff */
[----:B---3--:R-:W-:Y:S05]  /*d560*/  @!P0 NANOSLEEP.SYNCS 0x989680 ;  /* 0x009896800000895d */ /* 0x008fea0003900000 */
[----:B------:R-:W3:Y:S02]  /*d570*/  @!P0 SYNCS.PHASECHK.TRANS64 P0, [R21+URZ+0x1e0], R20 ;  /* 0x0001e014150085a7 */ /* 0x000ee400080010ff */
[----:B---3--:R-:W-:Y:S05]  /*d580*/  @!P0 BRA `(.L_x_157) ;  /* 0xfffffffc00f08947 */ /* 0x008fea000383ffff */
[----:B------:R-:W-:Y:S05]  /*d590*/  BRA `(.L_x_156) ;  /* 0xffffffc800a87947 */ /* 0x000fea000383ffff */
.L_x_169:
[----:B-1----:R1:W3:Y:S02]  /*d5a0*/  SYNCS.PHASECHK.TRANS64.TRYWAIT P0, [R2+URZ+0x1e0], R112 ;  /* 0x0001e070020075a7 */ /* 0x0022e400080011ff */
[----:B---3--:R-:W-:Y:S05]  /*d5b0*/  @!P0 NANOSLEEP.SYNCS 0x989680 ;  /* 0x009896800000895d */ /* 0x008fea0003900000 */
[----:B------:R-:W3:Y:S02]  /*d5c0*/  @!P0 SYNCS.PHASECHK.TRANS64 P0, [R2+URZ+0x1e0], R112 ;  /* 0x0001e070020085a7 */ /* 0x000ee400080010ff */
[----:B---3--:R-:W-:Y:S05]  /*d5d0*/  @!P0 BRA `(.L_x_169) ;  /* 0xfffffffc00f08947 */ /* 0x008fea000383ffff */
[----:B------:R-:W-:Y:S05]  /*d5e0*/  BRA `(.L_x_168) ;  /* 0xffffffd800847947 */ /* 0x000fea000383ffff */
        .weak           $__internal_0_$__cuda_sm10x_tcgen05_guardrail_trap_col_being_dealloced_not_returned_by_alloc
        .type           $__internal_0_$__cuda_sm10x_tcgen05_guardrail_trap_col_being_dealloced_not_returned_by_alloc,@function
        .size           $__internal_0_$__cuda_sm10x_tcgen05_guardrail_trap_col_being_dealloced_not_returned_by_alloc,($__internal_1_$__cuda_sm10x_tcgen05_guardrail_trap_phase_invalid_during_alloc - $__internal_0_$__cuda_sm10x_tcgen05_guardrail_trap_col_being_dealloced_not_returned_by_alloc)
$__internal_0_$__cuda_sm10x_tcgen05_guardrail_trap_col_being_dealloced_not_returned_by_alloc:
[----:B------:R-:W-:Y:S05]  /*d5f0*/  BPT.TRAP 0x1 ;  /* 0x000000040000795c */ /* 0x000fea0000300000 */
[----:B------:R-:W-:-:S04]  /*d600*/  HFMA2 R3, -RZ, RZ, 0, 0 ;  /* 0x00000000ff037431 */ /* 0x000fc800000001ff */
[----:B------:R-:W-:Y:S05]  /*d610*/  RET.REL.NODEC R2 `(_ZN7cutlass13device_kernelINS_4gemm6kernel13GemmUniversalIN4cute5tupleIJiiiiEEENS1_10collective13CollectiveMmaINS1_46MainloopSm100TmaUmmaWarpSpecializedBlockScaledILi30ELi2ELi2ENS5_IJNS4_1CILi2EEENSA_ILi1EEESC_EEEEENS5_IJNSA_ILi128EEENSA_ILi64EEESG_EEENS5_IJNS_12float_e2m1_tENS_13float_ue4m3_tEEEENS5_IJNS5_IJlSC_lEEENS4_6LayoutINS5_IJNS5_IJNS5_IJNSA_ILi32EEENSA_ILi4EEEEEEiEEENS5_IJNS5_IJNSA_ILi16EEESO_EEEiEEENS5_IJSC_iEEEEEENS5_IJST_NS5_IJNS5_IJNSA_ILi0EEESC_EEENSA_ILi512EEEEEENS5_IJSW_iEEEEEEEEEEESK_S13_NS4_8TiledMMAINS4_8MMA_AtomIJNS4_17SM100_MMA_MXF4_SSISI_SI_fSJ_Li128ELi64ELi16ELNS4_4UMMA5MajorE0ELS18_0ELNS17_7ScaleInE0ELS19_0EEEEEENSM_INS5_IJSC_SC_SC_EEENS5_IJSW_SW_SW_EEEEENS5_IJNS4_10UnderscoreES1F_S1F_EEEEENS5_IJNS4_13SM90_TMA_LOADES1I_EEENS5_IJNS4_14ComposedLayoutINS4_7SwizzleILi1ELi4ELi3EEENS4_18smem_ptr_flag_bitsILi4EEENSM_INS5_IJNSA_ILi8EEESG_EEENS5_IJSG_SC_EEEEEEENSM_INS5_IJNS5_IJNS5_IJSP_SC_EEESS_EEESC_NS5_IJSC_SC_EEEEEENS5_IJNS5_IJNS5_IJSS_SY_EEESX_EEESW_NS5_IJSO_SY_EEEEEEEEEEEvNS4_8identityENS5_IJNS4_23SM90_TMA_LOAD_MULTICASTES25_EEES23_vS24_EENS_8epilogue10collective18CollectiveEpilogueINS28_23Sm100TmaWarpSpecializedILi3ELi2ELi16ELb1ELb0EEEJNS5_IJSG_SG_SG_EEENS5_IJNSM_ISG_SC_EENSM_INS5_IJSR_SB_EEENS5_IJSC_SN_EEEEEEEENS_10bfloat16_tESL_S2J_SL_NS28_6fusion15FusionCallbacksIS2C_NS2K_17LinearCombinationIS2J_fS2J_fLNS_15FloatRoundStyleE2EEES2D_S2I_JEEENS4_5SM1004TMEM4LOAD26SM100_TMEM_LOAD_32dp32b16xES1I_NS1K_IS1M_NS1N_ILi16EEENSM_INS5_IJS1P_SR_EEENS5_IJSR_SC_EEEEEEENS4_39AutoVectorizingCopyWithAssumedAlignmentILi128EEENS4_14SM90_TMA_STOREES2Y_S30_S30_EEEvvEEEEvNT_6ParamsE) ;  /* 0xffffff2802787950 */ /* 0x000fea0003c3ffff */
        .weak           $__internal_1_$__cuda_sm10x_tcgen05_guardrail_trap_phase_invalid_during_alloc
        .type           $__internal_1_$__cuda_sm10x_tcgen05_guardrail_trap_phase_invalid_during_alloc,@function
        .size           $__internal_1_$__cuda_sm10x_tcgen05_guardrail_trap_phase_invalid_during_alloc,($__internal_2_$__cuda_sm10x_tcgen05_guardrail_trap_unallocated_columns_being_dealloced - $__internal_1_$__cuda_sm10x_tcgen05_guardrail_trap_phase_invalid_during_alloc)
$__internal_1_$__cuda_sm10x_tcgen05_guardrail_trap_phase_invalid_during_alloc:
[----:B------:R-:W-:Y:S05]  /*d620*/  BPT.TRAP 0x1 ;  /* 0x000000040000795c */ /* 0x000fea0000300000 */
[----:B------:R-:W-:-:S04]  /*d630*/  MOV R5, 0x0 ;  /* 0x0000000000057802 */ /* 0x000fc80000000f00 */
[----:B------:R-:W-:Y:S05]  /*d640*/  RET.REL.NODEC R4 `(_ZN7cutlass13device_kernelINS_4gemm6kernel13GemmUniversalIN4cute5tupleIJiiiiEEENS1_10collective13CollectiveMmaINS1_46MainloopSm100TmaUmmaWarpSpecializedBlockScaledILi30ELi2ELi2ENS5_IJNS4_1CILi2EEENSA_ILi1EEESC_EEEEENS5_IJNSA_ILi128EEENSA_ILi64EEESG_EEENS5_IJNS_12float_e2m1_tENS_13float_ue4m3_tEEEENS5_IJNS5_IJlSC_lEEENS4_6LayoutINS5_IJNS5_IJNS5_IJNSA_ILi32EEENSA_ILi4EEEEEEiEEENS5_IJNS5_IJNSA_ILi16EEESO_EEEiEEENS5_IJSC_iEEEEEENS5_IJST_NS5_IJNS5_IJNSA_ILi0EEESC_EEENSA_ILi512EEEEEENS5_IJSW_iEEEEEEEEEEESK_S13_NS4_8TiledMMAINS4_8MMA_AtomIJNS4_17SM100_MMA_MXF4_SSISI_SI_fSJ_Li128ELi64ELi16ELNS4_4UMMA5MajorE0ELS18_0ELNS17_7ScaleInE0ELS19_0EEEEEENSM_INS5_IJSC_SC_SC_EEENS5_IJSW_SW_SW_EEEEENS5_IJNS4_10UnderscoreES1F_S1F_EEEEENS5_IJNS4_13SM90_TMA_LOADES1I_EEENS5_IJNS4_14ComposedLayoutINS4_7SwizzleILi1ELi4ELi3EEENS4_18smem_ptr_flag_bitsILi4EEENSM_INS5_IJNSA_ILi8EEESG_EEENS5_IJSG_SC_EEEEEEENSM_INS5_IJNS5_IJNS5_IJSP_SC_EEESS_EEESC_NS5_IJSC_SC_EEEEEENS5_IJNS5_IJNS5_IJSS_SY_EEESX_EEESW_NS5_IJSO_SY_EEEEEEEEEEEvNS4_8identityENS5_IJNS4_23SM90_TMA_LOAD_MULTICASTES25_EEES23_vS24_EENS_8epilogue10collective18CollectiveEpilogueINS28_23Sm100TmaWarpSpecializedILi3ELi2ELi16ELb1ELb0EEEJNS5_IJSG_SG_SG_EEENS5_IJNSM_ISG_SC_EENSM_INS5_IJSR_SB_EEENS5_IJSC_SN_EEEEEEEENS_10bfloat16_tESL_S2J_SL_NS28_6fusion15FusionCallbacksIS2C_NS2K_17LinearCombinationIS2J_fS2J_fLNS_15FloatRoundStyleE2EEES2D_S2I_JEEENS4_5SM1004TMEM4LOAD26SM100_TMEM_LOAD_32dp32b16xES1I_NS1K_IS1M_NS1N_ILi16EEENSM_INS5_IJS1P_SR_EEENS5_IJSR_SC_EEEEEEENS4_39AutoVectorizingCopyWithAssumedAlignmentILi128EEENS4_14SM90_TMA_STOREES2Y_S30_S30_EEEvvEEEEvNT_6ParamsE) ;  /* 0xffffff28046c7950 */ /* 0x000fea0003c3ffff */
        .weak           $__internal_2_$__cuda_sm10x_tcgen05_guardrail_trap_unallocated_columns_being_dealloced
        .type           $__internal_2_$__cuda_sm10x_tcgen05_guardrail_trap_unallocated_columns_being_dealloced,@function
        .size           $__internal_2_$__cuda_sm10x_tcgen05_guardrail_trap_unallocated_columns_being_dealloced,(.L_x_274 - $__internal_2_$__cuda_sm10x_tcgen05_guardrail_trap_unallocated_columns_being_dealloced)
$__internal_2_$__cuda_sm10x_tcgen05_guardrail_trap_unallocated_columns_being_dealloced:
[----:B------:R-:W-:Y:S05]  /*d650*/  BPT.TRAP 0x1 ;  /* 0x000000040000795c */ /* 0x000fea0000300000 */
[----:B------:R-:W-:-:S04]  /*d660*/  HFMA2 R3, -RZ, RZ, 0, 0 ;  /* 0x00000000ff037431 */ /* 0x000fc800000001ff */
[----:B------:R-:W-:Y:S05]  /*d670*/  RET.REL.NODEC R2 `(_ZN7cutlass13device_kernelINS_4gemm6kernel13GemmUniversalIN4cute5tupleIJiiiiEEENS1_10collective13CollectiveMmaINS1_46MainloopSm100TmaUmmaWarpSpecializedBlockScaledILi30ELi2ELi2ENS5_IJNS4_1CILi2EEENSA_ILi1EEESC_EEEEENS5_IJNSA_ILi128EEENSA_ILi64EEESG_EEENS5_IJNS_12float_e2m1_tENS_13float_ue4m3_tEEEENS5_IJNS5_IJlSC_lEEENS4_6LayoutINS5_IJNS5_IJNS5_IJNSA_ILi32EEENSA_ILi4EEEEEEiEEENS5_IJNS5_IJNSA_ILi16EEESO_EEEiEEENS5_IJSC_iEEEEEENS5_IJST_NS5_IJNS5_IJNSA_ILi0EEESC_EEENSA_ILi512EEEEEENS5_IJSW_iEEEEEEEEEEESK_S13_NS4_8TiledMMAINS4_8MMA_AtomIJNS4_17SM100_MMA_MXF4_SSISI_SI_fSJ_Li128ELi64ELi16ELNS4_4UMMA5MajorE0ELS18_0ELNS17_7ScaleInE0ELS19_0EEEEEENSM_INS5_IJSC_SC_SC_EEENS5_IJSW_SW_SW_EEEEENS5_IJNS4_10UnderscoreES1F_S1F_EEEEENS5_IJNS4_13SM90_TMA_LOADES1I_EEENS5_IJNS4_14ComposedLayoutINS4_7SwizzleILi1ELi4ELi3EEENS4_18smem_ptr_flag_bitsILi4EEENSM_INS5_IJNSA_ILi8EEESG_EEENS5_IJSG_SC_EEEEEEENSM_INS5_IJNS5_IJNS5_IJSP_SC_EEESS_EEESC_NS5_IJSC_SC_EEEEEENS5_IJNS5_IJNS5_IJSS_SY_EEESX_EEESW_NS5_IJSO_SY_EEEEEEEEEEEvNS4_8identityENS5_IJNS4_23SM90_TMA_LOAD_MULTICASTES25_EEES23_vS24_EENS_8epilogue10collective18CollectiveEpilogueINS28_23Sm100TmaWarpSpecializedILi3ELi2ELi16ELb1ELb0EEEJNS5_IJSG_SG_SG_EEENS5_IJNSM_ISG_SC_EENSM_INS5_IJSR_SB_EEENS5_IJSC_SN_EEEEEEEENS_10bfloat16_tESL_S2J_SL_NS28_6fusion15FusionCallbacksIS2C_NS2K_17LinearCombinationIS2J_fS2J_fLNS_15FloatRoundStyleE2EEES2D_S2I_JEEENS4_5SM1004TMEM4LOAD26SM100_TMEM_LOAD_32dp32b16xES1I_NS1K_IS1M_NS1N_ILi16EEENSM_INS5_IJS1P_SR_EEENS5_IJSR_SC_EEEEEEENS4_39AutoVectorizingCopyWithAssumedAlignmentILi128EEENS4_14SM90_TMA_STOREES2Y_S30_S30_EEEvvEEEEvNT_6ParamsE) ;  /* 0xffffff2802607950 */ /* 0x000fea0003c3ffff */
.L_x_273:
[----:B------:R-:W-:-:S00]  /*d680*/  BRA `(.L_x_273) ;  /* 0xfffffffc00fc7947 */ /* 0x000fc0000383ffff */
[----:B------:R-:W-:-:S00]  /*d690*/  NOP ;  /* 0x0000000000007918 */ /* 0x000fc00000000000 */
        /* <DEDUP_REMOVED lines=14> */
.L_x_274:


//--------------------- .nv.global.init           --------------------------
	.section	.nv.global.init,"aw",@progbits
.nv.global.init:
	.type		$str$29,@object
	.size		$str$29,($str$30 - $str$29)
$str$29:
        /*0000*/ 	.byte	0x28, 0x61, 0x64, 0x64, 0x72, 0x65, 0x73, 0x73, 0x20, 0x26, 0x20, 0x6d, 0x61, 0x73, 0x6b, 0x29
        /*0010*/ 	.byte	0x20, 0x3d, 0x3d, 0x20, 0x30, 0x00
	.type		$str$30,@object
	.size		$str$30,($str$26 - $str$30)
$str$30:
        /*0016*/ 	.byte	0x2f, 0x74, 0x6d, 0x70, 0x2f, 0x63, 0x75, 0x74, 0x6c, 0x61, 0x73, 0x73, 0x5f, 0x73, 0x77, 0x65
        /*0026*/ 	.byte	0x65, 0x70, 0x5f, 0x73, 0x72, 0x63, 0x2f, 0x69, 0x6e, 0x63, 0x6c, 0x75, 0x64, 0x65, 0x2f, 0x63
        /*0036*/ 	.byte	0x75, 0x74, 0x65, 0x2f, 0x70, 0x6f, 0x69, 0x6e, 0x74, 0x65, 0x72, 0x5f, 0x66, 0x6c, 0x61, 0x67
        /*0046*/ 	.byte	0x67, 0x65, 0x64, 0x2e, 0x68, 0x70, 0x70, 0x00
	.type		$str$26,@object
	.size		$str$26,($str$25 - $str$26)
$str$26:
        /*004e*/ 	.byte	0x2f, 0x74, 0x6d, 0x70, 0x2f, 0x63, 0x75, 0x74, 0x6c, 0x61, 0x73, 0x73, 0x5f, 0x73, 0x77, 0x65
        /*005e*/ 	.byte	0x65, 0x70, 0x5f, 0x73, 0x72, 0x63, 0x2f, 0x69, 0x6e, 0x63, 0x6c, 0x75, 0x64, 0x65, 0x2f, 0x63
        /*006e*/ 	.byte	0x75, 0x74, 0x65, 0x2f, 0x61, 0x74, 0x6f, 0x6d, 0x2f, 0x63, 0x6f, 0x70, 0x79, 0x5f, 0x74, 0x72
        /*007e*/ 	.byte	0x61, 0x69, 0x74, 0x73, 0x5f, 0x73, 0x6d, 0x31, 0x30, 0x30, 0x2e, 0x68, 0x70, 0x70, 0x00
	.type		$str$25,@object
	.size		$str$25,(__unnamed_1 - $str$25)
$str$25:
        /*008d*/ 	.byte	0x28, 0x28, 0x75, 0x69, 0x6e, 0x74, 0x33, 0x32, 0x5f, 0x74, 0x28, 0x74, 0x68, 0x72, 0x65, 0x61
        /*009d*/ 	.byte	0x64, 0x49, 0x64, 0x78, 0x2e, 0x78, 0x29, 0x20, 0x2f, 0x20, 0x33, 0x32, 0x29, 0x20, 0x25, 0x20
        /*00ad*/ 	.byte	0x34, 0x29, 0x20, 0x3d, 0x3d, 0x20, 0x28, 0x28, 0x28, 0x74, 0x6d, 0x65, 0x6d, 0x5f, 0x61, 0x64
        /*00bd*/ 	.byte	0x64, 0x72, 0x20, 0x3e, 0x3e, 0x20, 0x31, 0x36, 0x29, 0x20, 0x2f, 0x20, 0x33, 0x32, 0x29, 0x20
        /*00cd*/ 	.byte	0x25, 0x20, 0x34, 0x29, 0x00
	.type		__unnamed_1,@object
	.size		__unnamed_1,(__unnamed_2 - __unnamed_1)
__unnamed_1:
        /*00d2*/ 	.byte	0x61, 0x75, 0x74, 0x6f, 0x20, 0x63, 0x75, 0x74, 0x65, 0x3a, 0x3a, 0x61, 0x73, 0x5f, 0x70, 0x6f
        /* <DEDUP_REMOVED lines=24> */
        /*0262*/ 	.byte	0x43, 0x3c, 0x32, 0x30, 0x34, 0x38, 0x3e, 0x3e, 0x3e, 0x3e, 0x5d, 0x00
	.type		__unnamed_2,@object
	.size		__unnamed_2,(.L_2 - __unnamed_2)
__unnamed_2:
        /* <DEDUP_REMOVED lines=40> */
        /*04ee*/ 	.byte	0x3a, 0x3a, 0x43, 0x3c, 0x30, 0x3e, 0x3e, 0x3e, 0x3e, 0x5d, 0x00
.L_2:


//--------------------- .nv.shared._ZN7cutlass13device_kernelINS_4gemm6kernel13GemmUniversalIN4cute5tupleIJiiiiEEENS1_10collective13CollectiveMmaINS1_46MainloopSm100TmaUmmaWarpSpecializedBlockScaledILi30ELi2ELi2ENS5_IJNS4_1CILi2EEENSA_ILi1EEESC_EEEEENS5_IJNSA_ILi128EEENSA_ILi64EEESG_EEENS5_IJNS_12float_e2m1_tENS_13float_ue4m3_tEEEENS5_IJNS5_IJlSC_lEEENS4_6LayoutINS5_IJNS5_IJNS5_IJNSA_ILi32EEENSA_ILi4EEEEEEiEEENS5_IJNS5_IJNSA_ILi16EEESO_EEEiEEENS5_IJSC_iEEEEEENS5_IJST_NS5_IJNS5_IJNSA_ILi0EEESC_EEENSA_ILi512EEEEEENS5_IJSW_iEEEEEEEEEEESK_S13_NS4_8TiledMMAINS4_8MMA_AtomIJNS4_17SM100_MMA_MXF4_SSISI_SI_fSJ_Li128ELi64ELi16ELNS4_4UMMA5MajorE0ELS18_0ELNS17_7ScaleInE0ELS19_0EEEEEENSM_INS5_IJSC_SC_SC_EEENS5_IJSW_SW_SW_EEEEENS5_IJNS4_10UnderscoreES1F_S1F_EEEEENS5_IJNS4_13SM90_TMA_LOADES1I_EEENS5_IJNS4_14ComposedLayoutINS4_7SwizzleILi1ELi4ELi3EEENS4_18smem_ptr_flag_bitsILi4EEENSM_INS5_IJNSA_ILi8EEESG_EEENS5_IJSG_SC_EEEEEEENSM_INS5_IJNS5_IJNS5_IJSP_SC_EEESS_EEESC_NS5_IJSC_SC_EEEEEENS5_IJNS5_IJNS5_IJSS_SY_EEESX_EEESW_NS5_IJSO_SY_EEEEEEEEEEEvNS4_8identityENS5_IJNS4_23SM90_TMA_LOAD_MULTICASTES25_EEES23_vS24_EENS_8epilogue10collective18CollectiveEpilogueINS28_23Sm100TmaWarpSpecializedILi3ELi2ELi16ELb1ELb0EEEJNS5_IJSG_SG_SG_EEENS5_IJNSM_ISG_SC_EENSM_INS5_IJSR_SB_EEENS5_IJSC_SN_EEEEEEEENS_10bfloat16_tESL_S2J_SL_NS28_6fusion15FusionCallbacksIS2C_NS2K_17LinearCombinationIS2J_fS2J_fLNS_15FloatRoundStyleE2EEES2D_S2I_JEEENS4_5SM1004TMEM4LOAD26SM100_TMEM_LOAD_32dp32b16xES1I_NS1K_IS1M_NS1N_ILi16EEENSM_INS5_IJS1P_SR_EEENS5_IJSR_SC_EEEEEEENS4_39AutoVectorizingCopyWithAssumedAlignmentILi128EEENS4_14SM90_TMA_STOREES2Y_S30_S30_EEEvvEEEEvNT_6ParamsE --------------------------
	.section	.nv.shared._ZN7cutlass13device_kernelINS_4gemm6kernel13GemmUniversalIN4cute5tupleIJiiiiEEENS1_10collective13CollectiveMmaINS1_46MainloopSm100TmaUmmaWarpSpecializedBlockScaledILi30ELi2ELi2ENS5_IJNS4_1CILi2EEENSA_ILi1EEESC_EEEEENS5_IJNSA_ILi128EEENSA_ILi64EEESG_EEENS5_IJNS_12float_e2m1_tENS_13float_ue4m3_tEEEENS5_IJNS5_IJlSC_lEEENS4_6LayoutINS5_IJNS5_IJNS5_IJNSA_ILi32EEENSA_ILi4EEEEEEiEEENS5_IJNS5_IJNSA_ILi16EEESO_EEEiEEENS5_IJSC_iEEEEEENS5_IJST_NS5_IJNS5_IJNSA_ILi0EEESC_EEENSA_ILi512EEEEEENS5_IJSW_iEEEEEEEEEEESK_S13_NS4_8TiledMMAINS4_8MMA_AtomIJNS4_17SM100_MMA_MXF4_SSISI_SI_fSJ_Li128ELi64ELi16ELNS4_4UMMA5MajorE0ELS18_0ELNS17_7ScaleInE0ELS19_0EEEEEENSM_INS5_IJSC_SC_SC_EEENS5_IJSW_SW_SW_EEEEENS5_IJNS4_10UnderscoreES1F_S1F_EEEEENS5_IJNS4_13SM90_TMA_LOADES1I_EEENS5_IJNS4_14ComposedLayoutINS4_7SwizzleILi1ELi4ELi3EEENS4_18smem_ptr_flag_bitsILi4EEENSM_INS5_IJNSA_ILi8EEESG_EEENS5_IJSG_SC_EEEEEEENSM_INS5_IJNS5_IJNS5_IJSP_SC_EEESS_EEESC_NS5_IJSC_SC_EEEEEENS5_IJNS5_IJNS5_IJSS_SY_EEESX_EEESW_NS5_IJSO_SY_EEEEEEEEEEEvNS4_8identityENS5_IJNS4_23SM90_TMA_LOAD_MULTICASTES25_EEES23_vS24_EENS_8epilogue10collective18CollectiveEpilogueINS28_23Sm100TmaWarpSpecializedILi3ELi2ELi16ELb1ELb0EEEJNS5_IJSG_SG_SG_EEENS5_IJNSM_ISG_SC_EENSM_INS5_IJSR_SB_EEENS5_IJSC_SN_EEEEEEEENS_10bfloat16_tESL_S2J_SL_NS28_6fusion15FusionCallbacksIS2C_NS2K_17LinearCombinationIS2J_fS2J_fLNS_15FloatRoundStyleE2EEES2D_S2I_JEEENS4_5SM1004TMEM4LOAD26SM100_TMEM_LOAD_32dp32b16xES1I_NS1K_IS1M_NS1N_ILi16EEENSM_INS5_IJS1P_SR_EEENS5_IJSR_SC_EEEEEEENS4_39AutoVectorizingCopyWithAssumedAlignmentILi128EEENS4_14SM90_TMA_STOREES2Y_S30_S30_EEEvvEEEEvNT_6ParamsE,"aw",@nobits
	.sectionflags	@""
	.align	16
	.zero		1024


//--------------------- .nv.shared.reserved.0     --------------------------
	.section	.nv.shared.reserved.0,"aw",@nobits
	.weak		__nv_reservedSMEM_offset_0_alias
	.size		__nv_reservedSMEM_offset_0_alias, 0, 64
	.other		__nv_reservedSMEM_offset_0_alias,@"STO_CUDA_RESERVED_SHARED STV_DEFAULT"
__nv_reservedSMEM_offset_0_alias:
	.zero		0
.nv.shared.reserved.0:
	.zero		64
	.weak		__nv_reservedSMEM_tcgen05_partition
	.type		__nv_reservedSMEM_tcgen05_partition,@object
	.size		__nv_reservedSMEM_tcgen05_partition,(.L_0 - __nv_reservedSMEM_tcgen05_partition)
__nv_reservedSMEM_tcgen05_partition:
	.zero		32
.L_0:


//--------------------- .nv.global                --------------------------
	.section	.nv.global,"aw",@nobits
.nv.global:
	.type		_ZN40_INTERNAL_03e26ebd_4_k_cu_1d641605_344614cute1_E,@object
	.size		_ZN40_INTERNAL_03e26ebd_4_k_cu_1d641605_344614cute1_E,(_ZN40_INTERNAL_03e26ebd_4_k_cu_1d641605_344614cuda3std3__45__cpo6cbeginE - _ZN40_INTERNAL_03e26ebd_4_k_cu_1d641605_344614cute1_E)
_ZN40_INTERNAL_03e26ebd_4_k_cu_1d641605_344614cute1_E:
	.zero		1
	.type		_ZN40_INTERNAL_03e26ebd_4_k_cu_1d641605_344614cuda3std3__45__cpo6cbeginE,@object
	.size		_ZN40_INTERNAL_03e26ebd_4_k_cu_1d641605_344614cuda3std3__45__cpo6cbeginE,(_ZN40_INTERNAL_03e26ebd_4_k_cu_1d641605_344614cuda3std3__48in_placeE - _ZN40_INTERNAL_03e26ebd_4_k_cu_1d641605_344614cuda3std3__45__cpo6cbeginE)
_ZN40_INTERNAL_03e26ebd_4_k_cu_1d641605_344614cuda3std3__45__cpo6cbeginE:
	.zero		1
	.type		_ZN40_INTERNAL_03e26ebd_4_k_cu_1d641605_344614cuda3std3__48in_placeE,@object
	.size		_ZN40_INTERNAL_03e26ebd_4_k_cu_1d641605_344614cuda3std3__48in_placeE,(_ZN40_INTERNAL_03e26ebd_4_k_cu_1d641605_344614cuda3std6ranges3__45__cpo9iter_moveE - _ZN40_INTERNAL_03e26ebd_4_k_cu_1d641605_344614cuda3std3__48in_placeE)
_ZN40_INTERNAL_03e26ebd_4_k_cu_1d641605_344614cuda3std3__48in_placeE:
	.zero		1
	.type		_ZN40_INTERNAL_03e26ebd_4_k_cu_1d641605_344614cuda3std6ranges3__45__cpo9iter_moveE,@object
	.size		_ZN40_INTERNAL_03e26ebd_4_k_cu_1d641605_344614cuda3std6ranges3__45__cpo9iter_moveE,(_ZN40_INTERNAL_03e26ebd_4_k_cu_1d641605_344614cuda3std3__45__cpo5beginE - _ZN40_INTERNAL_03e26ebd_4_k_cu_1d641605_344614cuda3std6ranges3__45__cpo9iter_moveE)
_ZN40_INTERNAL_03e26ebd_4_k_cu_1d641605_344614cuda3std6ranges3__45__cpo9iter_moveE:
	.zero		1
	.type		_ZN40_INTERNAL_03e26ebd_4_k_cu_1d641605_344614cuda3std3__45__cpo5beginE,@object
	.size		_ZN40_INTERNAL_03e26ebd_4_k_cu_1d641605_344614cuda3std3__45__cpo5beginE,(_ZN40_INTERNAL_03e26ebd_4_k_cu_1d641605_344614cuda3std3__442_GLOBAL__N__03e26ebd_4_k_cu_1d641605_344616ignoreE - _ZN40_INTERNAL_03e26ebd_4_k_cu_1d641605_344614cuda3std3__45__cpo5beginE)
_ZN40_INTERNAL_03e26ebd_4_k_cu_1d641605_344614cuda3std3__45__cpo5beginE:
	.zero		1
	.type		_ZN40_INTERNAL_03e26ebd_4_k_cu_1d641605_344614cuda3std3__442_GLOBAL__N__03e26ebd_4_k_cu_1d641605_344616ignoreE,@object
	.size		_ZN40_INTERNAL_03e26ebd_4_k_cu_1d641605_344614cuda3std3__442_GLOBAL__N__03e26ebd_4_k_cu_1d641605_344616ignoreE,(_ZN40_INTERNAL_03e26ebd_4_k_cu_1d641605_344614cute7productE - _ZN40_INTERNAL_03e26ebd_4_k_cu_1d641605_344614cuda3std3__442_GLOBAL__N__03e26ebd_4_k_cu_1d641605_344616ignoreE)
_ZN40_INTERNAL_03e26ebd_4_k_cu_1d641605_344614cuda3std3__442_GLOBAL__N__03e26ebd_4_k_cu_1d641605_344616ignoreE:
	.zero		1
	.type		_ZN40_INTERNAL_03e26ebd_4_k_cu_1d641605_344614cute7productE,@object
	.size		_ZN40_INTERNAL_03e26ebd_4_k_cu_1d641605_344614cute7productE,(_ZN40_INTERNAL_03e26ebd_4_k_cu_1d641605_344614cuda3std3__45__cpo3endE - _ZN40_INTERNAL_03e26ebd_4_k_cu_1d641605_344614cute7productE)
_ZN40_INTERNAL_03e26ebd_4_k_cu_1d641605_344614cute7productE:
	.zero		1
	.type		_ZN40_INTERNAL_03e26ebd_4_k_cu_1d641605_344614cuda3std3__45__cpo3endE,@object
	.size		_ZN40_INTERNAL_03e26ebd_4_k_cu_1d641605_344614cuda3std3__45__cpo3endE,(_ZN40_INTERNAL_03e26ebd_4_k_cu_1d641605_344614cuda3std3__419piecewise_constructE - _ZN40_INTERNAL_03e26ebd_4_k_cu_1d641605_344614cuda3std3__45__cpo3endE)
_ZN40_INTERNAL_03e26ebd_4_k_cu_1d641605_344614cuda3std3__45__cpo3endE:
	.zero		1
	.type		_ZN40_INTERNAL_03e26ebd_4_k_cu_1d641605_344614cuda3std3__419piecewise_constructE,@object
	.size		_ZN40_INTERNAL_03e26ebd_4_k_cu_1d641605_344614cuda3std3__419piecewise_constructE,(_ZN40_INTERNAL_03e26ebd_4_k_cu_1d641605_344614cuda3std3__45__cpo4cendE - _ZN40_INTERNAL_03e26ebd_4_k_cu_1d641605_344614cuda3std3__419piecewise_constructE)
_ZN40_INTERNAL_03e26ebd_4_k_cu_1d641605_344614cuda3std3__419piecewise_constructE:
	.zero		1
	.type		_ZN40_INTERNAL_03e26ebd_4_k_cu_1d641605_344614cuda3std3__45__cpo4cendE,@object
	.size		_ZN40_INTERNAL_03e26ebd_4_k_cu_1d641605_344614cuda3std3__45__cpo4cendE,(_ZN40_INTERNAL_03e26ebd_4_k_cu_1d641605_344614cuda3std6ranges3__45__cpo4swapE - _ZN40_INTERNAL_03e26ebd_4_k_cu_1d641605_344614cuda3std3__45__cpo4cendE)
_ZN40_INTERNAL_03e26ebd_4_k_cu_1d641605_344614cuda3std3__45__cpo4cendE:
	.zero		1
	.type		_ZN40_INTERNAL_03e26ebd_4_k_cu_1d641605_344614cuda3std6ranges3__45__cpo4swapE,@object
	.size		_ZN40_INTERNAL_03e26ebd_4_k_cu_1d641605_344614cuda3std6ranges3__45__cpo4swapE,(.L_10 - _ZN40_INTERNAL_03e26ebd_4_k_cu_1d641605_344614cuda3std6ranges3__45__cpo4swapE)
_ZN40_INTERNAL_03e26ebd_4_k_cu_1d641605_344614cuda3std6ranges3__45__cpo4swapE:
	.zero		1
.L_10:


//--------------------- .nv.constant0._ZN7cutlass13device_kernelINS_4gemm6kernel13GemmUniversalIN4cute5tupleIJiiiiEEENS1_10collective13CollectiveMmaINS1_46MainloopSm100TmaUmmaWarpSpecializedBlockScaledILi30ELi2ELi2ENS5_IJNS4_1CILi2EEENSA_ILi1EEESC_EEEEENS5_IJNSA_ILi128EEENSA_ILi64EEESG_EEENS5_IJNS_12float_e2m1_tENS_13float_ue4m3_tEEEENS5_IJNS5_IJlSC_lEEENS4_6LayoutINS5_IJNS5_IJNS5_IJNSA_ILi32EEENSA_ILi4EEEEEEiEEENS5_IJNS5_IJNSA_ILi16EEESO_EEEiEEENS5_IJSC_iEEEEEENS5_IJST_NS5_IJNS5_IJNSA_ILi0EEESC_EEENSA_ILi512EEEEEENS5_IJSW_iEEEEEEEEEEESK_S13_NS4_8TiledMMAINS4_8MMA_AtomIJNS4_17SM100_MMA_MXF4_SSISI_SI_fSJ_Li128ELi64ELi16ELNS4_4UMMA5MajorE0ELS18_0ELNS17_7ScaleInE0ELS19_0EEEEEENSM_INS5_IJSC_SC_SC_EEENS5_IJSW_SW_SW_EEEEENS5_IJNS4_10UnderscoreES1F_S1F_EEEEENS5_IJNS4_13SM90_TMA_LOADES1I_EEENS5_IJNS4_14ComposedLayoutINS4_7SwizzleILi1ELi4ELi3EEENS4_18smem_ptr_flag_bitsILi4EEENSM_INS5_IJNSA_ILi8EEESG_EEENS5_IJSG_SC_EEEEEEENSM_INS5_IJNS5_IJNS5_IJSP_SC_EEESS_EEESC_NS5_IJSC_SC_EEEEEENS5_IJNS5_IJNS5_IJSS_SY_EEESX_EEESW_NS5_IJSO_SY_EEEEEEEEEEEvNS4_8identityENS5_IJNS4_23SM90_TMA_LOAD_MULTICASTES25_EEES23_vS24_EENS_8epilogue10collective18CollectiveEpilogueINS28_23Sm100TmaWarpSpecializedILi3ELi2ELi16ELb1ELb0EEEJNS5_IJSG_SG_SG_EEENS5_IJNSM_ISG_SC_EENSM_INS5_IJSR_SB_EEENS5_IJSC_SN_EEEEEEEENS_10bfloat16_tESL_S2J_SL_NS28_6fusion15FusionCallbacksIS2C_NS2K_17LinearCombinationIS2J_fS2J_fLNS_15FloatRoundStyleE2EEES2D_S2I_JEEENS4_5SM1004TMEM4LOAD26SM100_TMEM_LOAD_32dp32b16xES1I_NS1K_IS1M_NS1N_ILi16EEENSM_INS5_IJS1P_SR_EEENS5_IJSR_SC_EEEEEEENS4_39AutoVectorizingCopyWithAssumedAlignmentILi128EEENS4_14SM90_TMA_STOREES2Y_S30_S30_EEEvvEEEEvNT_6ParamsE --------------------------
	.section	.nv.constant0._ZN7cutlass13device_kernelINS_4gemm6kernel13GemmUniversalIN4cute5tupleIJiiiiEEENS1_10collective13CollectiveMmaINS1_46MainloopSm100TmaUmmaWarpSpecializedBlockScaledILi30ELi2ELi2ENS5_IJNS4_1CILi2EEENSA_ILi1EEESC_EEEEENS5_IJNSA_ILi128EEENSA_ILi64EEESG_EEENS5_IJNS_12float_e2m1_tENS_13float_ue4m3_tEEEENS5_IJNS5_IJlSC_lEEENS4_6LayoutINS5_IJNS5_IJNS5_IJNSA_ILi32EEENSA_ILi4EEEEEEiEEENS5_IJNS5_IJNSA_ILi16EEESO_EEEiEEENS5_IJSC_iEEEEEENS5_IJST_NS5_IJNS5_IJNSA_ILi0EEESC_EEENSA_ILi512EEEEEENS5_IJSW_iEEEEEEEEEEESK_S13_NS4_8TiledMMAINS4_8MMA_AtomIJNS4_17SM100_MMA_MXF4_SSISI_SI_fSJ_Li128ELi64ELi16ELNS4_4UMMA5MajorE0ELS18_0ELNS17_7ScaleInE0ELS19_0EEEEEENSM_INS5_IJSC_SC_SC_EEENS5_IJSW_SW_SW_EEEEENS5_IJNS4_10UnderscoreES1F_S1F_EEEEENS5_IJNS4_13SM90_TMA_LOADES1I_EEENS5_IJNS4_14ComposedLayoutINS4_7SwizzleILi1ELi4ELi3EEENS4_18smem_ptr_flag_bitsILi4EEENSM_INS5_IJNSA_ILi8EEESG_EEENS5_IJSG_SC_EEEEEEENSM_INS5_IJNS5_IJNS5_IJSP_SC_EEESS_EEESC_NS5_IJSC_SC_EEEEEENS5_IJNS5_IJNS5_IJSS_SY_EEESX_EEESW_NS5_IJSO_SY_EEEEEEEEEEEvNS4_8identityENS5_IJNS4_23SM90_TMA_LOAD_MULTICASTES25_EEES23_vS24_EENS_8epilogue10collective18CollectiveEpilogueINS28_23Sm100TmaWarpSpecializedILi3ELi2ELi16ELb1ELb0EEEJNS5_IJSG_SG_SG_EEENS5_IJNSM_ISG_SC_EENSM_INS5_IJSR_SB_EEENS5_IJSC_SN_EEEEEEEENS_10bfloat16_tESL_S2J_SL_NS28_6fusion15FusionCallbacksIS2C_NS2K_17LinearCombinationIS2J_fS2J_fLNS_15FloatRoundStyleE2EEES2D_S2I_JEEENS4_5SM1004TMEM4LOAD26SM100_TMEM_LOAD_32dp32b16xES1I_NS1K_IS1M_NS1N_ILi16EEENSM_INS5_IJS1P_SR_EEENS5_IJSR_SC_EEEEEEENS4_39AutoVectorizingCopyWithAssumedAlignmentILi128EEENS4_14SM90_TMA_STOREES2Y_S30_S30_EEEvvEEEEvNT_6ParamsE,"a",@progbits
	.sectionflags	@""
	.align	4
.nv.constant0._ZN7cutlass13device_kernelINS_4gemm6kernel13GemmUniversalIN4cute5tupleIJiiiiEEENS1_10collective13CollectiveMmaINS1_46MainloopSm100TmaUmmaWarpSpecializedBlockScaledILi30ELi2ELi2ENS5_IJNS4_1CILi2EEENSA_ILi1EEESC_EEEEENS5_IJNSA_ILi128EEENSA_ILi64EEESG_EEENS5_IJNS_12float_e2m1_tENS_13float_ue4m3_tEEEENS5_IJNS5_IJlSC_lEEENS4_6LayoutINS5_IJNS5_IJNS5_IJNSA_ILi32EEENSA_ILi4EEEEEEiEEENS5_IJNS5_IJNSA_ILi16EEESO_EEEiEEENS5_IJSC_iEEEEEENS5_IJST_NS5_IJNS5_IJNSA_ILi0EEESC_EEENSA_ILi512EEEEEENS5_IJSW_iEEEEEEEEEEESK_S13_NS4_8TiledMMAINS4_8MMA_AtomIJNS4_17SM100_MMA_MXF4_SSISI_SI_fSJ_Li128ELi64ELi16ELNS4_4UMMA5MajorE0ELS18_0ELNS17_7ScaleInE0ELS19_0EEEEEENSM_INS5_IJSC_SC_SC_EEENS5_IJSW_SW_SW_EEEEENS5_IJNS4_10UnderscoreES1F_S1F_EEEEENS5_IJNS4_13SM90_TMA_LOADES1I_EEENS5_IJNS4_14ComposedLayoutINS4_7SwizzleILi1ELi4ELi3EEENS4_18smem_ptr_flag_bitsILi4EEENSM_INS5_IJNSA_ILi8EEESG_EEENS5_IJSG_SC_EEEEEEENSM_INS5_IJNS5_IJNS5_IJSP_SC_EEESS_EEESC_NS5_IJSC_SC_EEEEEENS5_IJNS5_IJNS5_IJSS_SY_EEESX_EEESW_NS5_IJSO_SY_EEEEEEEEEEEvNS4_8identityENS5_IJNS4_23SM90_TMA_LOAD_MULTICASTES25_EEES23_vS24_EENS_8epilogue10collective18CollectiveEpilogueINS28_23Sm100TmaWarpSpecializedILi3ELi2ELi16ELb1ELb0EEEJNS5_IJSG_SG_SG_EEENS5_IJNSM_ISG_SC_EENSM_INS5_IJSR_SB_EEENS5_IJSC_SN_EEEEEEEENS_10bfloat16_tESL_S2J_SL_NS28_6fusion15FusionCallbacksIS2C_NS2K_17LinearCombinationIS2J_fS2J_fLNS_15FloatRoundStyleE2EEES2D_S2I_JEEENS4_5SM1004TMEM4LOAD26SM100_TMEM_LOAD_32dp32b16xES1I_NS1K_IS1M_NS1N_ILi16EEENSM_INS5_IJS1P_SR_EEENS5_IJSR_SC_EEEEEEENS4_39AutoVectorizingCopyWithAssumedAlignmentILi128EEENS4_14SM90_TMA_STOREES2Y_S30_S30_EEEvvEEEEvNT_6ParamsE:
	.zero		3968


//--------------------- SYMBOLS --------------------------

	.type		.nv.reservedSmem.offset0,@object
	.size		.nv.reservedSmem.offset0,0x4
	.type		.nv.reservedSmem.cap,@object
	.size		.nv.reservedSmem.cap,0x4
	.type		__assertfail,@function
